//
// Generated by NVIDIA NVVM Compiler
//
// Compiler Build ID: CL-36424714
// Cuda compilation tools, release 13.0, V13.0.88
// Based on NVVM 20.0.0
//

.version 9.0
.target sm_100
.address_size 64

	// .globl	_Z16sfcpartialshadowPiPfS0_S0_i
.const .align 4 .b8 sfc_vertex[732];
.const .align 4 .b8 sfc_facet[1200];
.const .align 4 .b8 sfc_midpos[1200];
.const .align 4 .b8 sfc_trivector[2400];
.const .align 4 .b8 sfc_normcalc[3600];
.const .align 4 .b8 sfc_normal[1200];
.const .align 4 .b8 trivector_multiplier[800];
.const .align 4 .f32 PI;
.const .align 4 .f32 rot_period;
// _ZZ16sfcpartialshadowPiPfS0_S0_iE6shadow has been demoted
// _ZZ16sfcpartialshadowPiPfS0_S0_iE9sunvector has been demoted
// _ZZ16sfcpartialshadowPiPfS0_S0_iE9sfcshadow has been demoted
// _ZZ27roughness_single_scatteringPfS_S_S_S_S_fiE6albedo has been demoted
// _ZZ27roughness_single_scatteringPfS_S_S_S_S_fiE12illumination has been demoted
// _ZZ29roughness_multiple_scatteringPfS_S_S_S_S_ffiE7iterate has been demoted
// _ZZ29roughness_multiple_scatteringPfS_S_S_S_S_ffiE11iteratetest has been demoted
// _ZZ29roughness_multiple_scatteringPfS_S_S_S_S_ffiE6albedo has been demoted
// _ZZ29roughness_multiple_scatteringPfS_S_S_S_S_ffiE8powerold has been demoted
// _ZZ33roughness_initialise_temperaturesPfS_S_S_S_S_S_ffE6albedo has been demoted
// _ZZ33roughness_initialise_temperaturesPfS_S_S_S_S_S_ffE6stemp0 has been demoted
// _ZZ17finite_differencePbPfS0_E9converged has been demoted
// _ZZ17finite_differencePbPfS0_E7numrevs has been demoted
// _ZZ18boundary_conditionPbPfS0_S0_S0_S0_S0_S0_S0_S0_fffiE9converged has been demoted
// _ZZ18boundary_conditionPbPfS0_S0_S0_S0_S0_S0_S0_S0_fffiE6albedo has been demoted
// _ZZ18boundary_conditionPbPfS0_S0_S0_S0_S0_S0_S0_S0_fffiE15thermal_inertia has been demoted
// _ZZ18boundary_conditionPbPfS0_S0_S0_S0_S0_S0_S0_S0_fffiE7numrevs has been demoted
// _ZZ18boundary_conditionPbPfS0_S0_S0_S0_S0_S0_S0_S0_fffiE5stemp has been demoted
// _ZZ26roughness_inst_equilibriumPbPfS0_S0_S0_S0_S0_ffiE9converged has been demoted
// _ZZ26roughness_inst_equilibriumPbPfS0_S0_S0_S0_S0_ffiE6albedo has been demoted
// _ZZ26roughness_inst_equilibriumPbPfS0_S0_S0_S0_S0_ffiE5stemp has been demoted
// _ZZ9convergedPbPfS0_fE9converged has been demoted

.visible .entry _Z16sfcpartialshadowPiPfS0_S0_i(
	.param .u64 .ptr .align 1 _Z16sfcpartialshadowPiPfS0_S0_i_param_0,
	.param .u64 .ptr .align 1 _Z16sfcpartialshadowPiPfS0_S0_i_param_1,
	.param .u64 .ptr .align 1 _Z16sfcpartialshadowPiPfS0_S0_i_param_2,
	.param .u64 .ptr .align 1 _Z16sfcpartialshadowPiPfS0_S0_i_param_3,
	.param .u32 _Z16sfcpartialshadowPiPfS0_S0_i_param_4
)
{
	.reg .pred 	%p<30>;
	.reg .b32 	%r<24>;
	.reg .b32 	%f<121>;
	.reg .b64 	%rd<27>;
	// demoted variable
	.shared .align 4 .u32 _ZZ16sfcpartialshadowPiPfS0_S0_iE6shadow;
	// demoted variable
	.shared .align 4 .b8 _ZZ16sfcpartialshadowPiPfS0_S0_iE9sunvector[12];
	// demoted variable
	.shared .align 4 .b8 _ZZ16sfcpartialshadowPiPfS0_S0_iE9sfcshadow[400];
	ld.param.u64 	%rd4, [_Z16sfcpartialshadowPiPfS0_S0_i_param_0];
	ld.param.u64 	%rd5, [_Z16sfcpartialshadowPiPfS0_S0_i_param_1];
	ld.param.u64 	%rd6, [_Z16sfcpartialshadowPiPfS0_S0_i_param_2];
	ld.param.u32 	%r5, [_Z16sfcpartialshadowPiPfS0_S0_i_param_4];
	mov.u32 	%r1, %tid.x;
	setp.ne.s32 	%p1, %r1, 0;
	@%p1 bra 	$L__BB0_2;
	cvta.to.global.u64 	%rd7, %rd4;
	mov.u32 	%r6, %ctaid.x;
	mad.lo.s32 	%r7, %r6, 5850, %r5;
	mul.wide.u32 	%rd8, %r7, 4;
	add.s64 	%rd9, %rd7, %rd8;
	ld.global.u32 	%r8, [%rd9];
	st.shared.u32 	[_ZZ16sfcpartialshadowPiPfS0_S0_iE6shadow], %r8;
$L__BB0_2:
	bar.sync 	0;
	ld.shared.u32 	%r9, [_ZZ16sfcpartialshadowPiPfS0_S0_iE6shadow];
	setp.ne.s32 	%p2, %r9, 1;
	@%p2 bra 	$L__BB0_18;
	setp.gt.u32 	%p3, %r1, 3;
	@%p3 bra 	$L__BB0_5;
	mov.u32 	%r10, %ctaid.x;
	mad.lo.s32 	%r11, %r10, 17550, %r1;
	mad.lo.s32 	%r12, %r5, 3, %r11;
	cvta.to.global.u64 	%rd10, %rd6;
	mul.wide.u32 	%rd11, %r12, 4;
	add.s64 	%rd12, %rd10, %rd11;
	ld.global.f32 	%f19, [%rd12];
	shl.b32 	%r13, %r1, 2;
	mov.u32 	%r14, _ZZ16sfcpartialshadowPiPfS0_S0_iE9sunvector;
	add.s32 	%r15, %r14, %r13;
	st.shared.f32 	[%r15], %f19;
$L__BB0_5:
	setp.ne.s32 	%p4, %r1, 0;
	mov.u32 	%r16, %ctaid.x;
	mad.lo.s32 	%r17, %r16, 585000, %r1;
	mad.lo.s32 	%r18, %r5, 100, %r17;
	cvta.to.global.u64 	%rd13, %rd5;
	mul.wide.u32 	%rd14, %r18, 4;
	add.s64 	%rd1, %rd13, %rd14;
	ld.global.f32 	%f20, [%rd1];
	shl.b32 	%r19, %r1, 2;
	mov.u32 	%r20, _ZZ16sfcpartialshadowPiPfS0_S0_iE9sfcshadow;
	add.s32 	%r2, %r20, %r19;
	st.shared.f32 	[%r2], %f20;
	bar.sync 	0;
	@%p4 bra 	$L__BB0_7;
	ld.shared.f32 	%f21, [_ZZ16sfcpartialshadowPiPfS0_S0_iE9sunvector];
	ld.shared.f32 	%f22, [_ZZ16sfcpartialshadowPiPfS0_S0_iE9sunvector+4];
	mul.f32 	%f23, %f22, %f22;
	fma.rn.f32 	%f24, %f21, %f21, %f23;
	sqrt.rn.f32 	%f25, %f24;
	div.rn.f32 	%f26, %f21, %f25;
	st.shared.f32 	[_ZZ16sfcpartialshadowPiPfS0_S0_iE9sunvector], %f26;
	div.rn.f32 	%f27, %f22, %f25;
	st.shared.f32 	[_ZZ16sfcpartialshadowPiPfS0_S0_iE9sunvector+4], %f27;
	ld.shared.f32 	%f28, [_ZZ16sfcpartialshadowPiPfS0_S0_iE9sunvector+8];
	div.rn.f32 	%f29, %f28, %f25;
	st.shared.f32 	[_ZZ16sfcpartialshadowPiPfS0_S0_iE9sunvector+8], %f29;
$L__BB0_7:
	bar.sync 	0;
	ld.shared.f32 	%f30, [_ZZ16sfcpartialshadowPiPfS0_S0_iE9sunvector+8];
	abs.f32 	%f31, %f30;
	ld.shared.f32 	%f1, [_ZZ16sfcpartialshadowPiPfS0_S0_iE9sunvector];
	ld.shared.f32 	%f2, [_ZZ16sfcpartialshadowPiPfS0_S0_iE9sunvector+4];
	mul.f32 	%f32, %f2, %f2;
	fma.rn.f32 	%f33, %f1, %f1, %f32;
	sqrt.rn.f32 	%f34, %f33;
	div.rn.f32 	%f3, %f31, %f34;
	mul.wide.u32 	%rd16, %r1, 12;
	mov.u64 	%rd17, sfc_facet;
	add.s64 	%rd18, %rd17, %rd16;
	ld.const.u32 	%r22, [%rd18+8];
	mul.wide.s32 	%rd19, %r22, 12;
	mov.u64 	%rd20, sfc_vertex;
	add.s64 	%rd21, %rd20, %rd19;
	ld.const.f32 	%f4, [%rd21];
	mul.wide.u32 	%rd22, %r1, 24;
	mov.u64 	%rd23, sfc_trivector;
	add.s64 	%rd24, %rd23, %rd22;
	ld.const.f32 	%f5, [%rd24];
	ld.const.f32 	%f6, [%rd24+12];
	ld.const.f32 	%f7, [%rd21+4];
	ld.const.f32 	%f8, [%rd24+4];
	ld.const.f32 	%f9, [%rd24+16];
	ld.const.f32 	%f10, [%rd21+8];
	ld.const.f32 	%f11, [%rd24+8];
	ld.const.f32 	%f12, [%rd24+20];
	mov.u64 	%rd25, trivector_multiplier;
	add.s64 	%rd26, %rd25, 16;
	ld.shared.f32 	%f120, [%r2];
	mov.b32 	%r23, 0;
$L__BB0_8:
	ld.const.f32 	%f35, [%rd26+-16];
	fma.rn.f32 	%f36, %f35, %f5, %f4;
	ld.const.f32 	%f37, [%rd26+-12];
	fma.rn.f32 	%f38, %f37, %f6, %f36;
	fma.rn.f32 	%f39, %f35, %f8, %f7;
	fma.rn.f32 	%f40, %f37, %f9, %f39;
	fma.rn.f32 	%f41, %f35, %f11, %f10;
	fma.rn.f32 	%f42, %f37, %f12, %f41;
	mul.f32 	%f43, %f40, %f1;
	mul.f32 	%f44, %f38, %f2;
	sub.f32 	%f45, %f43, %f44;
	mul.f32 	%f46, %f45, %f45;
	mov.f32 	%f47, 0f42C80000;
	sub.f32 	%f48, %f47, %f46;
	sqrt.rn.f32 	%f49, %f48;
	mul.f32 	%f50, %f40, %f2;
	fma.rn.f32 	%f51, %f38, %f1, %f50;
	sub.f32 	%f52, %f51, %f49;
	mul.f32 	%f53, %f3, %f52;
	setp.le.f32 	%p5, %f42, %f53;
	setp.neu.f32 	%p6, %f120, 0f00000000;
	and.pred  	%p7, %p5, %p6;
	add.f32 	%f54, %f120, 0fBC23D70A;
	selp.f32 	%f55, %f54, %f120, %p7;
	setp.lt.f32 	%p8, %f55, 0f00000000;
	selp.f32 	%f15, 0f00000000, %f55, %p8;
	or.pred  	%p9, %p7, %p8;
	not.pred 	%p10, %p9;
	@%p10 bra 	$L__BB0_10;
	st.shared.f32 	[%r2], %f15;
$L__BB0_10:
	ld.const.f32 	%f56, [%rd26+-8];
	fma.rn.f32 	%f57, %f56, %f5, %f4;
	ld.const.f32 	%f58, [%rd26+-4];
	fma.rn.f32 	%f59, %f58, %f6, %f57;
	fma.rn.f32 	%f60, %f56, %f8, %f7;
	fma.rn.f32 	%f61, %f58, %f9, %f60;
	fma.rn.f32 	%f62, %f56, %f11, %f10;
	fma.rn.f32 	%f63, %f58, %f12, %f62;
	mul.f32 	%f64, %f61, %f1;
	mul.f32 	%f65, %f59, %f2;
	sub.f32 	%f66, %f64, %f65;
	mul.f32 	%f67, %f66, %f66;
	mov.f32 	%f68, 0f42C80000;
	sub.f32 	%f69, %f68, %f67;
	sqrt.rn.f32 	%f70, %f69;
	mul.f32 	%f71, %f61, %f2;
	fma.rn.f32 	%f72, %f59, %f1, %f71;
	sub.f32 	%f73, %f72, %f70;
	mul.f32 	%f74, %f3, %f73;
	setp.le.f32 	%p11, %f63, %f74;
	setp.neu.f32 	%p12, %f15, 0f00000000;
	and.pred  	%p13, %p11, %p12;
	add.f32 	%f75, %f15, 0fBC23D70A;
	selp.f32 	%f76, %f75, %f15, %p13;
	setp.lt.f32 	%p14, %f76, 0f00000000;
	selp.f32 	%f16, 0f00000000, %f76, %p14;
	or.pred  	%p15, %p13, %p14;
	not.pred 	%p16, %p15;
	@%p16 bra 	$L__BB0_12;
	st.shared.f32 	[%r2], %f16;
$L__BB0_12:
	ld.const.f32 	%f77, [%rd26];
	fma.rn.f32 	%f78, %f77, %f5, %f4;
	ld.const.f32 	%f79, [%rd26+4];
	fma.rn.f32 	%f80, %f79, %f6, %f78;
	fma.rn.f32 	%f81, %f77, %f8, %f7;
	fma.rn.f32 	%f82, %f79, %f9, %f81;
	fma.rn.f32 	%f83, %f77, %f11, %f10;
	fma.rn.f32 	%f84, %f79, %f12, %f83;
	mul.f32 	%f85, %f82, %f1;
	mul.f32 	%f86, %f80, %f2;
	sub.f32 	%f87, %f85, %f86;
	mul.f32 	%f88, %f87, %f87;
	mov.f32 	%f89, 0f42C80000;
	sub.f32 	%f90, %f89, %f88;
	sqrt.rn.f32 	%f91, %f90;
	mul.f32 	%f92, %f82, %f2;
	fma.rn.f32 	%f93, %f80, %f1, %f92;
	sub.f32 	%f94, %f93, %f91;
	mul.f32 	%f95, %f3, %f94;
	setp.le.f32 	%p17, %f84, %f95;
	setp.neu.f32 	%p18, %f16, 0f00000000;
	and.pred  	%p19, %p17, %p18;
	add.f32 	%f96, %f16, 0fBC23D70A;
	selp.f32 	%f97, %f96, %f16, %p19;
	setp.lt.f32 	%p20, %f97, 0f00000000;
	selp.f32 	%f17, 0f00000000, %f97, %p20;
	or.pred  	%p21, %p19, %p20;
	not.pred 	%p22, %p21;
	@%p22 bra 	$L__BB0_14;
	st.shared.f32 	[%r2], %f17;
$L__BB0_14:
	ld.const.f32 	%f98, [%rd26+8];
	fma.rn.f32 	%f99, %f98, %f5, %f4;
	ld.const.f32 	%f100, [%rd26+12];
	fma.rn.f32 	%f101, %f100, %f6, %f99;
	fma.rn.f32 	%f102, %f98, %f8, %f7;
	fma.rn.f32 	%f103, %f100, %f9, %f102;
	fma.rn.f32 	%f104, %f98, %f11, %f10;
	fma.rn.f32 	%f105, %f100, %f12, %f104;
	mul.f32 	%f106, %f103, %f1;
	mul.f32 	%f107, %f101, %f2;
	sub.f32 	%f108, %f106, %f107;
	mul.f32 	%f109, %f108, %f108;
	mov.f32 	%f110, 0f42C80000;
	sub.f32 	%f111, %f110, %f109;
	sqrt.rn.f32 	%f112, %f111;
	mul.f32 	%f113, %f103, %f2;
	fma.rn.f32 	%f114, %f101, %f1, %f113;
	sub.f32 	%f115, %f114, %f112;
	mul.f32 	%f116, %f3, %f115;
	setp.le.f32 	%p23, %f105, %f116;
	setp.neu.f32 	%p24, %f17, 0f00000000;
	and.pred  	%p25, %p23, %p24;
	add.f32 	%f117, %f17, 0fBC23D70A;
	selp.f32 	%f118, %f117, %f17, %p25;
	setp.lt.f32 	%p26, %f118, 0f00000000;
	selp.f32 	%f120, 0f00000000, %f118, %p26;
	or.pred  	%p27, %p25, %p26;
	not.pred 	%p28, %p27;
	@%p28 bra 	$L__BB0_16;
	st.shared.f32 	[%r2], %f120;
$L__BB0_16:
	add.s32 	%r23, %r23, 4;
	add.s64 	%rd26, %rd26, 32;
	setp.ne.s32 	%p29, %r23, 100;
	@%p29 bra 	$L__BB0_8;
	bar.sync 	0;
	ld.shared.f32 	%f119, [%r2];
	st.global.f32 	[%rd1], %f119;
$L__BB0_18:
	bar.sync 	0;
	ret;

}
	// .globl	_Z27roughness_single_scatteringPfS_S_S_S_S_fi
.visible .entry _Z27roughness_single_scatteringPfS_S_S_S_S_fi(
	.param .u64 .ptr .align 1 _Z27roughness_single_scatteringPfS_S_S_S_S_fi_param_0,
	.param .u64 .ptr .align 1 _Z27roughness_single_scatteringPfS_S_S_S_S_fi_param_1,
	.param .u64 .ptr .align 1 _Z27roughness_single_scatteringPfS_S_S_S_S_fi_param_2,
	.param .u64 .ptr .align 1 _Z27roughness_single_scatteringPfS_S_S_S_S_fi_param_3,
	.param .u64 .ptr .align 1 _Z27roughness_single_scatteringPfS_S_S_S_S_fi_param_4,
	.param .u64 .ptr .align 1 _Z27roughness_single_scatteringPfS_S_S_S_S_fi_param_5,
	.param .f32 _Z27roughness_single_scatteringPfS_S_S_S_S_fi_param_6,
	.param .u32 _Z27roughness_single_scatteringPfS_S_S_S_S_fi_param_7
)
{
	.reg .pred 	%p<4>;
	.reg .b32 	%r<18>;
	.reg .b32 	%f<28>;
	.reg .b64 	%rd<27>;
	// demoted variable
	.shared .align 4 .f32 _ZZ27roughness_single_scatteringPfS_S_S_S_S_fiE6albedo;
	// demoted variable
	.shared .align 4 .b8 _ZZ27roughness_single_scatteringPfS_S_S_S_S_fiE12illumination[400];
	ld.param.u64 	%rd4, [_Z27roughness_single_scatteringPfS_S_S_S_S_fi_param_0];
	ld.param.u64 	%rd5, [_Z27roughness_single_scatteringPfS_S_S_S_S_fi_param_1];
	ld.param.u64 	%rd6, [_Z27roughness_single_scatteringPfS_S_S_S_S_fi_param_2];
	ld.param.u64 	%rd7, [_Z27roughness_single_scatteringPfS_S_S_S_S_fi_param_3];
	ld.param.u64 	%rd8, [_Z27roughness_single_scatteringPfS_S_S_S_S_fi_param_4];
	ld.param.u64 	%rd9, [_Z27roughness_single_scatteringPfS_S_S_S_S_fi_param_5];
	ld.param.f32 	%f5, [_Z27roughness_single_scatteringPfS_S_S_S_S_fi_param_6];
	ld.param.u32 	%r7, [_Z27roughness_single_scatteringPfS_S_S_S_S_fi_param_7];
	mov.u32 	%r1, %tid.x;
	setp.ne.s32 	%p1, %r1, 0;
	@%p1 bra 	$L__BB1_2;
	cvta.to.global.u64 	%rd10, %rd4;
	mov.u32 	%r8, %ctaid.x;
	mul.wide.u32 	%rd11, %r8, 4;
	add.s64 	%rd12, %rd10, %rd11;
	ld.global.f32 	%f6, [%rd12];
	st.shared.f32 	[_ZZ27roughness_single_scatteringPfS_S_S_S_S_fiE6albedo], %f6;
$L__BB1_2:
	bar.sync 	0;
	mov.u32 	%r11, %ctaid.x;
	mad.lo.s32 	%r12, %r11, 585000, %r1;
	mad.lo.s32 	%r2, %r7, 100, %r12;
	cvta.to.global.u64 	%rd13, %rd5;
	mul.wide.u32 	%rd14, %r2, 4;
	add.s64 	%rd15, %rd13, %rd14;
	ld.global.f32 	%f7, [%rd15];
	cvta.to.global.u64 	%rd16, %rd6;
	add.s64 	%rd17, %rd16, %rd14;
	ld.global.f32 	%f8, [%rd17];
	cvta.to.global.u64 	%rd18, %rd7;
	add.s64 	%rd19, %rd18, %rd14;
	ld.global.f32 	%f9, [%rd19];
	bar.sync 	0;
	mul.f32 	%f10, %f5, %f7;
	fma.rn.f32 	%f27, %f10, %f8, %f9;
	shl.b32 	%r13, %r1, 2;
	mov.u32 	%r14, _ZZ27roughness_single_scatteringPfS_S_S_S_S_fiE12illumination;
	add.s32 	%r15, %r14, %r13;
	st.shared.f32 	[%r15], %f27;
	ld.shared.f32 	%f2, [_ZZ27roughness_single_scatteringPfS_S_S_S_S_fiE6albedo];
	mul.wide.u32 	%rd20, %r1, 4;
	cvta.to.global.u64 	%rd21, %rd9;
	add.s64 	%rd22, %rd20, %rd21;
	add.s64 	%rd26, %rd22, 800;
	add.s32 	%r16, %r14, 8;
	mov.b32 	%r17, 8;
$L__BB1_3:
	ld.global.f32 	%f11, [%rd26+-800];
	mul.f32 	%f12, %f11, %f2;
	ld.shared.f32 	%f13, [%r16+-8];
	fma.rn.f32 	%f14, %f12, %f13, %f27;
	ld.global.f32 	%f15, [%rd26+-400];
	mul.f32 	%f16, %f15, %f2;
	ld.shared.f32 	%f17, [%r16+-4];
	fma.rn.f32 	%f18, %f16, %f17, %f14;
	ld.global.f32 	%f19, [%rd26];
	mul.f32 	%f20, %f19, %f2;
	ld.shared.f32 	%f21, [%r16];
	fma.rn.f32 	%f22, %f20, %f21, %f18;
	ld.global.f32 	%f23, [%rd26+400];
	mul.f32 	%f24, %f23, %f2;
	ld.shared.f32 	%f25, [%r16+4];
	fma.rn.f32 	%f27, %f24, %f25, %f22;
	add.s32 	%r17, %r17, 16;
	add.s64 	%rd26, %rd26, 1600;
	add.s32 	%r16, %r16, 16;
	setp.ne.s32 	%p2, %r17, 408;
	@%p2 bra 	$L__BB1_3;
	cvta.to.global.u64 	%rd23, %rd8;
	setp.le.f32 	%p3, %f27, 0f00000000;
	selp.f32 	%f26, 0f00000000, %f27, %p3;
	bar.sync 	0;
	add.s64 	%rd25, %rd23, %rd14;
	st.global.f32 	[%rd25], %f26;
	ret;

}
	// .globl	_Z29roughness_multiple_scatteringPfS_S_S_S_S_ffi
.visible .entry _Z29roughness_multiple_scatteringPfS_S_S_S_S_ffi(
	.param .u64 .ptr .align 1 _Z29roughness_multiple_scatteringPfS_S_S_S_S_ffi_param_0,
	.param .u64 .ptr .align 1 _Z29roughness_multiple_scatteringPfS_S_S_S_S_ffi_param_1,
	.param .u64 .ptr .align 1 _Z29roughness_multiple_scatteringPfS_S_S_S_S_ffi_param_2,
	.param .u64 .ptr .align 1 _Z29roughness_multiple_scatteringPfS_S_S_S_S_ffi_param_3,
	.param .u64 .ptr .align 1 _Z29roughness_multiple_scatteringPfS_S_S_S_S_ffi_param_4,
	.param .u64 .ptr .align 1 _Z29roughness_multiple_scatteringPfS_S_S_S_S_ffi_param_5,
	.param .f32 _Z29roughness_multiple_scatteringPfS_S_S_S_S_ffi_param_6,
	.param .f32 _Z29roughness_multiple_scatteringPfS_S_S_S_S_ffi_param_7,
	.param .u32 _Z29roughness_multiple_scatteringPfS_S_S_S_S_ffi_param_8
)
{
	.reg .pred 	%p<9>;
	.reg .b16 	%rs<5>;
	.reg .b32 	%r<25>;
	.reg .b32 	%f<38>;
	.reg .b64 	%rd<26>;
	// demoted variable
	.shared .align 1 .u8 _ZZ29roughness_multiple_scatteringPfS_S_S_S_S_ffiE7iterate;
	// demoted variable
	.shared .align 4 .u32 _ZZ29roughness_multiple_scatteringPfS_S_S_S_S_ffiE11iteratetest;
	// demoted variable
	.shared .align 4 .f32 _ZZ29roughness_multiple_scatteringPfS_S_S_S_S_ffiE6albedo;
	// demoted variable
	.shared .align 4 .b8 _ZZ29roughness_multiple_scatteringPfS_S_S_S_S_ffiE8powerold[400];
	ld.param.u64 	%rd5, [_Z29roughness_multiple_scatteringPfS_S_S_S_S_ffi_param_0];
	ld.param.u64 	%rd6, [_Z29roughness_multiple_scatteringPfS_S_S_S_S_ffi_param_1];
	ld.param.u64 	%rd7, [_Z29roughness_multiple_scatteringPfS_S_S_S_S_ffi_param_2];
	ld.param.u64 	%rd8, [_Z29roughness_multiple_scatteringPfS_S_S_S_S_ffi_param_3];
	ld.param.u64 	%rd9, [_Z29roughness_multiple_scatteringPfS_S_S_S_S_ffi_param_4];
	ld.param.u64 	%rd10, [_Z29roughness_multiple_scatteringPfS_S_S_S_S_ffi_param_5];
	ld.param.f32 	%f6, [_Z29roughness_multiple_scatteringPfS_S_S_S_S_ffi_param_6];
	ld.param.f32 	%f7, [_Z29roughness_multiple_scatteringPfS_S_S_S_S_ffi_param_7];
	ld.param.u32 	%r7, [_Z29roughness_multiple_scatteringPfS_S_S_S_S_ffi_param_8];
	mov.u32 	%r1, %tid.x;
	setp.ne.s32 	%p1, %r1, 0;
	@%p1 bra 	$L__BB2_2;
	cvta.to.global.u64 	%rd11, %rd5;
	mov.u32 	%r8, %ctaid.x;
	mul.wide.u32 	%rd12, %r8, 4;
	add.s64 	%rd13, %rd11, %rd12;
	ld.global.f32 	%f8, [%rd13];
	st.shared.f32 	[_ZZ29roughness_multiple_scatteringPfS_S_S_S_S_ffiE6albedo], %f8;
$L__BB2_2:
	setp.ne.s32 	%p2, %r1, 0;
	bar.sync 	0;
	mov.u32 	%r9, %ctaid.x;
	mad.lo.s32 	%r10, %r9, 585000, %r1;
	mad.lo.s32 	%r11, %r7, 100, %r10;
	cvta.to.global.u64 	%rd14, %rd6;
	mul.wide.u32 	%rd15, %r11, 4;
	add.s64 	%rd16, %rd14, %rd15;
	ld.global.f32 	%f9, [%rd16];
	cvta.to.global.u64 	%rd17, %rd7;
	add.s64 	%rd18, %rd17, %rd15;
	ld.global.f32 	%f10, [%rd18];
	cvta.to.global.u64 	%rd19, %rd8;
	add.s64 	%rd1, %rd19, %rd15;
	ld.global.f32 	%f11, [%rd1];
	cvta.to.global.u64 	%rd20, %rd9;
	add.s64 	%rd21, %rd20, %rd15;
	ld.global.f32 	%f12, [%rd21];
	mul.f32 	%f13, %f6, %f10;
	fma.rn.f32 	%f1, %f9, %f13, %f12;
	ld.shared.f32 	%f14, [_ZZ29roughness_multiple_scatteringPfS_S_S_S_S_ffiE6albedo];
	mul.f32 	%f15, %f11, %f14;
	shl.b32 	%r12, %r1, 2;
	mov.u32 	%r13, _ZZ29roughness_multiple_scatteringPfS_S_S_S_S_ffiE8powerold;
	add.s32 	%r2, %r13, %r12;
	st.shared.f32 	[%r2], %f15;
	@%p2 bra 	$L__BB2_4;
	mov.b16 	%rs1, 1;
	st.shared.u8 	[_ZZ29roughness_multiple_scatteringPfS_S_S_S_S_ffiE7iterate], %rs1;
$L__BB2_4:
	bar.sync 	0;
	ld.shared.u8 	%rs2, [_ZZ29roughness_multiple_scatteringPfS_S_S_S_S_ffiE7iterate];
	setp.ne.s16 	%p3, %rs2, 1;
	@%p3 bra 	$L__BB2_15;
	mul.wide.u32 	%rd22, %r1, 4;
	cvta.to.global.u64 	%rd23, %rd10;
	add.s64 	%rd24, %rd22, %rd23;
	add.s64 	%rd2, %rd24, 800;
	add.s32 	%r14, %r13, 8;
$L__BB2_6:
	mov.f32 	%f36, 0f00000000;
	mov.b32 	%r24, 8;
	mov.u32 	%r23, %r14;
	mov.u64 	%rd25, %rd2;
$L__BB2_7:
	ld.global.f32 	%f18, [%rd25+-800];
	ld.shared.f32 	%f19, [%r23+-8];
	fma.rn.f32 	%f20, %f18, %f19, %f36;
	ld.global.f32 	%f21, [%rd25+-400];
	ld.shared.f32 	%f22, [%r23+-4];
	fma.rn.f32 	%f23, %f21, %f22, %f20;
	ld.global.f32 	%f24, [%rd25];
	ld.shared.f32 	%f25, [%r23];
	fma.rn.f32 	%f26, %f24, %f25, %f23;
	ld.global.f32 	%f27, [%rd25+400];
	ld.shared.f32 	%f28, [%r23+4];
	fma.rn.f32 	%f36, %f27, %f28, %f26;
	add.s32 	%r24, %r24, 16;
	add.s64 	%rd25, %rd25, 1600;
	add.s32 	%r23, %r23, 16;
	setp.ne.s32 	%p4, %r24, 408;
	@%p4 bra 	$L__BB2_7;
	setp.ne.s32 	%p5, %r1, 0;
	ld.shared.f32 	%f29, [_ZZ29roughness_multiple_scatteringPfS_S_S_S_S_ffiE6albedo];
	add.f32 	%f30, %f1, %f36;
	mul.f32 	%f37, %f30, %f29;
	@%p5 bra 	$L__BB2_10;
	mov.b32 	%r17, 0;
	st.shared.u32 	[_ZZ29roughness_multiple_scatteringPfS_S_S_S_S_ffiE11iteratetest], %r17;
$L__BB2_10:
	bar.sync 	0;
	ld.shared.f32 	%f31, [%r2];
	sub.f32 	%f32, %f37, %f31;
	abs.f32 	%f33, %f32;
	setp.leu.f32 	%p6, %f33, %f7;
	@%p6 bra 	$L__BB2_12;
	ld.shared.u32 	%r18, [_ZZ29roughness_multiple_scatteringPfS_S_S_S_S_ffiE11iteratetest];
	add.s32 	%r19, %r18, 1;
	st.shared.u32 	[_ZZ29roughness_multiple_scatteringPfS_S_S_S_S_ffiE11iteratetest], %r19;
$L__BB2_12:
	st.shared.f32 	[%r2], %f37;
	bar.sync 	0;
	ld.shared.u32 	%r20, [_ZZ29roughness_multiple_scatteringPfS_S_S_S_S_ffiE11iteratetest];
	or.b32  	%r22, %r1, %r20;
	setp.ne.s32 	%p7, %r22, 0;
	@%p7 bra 	$L__BB2_14;
	mov.b16 	%rs3, 0;
	st.shared.u8 	[_ZZ29roughness_multiple_scatteringPfS_S_S_S_S_ffiE7iterate], %rs3;
$L__BB2_14:
	bar.sync 	0;
	ld.shared.u8 	%rs4, [_ZZ29roughness_multiple_scatteringPfS_S_S_S_S_ffiE7iterate];
	setp.eq.s16 	%p8, %rs4, 1;
	@%p8 bra 	$L__BB2_6;
$L__BB2_15:
	ld.shared.f32 	%f34, [_ZZ29roughness_multiple_scatteringPfS_S_S_S_S_ffiE6albedo];
	div.rn.f32 	%f35, %f37, %f34;
	st.global.f32 	[%rd1], %f35;
	ret;

}
	// .globl	_Z27roughness_zero_temperaturesPfS_S_
.visible .entry _Z27roughness_zero_temperaturesPfS_S_(
	.param .u64 .ptr .align 1 _Z27roughness_zero_temperaturesPfS_S__param_0,
	.param .u64 .ptr .align 1 _Z27roughness_zero_temperaturesPfS_S__param_1,
	.param .u64 .ptr .align 1 _Z27roughness_zero_temperaturesPfS_S__param_2
)
{
	.reg .pred 	%p<2>;
	.reg .b32 	%r<71>;
	.reg .b64 	%rd<127>;

	ld.param.u64 	%rd4, [_Z27roughness_zero_temperaturesPfS_S__param_0];
	ld.param.u64 	%rd5, [_Z27roughness_zero_temperaturesPfS_S__param_1];
	ld.param.u64 	%rd3, [_Z27roughness_zero_temperaturesPfS_S__param_2];
	cvta.to.global.u64 	%rd1, %rd5;
	cvta.to.global.u64 	%rd2, %rd4;
	mov.u32 	%r1, %ctaid.x;
	mov.u32 	%r8, %tid.x;
	mad.lo.s32 	%r2, %r1, 585000, %r8;
	mov.b32 	%r70, 100;
	mov.u32 	%r69, %r2;
$L__BB3_1:
	add.s32 	%r9, %r69, 100;
	mul.wide.u32 	%rd6, %r69, 4;
	add.s64 	%rd7, %rd2, %rd6;
	mov.b32 	%r10, 0;
	st.global.u32 	[%rd7], %r10;
	add.s64 	%rd8, %rd1, %rd6;
	st.global.u32 	[%rd8], %r10;
	mul.wide.u32 	%rd9, %r9, 4;
	add.s64 	%rd10, %rd2, %rd9;
	st.global.u32 	[%rd10], %r10;
	add.s64 	%rd11, %rd1, %rd9;
	st.global.u32 	[%rd11], %r10;
	add.s32 	%r70, %r70, 200;
	add.s32 	%r69, %r69, 200;
	setp.ne.s32 	%p1, %r70, 585100;
	@%p1 bra 	$L__BB3_1;
	cvta.to.global.u64 	%rd12, %rd3;
	mad.lo.s32 	%r11, %r1, -579300, %r2;
	mul.wide.u32 	%rd13, %r11, 4;
	add.s64 	%rd14, %rd12, %rd13;
	mov.b32 	%r12, 0;
	st.global.u32 	[%rd14], %r12;
	add.s32 	%r13, %r11, 100;
	mul.wide.u32 	%rd15, %r13, 4;
	add.s64 	%rd16, %rd12, %rd15;
	st.global.u32 	[%rd16], %r12;
	add.s32 	%r14, %r11, 200;
	mul.wide.u32 	%rd17, %r14, 4;
	add.s64 	%rd18, %rd12, %rd17;
	st.global.u32 	[%rd18], %r12;
	add.s32 	%r15, %r11, 300;
	mul.wide.u32 	%rd19, %r15, 4;
	add.s64 	%rd20, %rd12, %rd19;
	st.global.u32 	[%rd20], %r12;
	add.s32 	%r16, %r11, 400;
	mul.wide.u32 	%rd21, %r16, 4;
	add.s64 	%rd22, %rd12, %rd21;
	st.global.u32 	[%rd22], %r12;
	add.s32 	%r17, %r11, 500;
	mul.wide.u32 	%rd23, %r17, 4;
	add.s64 	%rd24, %rd12, %rd23;
	st.global.u32 	[%rd24], %r12;
	add.s32 	%r18, %r11, 600;
	mul.wide.u32 	%rd25, %r18, 4;
	add.s64 	%rd26, %rd12, %rd25;
	st.global.u32 	[%rd26], %r12;
	add.s32 	%r19, %r11, 700;
	mul.wide.u32 	%rd27, %r19, 4;
	add.s64 	%rd28, %rd12, %rd27;
	st.global.u32 	[%rd28], %r12;
	add.s32 	%r20, %r11, 800;
	mul.wide.u32 	%rd29, %r20, 4;
	add.s64 	%rd30, %rd12, %rd29;
	st.global.u32 	[%rd30], %r12;
	add.s32 	%r21, %r11, 900;
	mul.wide.u32 	%rd31, %r21, 4;
	add.s64 	%rd32, %rd12, %rd31;
	st.global.u32 	[%rd32], %r12;
	add.s32 	%r22, %r11, 1000;
	mul.wide.u32 	%rd33, %r22, 4;
	add.s64 	%rd34, %rd12, %rd33;
	st.global.u32 	[%rd34], %r12;
	add.s32 	%r23, %r11, 1100;
	mul.wide.u32 	%rd35, %r23, 4;
	add.s64 	%rd36, %rd12, %rd35;
	st.global.u32 	[%rd36], %r12;
	add.s32 	%r24, %r11, 1200;
	mul.wide.u32 	%rd37, %r24, 4;
	add.s64 	%rd38, %rd12, %rd37;
	st.global.u32 	[%rd38], %r12;
	add.s32 	%r25, %r11, 1300;
	mul.wide.u32 	%rd39, %r25, 4;
	add.s64 	%rd40, %rd12, %rd39;
	st.global.u32 	[%rd40], %r12;
	add.s32 	%r26, %r11, 1400;
	mul.wide.u32 	%rd41, %r26, 4;
	add.s64 	%rd42, %rd12, %rd41;
	st.global.u32 	[%rd42], %r12;
	add.s32 	%r27, %r11, 1500;
	mul.wide.u32 	%rd43, %r27, 4;
	add.s64 	%rd44, %rd12, %rd43;
	st.global.u32 	[%rd44], %r12;
	add.s32 	%r28, %r11, 1600;
	mul.wide.u32 	%rd45, %r28, 4;
	add.s64 	%rd46, %rd12, %rd45;
	st.global.u32 	[%rd46], %r12;
	add.s32 	%r29, %r11, 1700;
	mul.wide.u32 	%rd47, %r29, 4;
	add.s64 	%rd48, %rd12, %rd47;
	st.global.u32 	[%rd48], %r12;
	add.s32 	%r30, %r11, 1800;
	mul.wide.u32 	%rd49, %r30, 4;
	add.s64 	%rd50, %rd12, %rd49;
	st.global.u32 	[%rd50], %r12;
	add.s32 	%r31, %r11, 1900;
	mul.wide.u32 	%rd51, %r31, 4;
	add.s64 	%rd52, %rd12, %rd51;
	st.global.u32 	[%rd52], %r12;
	add.s32 	%r32, %r11, 2000;
	mul.wide.u32 	%rd53, %r32, 4;
	add.s64 	%rd54, %rd12, %rd53;
	st.global.u32 	[%rd54], %r12;
	add.s32 	%r33, %r11, 2100;
	mul.wide.u32 	%rd55, %r33, 4;
	add.s64 	%rd56, %rd12, %rd55;
	st.global.u32 	[%rd56], %r12;
	add.s32 	%r34, %r11, 2200;
	mul.wide.u32 	%rd57, %r34, 4;
	add.s64 	%rd58, %rd12, %rd57;
	st.global.u32 	[%rd58], %r12;
	add.s32 	%r35, %r11, 2300;
	mul.wide.u32 	%rd59, %r35, 4;
	add.s64 	%rd60, %rd12, %rd59;
	st.global.u32 	[%rd60], %r12;
	add.s32 	%r36, %r11, 2400;
	mul.wide.u32 	%rd61, %r36, 4;
	add.s64 	%rd62, %rd12, %rd61;
	st.global.u32 	[%rd62], %r12;
	add.s32 	%r37, %r11, 2500;
	mul.wide.u32 	%rd63, %r37, 4;
	add.s64 	%rd64, %rd12, %rd63;
	st.global.u32 	[%rd64], %r12;
	add.s32 	%r38, %r11, 2600;
	mul.wide.u32 	%rd65, %r38, 4;
	add.s64 	%rd66, %rd12, %rd65;
	st.global.u32 	[%rd66], %r12;
	add.s32 	%r39, %r11, 2700;
	mul.wide.u32 	%rd67, %r39, 4;
	add.s64 	%rd68, %rd12, %rd67;
	st.global.u32 	[%rd68], %r12;
	add.s32 	%r40, %r11, 2800;
	mul.wide.u32 	%rd69, %r40, 4;
	add.s64 	%rd70, %rd12, %rd69;
	st.global.u32 	[%rd70], %r12;
	add.s32 	%r41, %r11, 2900;
	mul.wide.u32 	%rd71, %r41, 4;
	add.s64 	%rd72, %rd12, %rd71;
	st.global.u32 	[%rd72], %r12;
	add.s32 	%r42, %r11, 3000;
	mul.wide.u32 	%rd73, %r42, 4;
	add.s64 	%rd74, %rd12, %rd73;
	st.global.u32 	[%rd74], %r12;
	add.s32 	%r43, %r11, 3100;
	mul.wide.u32 	%rd75, %r43, 4;
	add.s64 	%rd76, %rd12, %rd75;
	st.global.u32 	[%rd76], %r12;
	add.s32 	%r44, %r11, 3200;
	mul.wide.u32 	%rd77, %r44, 4;
	add.s64 	%rd78, %rd12, %rd77;
	st.global.u32 	[%rd78], %r12;
	add.s32 	%r45, %r11, 3300;
	mul.wide.u32 	%rd79, %r45, 4;
	add.s64 	%rd80, %rd12, %rd79;
	st.global.u32 	[%rd80], %r12;
	add.s32 	%r46, %r11, 3400;
	mul.wide.u32 	%rd81, %r46, 4;
	add.s64 	%rd82, %rd12, %rd81;
	st.global.u32 	[%rd82], %r12;
	add.s32 	%r47, %r11, 3500;
	mul.wide.u32 	%rd83, %r47, 4;
	add.s64 	%rd84, %rd12, %rd83;
	st.global.u32 	[%rd84], %r12;
	add.s32 	%r48, %r11, 3600;
	mul.wide.u32 	%rd85, %r48, 4;
	add.s64 	%rd86, %rd12, %rd85;
	st.global.u32 	[%rd86], %r12;
	add.s32 	%r49, %r11, 3700;
	mul.wide.u32 	%rd87, %r49, 4;
	add.s64 	%rd88, %rd12, %rd87;
	st.global.u32 	[%rd88], %r12;
	add.s32 	%r50, %r11, 3800;
	mul.wide.u32 	%rd89, %r50, 4;
	add.s64 	%rd90, %rd12, %rd89;
	st.global.u32 	[%rd90], %r12;
	add.s32 	%r51, %r11, 3900;
	mul.wide.u32 	%rd91, %r51, 4;
	add.s64 	%rd92, %rd12, %rd91;
	st.global.u32 	[%rd92], %r12;
	add.s32 	%r52, %r11, 4000;
	mul.wide.u32 	%rd93, %r52, 4;
	add.s64 	%rd94, %rd12, %rd93;
	st.global.u32 	[%rd94], %r12;
	add.s32 	%r53, %r11, 4100;
	mul.wide.u32 	%rd95, %r53, 4;
	add.s64 	%rd96, %rd12, %rd95;
	st.global.u32 	[%rd96], %r12;
	add.s32 	%r54, %r11, 4200;
	mul.wide.u32 	%rd97, %r54, 4;
	add.s64 	%rd98, %rd12, %rd97;
	st.global.u32 	[%rd98], %r12;
	add.s32 	%r55, %r11, 4300;
	mul.wide.u32 	%rd99, %r55, 4;
	add.s64 	%rd100, %rd12, %rd99;
	st.global.u32 	[%rd100], %r12;
	add.s32 	%r56, %r11, 4400;
	mul.wide.u32 	%rd101, %r56, 4;
	add.s64 	%rd102, %rd12, %rd101;
	st.global.u32 	[%rd102], %r12;
	add.s32 	%r57, %r11, 4500;
	mul.wide.u32 	%rd103, %r57, 4;
	add.s64 	%rd104, %rd12, %rd103;
	st.global.u32 	[%rd104], %r12;
	add.s32 	%r58, %r11, 4600;
	mul.wide.u32 	%rd105, %r58, 4;
	add.s64 	%rd106, %rd12, %rd105;
	st.global.u32 	[%rd106], %r12;
	add.s32 	%r59, %r11, 4700;
	mul.wide.u32 	%rd107, %r59, 4;
	add.s64 	%rd108, %rd12, %rd107;
	st.global.u32 	[%rd108], %r12;
	add.s32 	%r60, %r11, 4800;
	mul.wide.u32 	%rd109, %r60, 4;
	add.s64 	%rd110, %rd12, %rd109;
	st.global.u32 	[%rd110], %r12;
	add.s32 	%r61, %r11, 4900;
	mul.wide.u32 	%rd111, %r61, 4;
	add.s64 	%rd112, %rd12, %rd111;
	st.global.u32 	[%rd112], %r12;
	add.s32 	%r62, %r11, 5000;
	mul.wide.u32 	%rd113, %r62, 4;
	add.s64 	%rd114, %rd12, %rd113;
	st.global.u32 	[%rd114], %r12;
	add.s32 	%r63, %r11, 5100;
	mul.wide.u32 	%rd115, %r63, 4;
	add.s64 	%rd116, %rd12, %rd115;
	st.global.u32 	[%rd116], %r12;
	add.s32 	%r64, %r11, 5200;
	mul.wide.u32 	%rd117, %r64, 4;
	add.s64 	%rd118, %rd12, %rd117;
	st.global.u32 	[%rd118], %r12;
	add.s32 	%r65, %r11, 5300;
	mul.wide.u32 	%rd119, %r65, 4;
	add.s64 	%rd120, %rd12, %rd119;
	st.global.u32 	[%rd120], %r12;
	add.s32 	%r66, %r11, 5400;
	mul.wide.u32 	%rd121, %r66, 4;
	add.s64 	%rd122, %rd12, %rd121;
	st.global.u32 	[%rd122], %r12;
	add.s32 	%r67, %r11, 5500;
	mul.wide.u32 	%rd123, %r67, 4;
	add.s64 	%rd124, %rd12, %rd123;
	st.global.u32 	[%rd124], %r12;
	add.s32 	%r68, %r11, 5600;
	mul.wide.u32 	%rd125, %r68, 4;
	add.s64 	%rd126, %rd12, %rd125;
	st.global.u32 	[%rd126], %r12;
	ret;

}
	// .globl	_Z33roughness_initialise_temperaturesPfS_S_S_S_S_S_ff
.visible .entry _Z33roughness_initialise_temperaturesPfS_S_S_S_S_S_ff(
	.param .u64 .ptr .align 1 _Z33roughness_initialise_temperaturesPfS_S_S_S_S_S_ff_param_0,
	.param .u64 .ptr .align 1 _Z33roughness_initialise_temperaturesPfS_S_S_S_S_S_ff_param_1,
	.param .u64 .ptr .align 1 _Z33roughness_initialise_temperaturesPfS_S_S_S_S_S_ff_param_2,
	.param .u64 .ptr .align 1 _Z33roughness_initialise_temperaturesPfS_S_S_S_S_S_ff_param_3,
	.param .u64 .ptr .align 1 _Z33roughness_initialise_temperaturesPfS_S_S_S_S_S_ff_param_4,
	.param .u64 .ptr .align 1 _Z33roughness_initialise_temperaturesPfS_S_S_S_S_S_ff_param_5,
	.param .u64 .ptr .align 1 _Z33roughness_initialise_temperaturesPfS_S_S_S_S_S_ff_param_6,
	.param .f32 _Z33roughness_initialise_temperaturesPfS_S_S_S_S_S_ff_param_7,
	.param .f32 _Z33roughness_initialise_temperaturesPfS_S_S_S_S_S_ff_param_8
)
{
	.reg .pred 	%p<44>;
	.reg .b32 	%r<145>;
	.reg .b32 	%f<302>;
	.reg .b64 	%rd<154>;
	// demoted variable
	.shared .align 4 .f32 _ZZ33roughness_initialise_temperaturesPfS_S_S_S_S_S_ffE6albedo;
	// demoted variable
	.shared .align 4 .b8 _ZZ33roughness_initialise_temperaturesPfS_S_S_S_S_S_ffE6stemp0[400];
	ld.param.u64 	%rd8, [_Z33roughness_initialise_temperaturesPfS_S_S_S_S_S_ff_param_0];
	ld.param.u64 	%rd13, [_Z33roughness_initialise_temperaturesPfS_S_S_S_S_S_ff_param_1];
	ld.param.u64 	%rd14, [_Z33roughness_initialise_temperaturesPfS_S_S_S_S_S_ff_param_2];
	ld.param.u64 	%rd9, [_Z33roughness_initialise_temperaturesPfS_S_S_S_S_S_ff_param_3];
	ld.param.u64 	%rd10, [_Z33roughness_initialise_temperaturesPfS_S_S_S_S_S_ff_param_4];
	ld.param.u64 	%rd11, [_Z33roughness_initialise_temperaturesPfS_S_S_S_S_S_ff_param_5];
	ld.param.u64 	%rd12, [_Z33roughness_initialise_temperaturesPfS_S_S_S_S_S_ff_param_6];
	ld.param.f32 	%f35, [_Z33roughness_initialise_temperaturesPfS_S_S_S_S_S_ff_param_7];
	ld.param.f32 	%f36, [_Z33roughness_initialise_temperaturesPfS_S_S_S_S_S_ff_param_8];
	cvta.to.global.u64 	%rd1, %rd14;
	cvta.to.global.u64 	%rd2, %rd13;
	mov.u32 	%r1, %tid.x;
	setp.ne.s32 	%p1, %r1, 0;
	@%p1 bra 	$L__BB4_2;
	cvta.to.global.u64 	%rd15, %rd8;
	mov.u32 	%r20, %ctaid.x;
	mul.wide.u32 	%rd16, %r20, 4;
	add.s64 	%rd17, %rd15, %rd16;
	ld.global.f32 	%f37, [%rd17];
	st.shared.f32 	[_ZZ33roughness_initialise_temperaturesPfS_S_S_S_S_S_ffE6albedo], %f37;
$L__BB4_2:
	bar.sync 	0;
	ld.shared.f32 	%f39, [_ZZ33roughness_initialise_temperaturesPfS_S_S_S_S_S_ffE6albedo];
	mov.f32 	%f40, 0f3F800000;
	sub.f32 	%f1, %f40, %f39;
	mov.u32 	%r2, %ctaid.x;
	mad.lo.s32 	%r143, %r2, 585000, %r1;
	mov.f32 	%f295, 0f00000000;
	mov.b32 	%r138, 100;
	mov.u32 	%r137, %r143;
$L__BB4_3:
	add.s32 	%r22, %r137, 100;
	mul.wide.u32 	%rd18, %r137, 4;
	add.s64 	%rd19, %rd2, %rd18;
	ld.global.f32 	%f41, [%rd19];
	add.s64 	%rd20, %rd1, %rd18;
	ld.global.f32 	%f42, [%rd20];
	fma.rn.f32 	%f43, %f1, %f41, %f42;
	fma.rn.f32 	%f44, %f43, 0f39333E67, %f295;
	mul.wide.u32 	%rd21, %r22, 4;
	add.s64 	%rd22, %rd2, %rd21;
	ld.global.f32 	%f45, [%rd22];
	add.s64 	%rd23, %rd1, %rd21;
	ld.global.f32 	%f46, [%rd23];
	fma.rn.f32 	%f47, %f1, %f45, %f46;
	fma.rn.f32 	%f295, %f47, 0f39333E67, %f44;
	add.s32 	%r138, %r138, 200;
	add.s32 	%r137, %r137, 200;
	setp.ne.s32 	%p2, %r138, 585100;
	@%p2 bra 	$L__BB4_3;
	div.rn.f32 	%f4, %f295, %f35;
	abs.f32 	%f5, %f4;
	setp.eq.f32 	%p3, %f4, 0f3F800000;
	mov.f32 	%f296, 0f3F800000;
	@%p3 bra 	$L__BB4_11;
	setp.num.f32 	%p4, %f5, %f5;
	@%p4 bra 	$L__BB4_7;
	mov.f32 	%f105, 0f3E800000;
	add.rn.f32 	%f296, %f4, %f105;
	bra.uni 	$L__BB4_11;
$L__BB4_7:
	setp.neu.f32 	%p5, %f4, 0f00000000;
	setp.neu.f32 	%p6, %f5, 0f7F800000;
	and.pred  	%p7, %p5, %p6;
	@%p7 bra 	$L__BB4_9;
	add.f32 	%f104, %f4, %f4;
	mov.b32 	%r32, %f104;
	and.b32  	%r33, %r32, 2147483647;
	mov.b32 	%f296, %r33;
	bra.uni 	$L__BB4_11;
$L__BB4_9:
	setp.lt.f32 	%p8, %f5, 0f00800000;
	mul.f32 	%f49, %f5, 0f4B800000;
	selp.f32 	%f50, %f49, %f5, %p8;
	mov.b32 	%r23, %f50;
	add.s32 	%r24, %r23, -1060439283;
	and.b32  	%r25, %r24, -8388608;
	sub.s32 	%r26, %r23, %r25;
	mov.b32 	%f51, %r26;
	cvt.rn.f32.s32 	%f52, %r25;
	selp.f32 	%f53, 0fC1C00000, 0f00000000, %p8;
	fma.rn.f32 	%f54, %f52, 0f34000000, %f53;
	add.f32 	%f55, %f51, 0fBF800000;
	add.f32 	%f56, %f51, 0f3F800000;
	rcp.approx.ftz.f32 	%f57, %f56;
	add.f32 	%f58, %f55, %f55;
	mul.f32 	%f59, %f58, %f57;
	mul.f32 	%f60, %f59, %f59;
	neg.f32 	%f61, %f59;
	sub.f32 	%f62, %f55, %f59;
	add.f32 	%f63, %f62, %f62;
	fma.rn.f32 	%f64, %f61, %f55, %f63;
	mul.rn.f32 	%f65, %f57, %f64;
	fma.rn.f32 	%f66, %f60, 0f3A2C32E4, 0f3B52E7DB;
	fma.rn.f32 	%f67, %f66, %f60, 0f3C93BB73;
	fma.rn.f32 	%f68, %f67, %f60, 0f3DF6384F;
	mul.rn.f32 	%f69, %f68, %f60;
	fma.rn.f32 	%f70, %f59, 0f3FB8AA3B, %f54;
	mul.f32 	%f71, %f69, 0f40400000;
	sub.f32 	%f72, %f54, %f70;
	fma.rn.f32 	%f73, %f59, 0f3FB8AA3B, %f72;
	fma.rn.f32 	%f74, %f65, 0f3FB8AA3B, %f73;
	fma.rn.f32 	%f75, %f59, 0f32A55E34, %f74;
	fma.rn.f32 	%f76, %f71, %f65, %f75;
	fma.rn.f32 	%f77, %f69, %f59, %f76;
	add.rn.f32 	%f78, %f70, %f77;
	mov.f32 	%f79, 0f3E800000;
	mul.rn.f32 	%f80, %f78, %f79;
	cvt.rni.f32.f32 	%f81, %f80;
	sub.f32 	%f82, %f80, %f81;
	neg.f32 	%f83, %f80;
	fma.rn.f32 	%f84, %f78, 0f3E800000, %f83;
	neg.f32 	%f85, %f70;
	add.rn.f32 	%f86, %f78, %f85;
	neg.f32 	%f87, %f86;
	add.rn.f32 	%f88, %f77, %f87;
	fma.rn.f32 	%f89, %f88, 0f3E800000, %f84;
	add.f32 	%f90, %f82, %f89;
	setp.gt.f32 	%p9, %f81, 0f00000000;
	selp.b32 	%r27, 0, -2097152000, %p9;
	setp.geu.f32 	%p10, %f4, 0f00000000;
	setp.lt.f32 	%p11, %f80, 0f00000000;
	selp.f32 	%f91, 0f00000000, 0f7F800000, %p11;
	abs.f32 	%f92, %f80;
	setp.gt.f32 	%p12, %f92, 0f43180000;
	cvt.rzi.s32.f32 	%r28, %f81;
	shl.b32 	%r29, %r28, 23;
	sub.s32 	%r30, %r29, %r27;
	mov.b32 	%f93, %r30;
	add.s32 	%r31, %r27, 2130706432;
	mov.b32 	%f94, %r31;
	fma.rn.f32 	%f95, %f90, 0f391FCB8E, 0f3AAF85ED;
	fma.rn.f32 	%f96, %f95, %f90, 0f3C1D9856;
	fma.rn.f32 	%f97, %f96, %f90, 0f3D6357BB;
	fma.rn.f32 	%f98, %f97, %f90, 0f3E75FDEC;
	fma.rn.f32 	%f99, %f98, %f90, 0f3F317218;
	fma.rn.f32 	%f100, %f99, %f90, 0f3F800000;
	mul.f32 	%f101, %f100, %f94;
	mul.f32 	%f102, %f101, %f93;
	selp.f32 	%f296, %f91, %f102, %p12;
	@%p10 bra 	$L__BB4_11;
	mov.f32 	%f296, 0f7FFFFFFF;
$L__BB4_11:
	shl.b32 	%r36, %r1, 2;
	mov.u32 	%r37, _ZZ33roughness_initialise_temperaturesPfS_S_S_S_S_S_ffE6stemp0;
	add.s32 	%r38, %r37, %r36;
	st.shared.f32 	[%r38], %f296;
	bar.sync 	0;
	mul.f32 	%f10, %f35, %f36;
	mul.wide.u32 	%rd24, %r1, 4;
	cvta.to.global.u64 	%rd25, %rd12;
	add.s64 	%rd153, %rd25, %rd24;
	mov.f32 	%f297, 0f00000000;
	mov.b32 	%r140, 4;
	mov.b32 	%r139, 0;
$L__BB4_12:
	add.s32 	%r40, %r37, %r139;
	ld.shared.f32 	%f12, [%r40];
	abs.f32 	%f13, %f12;
	setp.eq.f32 	%p13, %f12, 0f3F800000;
	mov.f32 	%f298, 0f3F800000;
	@%p13 bra 	$L__BB4_17;
	setp.num.f32 	%p14, %f13, %f13;
	@%p14 bra 	$L__BB4_15;
	mov.f32 	%f163, 0f40800000;
	add.rn.f32 	%f298, %f12, %f163;
	bra.uni 	$L__BB4_17;
$L__BB4_15:
	setp.lt.f32 	%p15, %f13, 0f00800000;
	mul.f32 	%f108, %f13, 0f4B800000;
	selp.f32 	%f109, %f108, %f13, %p15;
	mov.b32 	%r41, %f109;
	add.s32 	%r42, %r41, -1060439283;
	and.b32  	%r43, %r42, -8388608;
	sub.s32 	%r44, %r41, %r43;
	mov.b32 	%f110, %r44;
	cvt.rn.f32.s32 	%f111, %r43;
	selp.f32 	%f112, 0fC1C00000, 0f00000000, %p15;
	fma.rn.f32 	%f113, %f111, 0f34000000, %f112;
	add.f32 	%f114, %f110, 0fBF800000;
	add.f32 	%f115, %f110, 0f3F800000;
	rcp.approx.ftz.f32 	%f116, %f115;
	add.f32 	%f117, %f114, %f114;
	mul.f32 	%f118, %f117, %f116;
	mul.f32 	%f119, %f118, %f118;
	neg.f32 	%f120, %f118;
	sub.f32 	%f121, %f114, %f118;
	add.f32 	%f122, %f121, %f121;
	fma.rn.f32 	%f123, %f120, %f114, %f122;
	mul.rn.f32 	%f124, %f116, %f123;
	fma.rn.f32 	%f125, %f119, 0f3A2C32E4, 0f3B52E7DB;
	fma.rn.f32 	%f126, %f125, %f119, 0f3C93BB73;
	fma.rn.f32 	%f127, %f126, %f119, 0f3DF6384F;
	mul.rn.f32 	%f128, %f127, %f119;
	fma.rn.f32 	%f129, %f118, 0f3FB8AA3B, %f113;
	mul.f32 	%f130, %f128, 0f40400000;
	sub.f32 	%f131, %f113, %f129;
	fma.rn.f32 	%f132, %f118, 0f3FB8AA3B, %f131;
	fma.rn.f32 	%f133, %f124, 0f3FB8AA3B, %f132;
	fma.rn.f32 	%f134, %f118, 0f32A55E34, %f133;
	fma.rn.f32 	%f135, %f130, %f124, %f134;
	fma.rn.f32 	%f136, %f128, %f118, %f135;
	add.rn.f32 	%f137, %f129, %f136;
	mov.f32 	%f138, 0f40800000;
	mul.rn.f32 	%f139, %f137, %f138;
	cvt.rni.f32.f32 	%f140, %f139;
	sub.f32 	%f141, %f139, %f140;
	neg.f32 	%f142, %f139;
	fma.rn.f32 	%f143, %f137, 0f40800000, %f142;
	neg.f32 	%f144, %f129;
	add.rn.f32 	%f145, %f137, %f144;
	neg.f32 	%f146, %f145;
	add.rn.f32 	%f147, %f136, %f146;
	fma.rn.f32 	%f148, %f147, 0f40800000, %f143;
	add.f32 	%f149, %f141, %f148;
	setp.gt.f32 	%p16, %f140, 0f00000000;
	selp.b32 	%r45, 0, -2097152000, %p16;
	setp.neu.f32 	%p17, %f12, 0f00000000;
	setp.neu.f32 	%p18, %f13, 0f7F800000;
	setp.lt.f32 	%p19, %f139, 0f00000000;
	selp.f32 	%f150, 0f00000000, 0f7F800000, %p19;
	abs.f32 	%f151, %f139;
	setp.gt.f32 	%p20, %f151, 0f43180000;
	cvt.rzi.s32.f32 	%r46, %f140;
	shl.b32 	%r47, %r46, 23;
	sub.s32 	%r48, %r47, %r45;
	mov.b32 	%f152, %r48;
	add.s32 	%r49, %r45, 2130706432;
	mov.b32 	%f153, %r49;
	fma.rn.f32 	%f154, %f149, 0f391FCB8E, 0f3AAF85ED;
	fma.rn.f32 	%f155, %f154, %f149, 0f3C1D9856;
	fma.rn.f32 	%f156, %f155, %f149, 0f3D6357BB;
	fma.rn.f32 	%f157, %f156, %f149, 0f3E75FDEC;
	fma.rn.f32 	%f158, %f157, %f149, 0f3F317218;
	fma.rn.f32 	%f159, %f158, %f149, 0f3F800000;
	mul.f32 	%f160, %f159, %f153;
	mul.f32 	%f161, %f160, %f152;
	selp.f32 	%f298, %f150, %f161, %p20;
	and.pred  	%p21, %p17, %p18;
	@%p21 bra 	$L__BB4_17;
	add.f32 	%f162, %f12, %f12;
	mov.b32 	%r50, %f162;
	and.b32  	%r51, %r50, 2147483647;
	mov.b32 	%f298, %r51;
$L__BB4_17:
	mul.f32 	%f165, %f10, %f298;
	ld.global.f32 	%f166, [%rd153];
	fma.rn.f32 	%f18, %f165, %f166, %f297;
	add.s32 	%r53, %r37, %r140;
	ld.shared.f32 	%f19, [%r53];
	abs.f32 	%f20, %f19;
	setp.eq.f32 	%p22, %f19, 0f3F800000;
	mov.f32 	%f299, 0f3F800000;
	@%p22 bra 	$L__BB4_22;
	setp.nan.f32 	%p23, %f20, %f20;
	@%p23 bra 	$L__BB4_21;
	setp.lt.f32 	%p24, %f20, 0f00800000;
	mul.f32 	%f167, %f20, 0f4B800000;
	selp.f32 	%f168, %f167, %f20, %p24;
	mov.b32 	%r54, %f168;
	add.s32 	%r55, %r54, -1060439283;
	and.b32  	%r56, %r55, -8388608;
	sub.s32 	%r57, %r54, %r56;
	mov.b32 	%f169, %r57;
	cvt.rn.f32.s32 	%f170, %r56;
	selp.f32 	%f171, 0fC1C00000, 0f00000000, %p24;
	fma.rn.f32 	%f172, %f170, 0f34000000, %f171;
	add.f32 	%f173, %f169, 0fBF800000;
	add.f32 	%f174, %f169, 0f3F800000;
	rcp.approx.ftz.f32 	%f175, %f174;
	add.f32 	%f176, %f173, %f173;
	mul.f32 	%f177, %f176, %f175;
	mul.f32 	%f178, %f177, %f177;
	neg.f32 	%f179, %f177;
	sub.f32 	%f180, %f173, %f177;
	add.f32 	%f181, %f180, %f180;
	fma.rn.f32 	%f182, %f179, %f173, %f181;
	mul.rn.f32 	%f183, %f175, %f182;
	fma.rn.f32 	%f184, %f178, 0f3A2C32E4, 0f3B52E7DB;
	fma.rn.f32 	%f185, %f184, %f178, 0f3C93BB73;
	fma.rn.f32 	%f186, %f185, %f178, 0f3DF6384F;
	mul.rn.f32 	%f187, %f186, %f178;
	fma.rn.f32 	%f188, %f177, 0f3FB8AA3B, %f172;
	mul.f32 	%f189, %f187, 0f40400000;
	sub.f32 	%f190, %f172, %f188;
	fma.rn.f32 	%f191, %f177, 0f3FB8AA3B, %f190;
	fma.rn.f32 	%f192, %f183, 0f3FB8AA3B, %f191;
	fma.rn.f32 	%f193, %f177, 0f32A55E34, %f192;
	fma.rn.f32 	%f194, %f189, %f183, %f193;
	fma.rn.f32 	%f195, %f187, %f177, %f194;
	add.rn.f32 	%f196, %f188, %f195;
	mov.f32 	%f197, 0f40800000;
	mul.rn.f32 	%f198, %f196, %f197;
	cvt.rni.f32.f32 	%f199, %f198;
	sub.f32 	%f200, %f198, %f199;
	neg.f32 	%f201, %f198;
	fma.rn.f32 	%f202, %f196, 0f40800000, %f201;
	neg.f32 	%f203, %f188;
	add.rn.f32 	%f204, %f196, %f203;
	neg.f32 	%f205, %f204;
	add.rn.f32 	%f206, %f195, %f205;
	fma.rn.f32 	%f207, %f206, 0f40800000, %f202;
	add.f32 	%f208, %f200, %f207;
	setp.gt.f32 	%p25, %f199, 0f00000000;
	selp.b32 	%r58, 0, -2097152000, %p25;
	setp.neu.f32 	%p26, %f19, 0f00000000;
	setp.neu.f32 	%p27, %f20, 0f7F800000;
	setp.lt.f32 	%p28, %f198, 0f00000000;
	selp.f32 	%f209, 0f00000000, 0f7F800000, %p28;
	abs.f32 	%f210, %f198;
	setp.gt.f32 	%p29, %f210, 0f43180000;
	cvt.rzi.s32.f32 	%r59, %f199;
	shl.b32 	%r60, %r59, 23;
	sub.s32 	%r61, %r60, %r58;
	mov.b32 	%f211, %r61;
	add.s32 	%r62, %r58, 2130706432;
	mov.b32 	%f212, %r62;
	fma.rn.f32 	%f213, %f208, 0f391FCB8E, 0f3AAF85ED;
	fma.rn.f32 	%f214, %f213, %f208, 0f3C1D9856;
	fma.rn.f32 	%f215, %f214, %f208, 0f3D6357BB;
	fma.rn.f32 	%f216, %f215, %f208, 0f3E75FDEC;
	fma.rn.f32 	%f217, %f216, %f208, 0f3F317218;
	fma.rn.f32 	%f218, %f217, %f208, 0f3F800000;
	mul.f32 	%f219, %f218, %f212;
	mul.f32 	%f220, %f219, %f211;
	selp.f32 	%f299, %f209, %f220, %p29;
	and.pred  	%p30, %p26, %p27;
	@%p30 bra 	$L__BB4_22;
	add.f32 	%f221, %f19, %f19;
	mov.b32 	%r63, %f221;
	and.b32  	%r64, %r63, 2147483647;
	mov.b32 	%f299, %r64;
	bra.uni 	$L__BB4_22;
$L__BB4_21:
	mov.f32 	%f222, 0f40800000;
	add.rn.f32 	%f299, %f19, %f222;
$L__BB4_22:
	mul.f32 	%f223, %f10, %f299;
	ld.global.f32 	%f224, [%rd153+400];
	fma.rn.f32 	%f297, %f223, %f224, %f18;
	add.s32 	%r140, %r140, 8;
	add.s64 	%rd153, %rd153, 800;
	add.s32 	%r139, %r139, 8;
	setp.ne.s32 	%p31, %r140, 404;
	@%p31 bra 	$L__BB4_12;
	ld.shared.f32 	%f226, [_ZZ33roughness_initialise_temperaturesPfS_S_S_S_S_S_ffE6albedo];
	mov.f32 	%f227, 0f3F800000;
	sub.f32 	%f26, %f227, %f226;
	mov.f32 	%f300, 0f00000000;
	mov.b32 	%r142, 100;
	mov.u32 	%r141, %r143;
$L__BB4_24:
	add.s32 	%r66, %r141, 100;
	mul.wide.u32 	%rd26, %r141, 4;
	add.s64 	%rd27, %rd2, %rd26;
	ld.global.f32 	%f228, [%rd27];
	add.s64 	%rd28, %rd1, %rd26;
	ld.global.f32 	%f229, [%rd28];
	fma.rn.f32 	%f230, %f26, %f228, %f229;
	add.f32 	%f231, %f297, %f230;
	fma.rn.f32 	%f232, %f231, 0f39333E67, %f300;
	mul.wide.u32 	%rd29, %r66, 4;
	add.s64 	%rd30, %rd2, %rd29;
	ld.global.f32 	%f233, [%rd30];
	add.s64 	%rd31, %rd1, %rd29;
	ld.global.f32 	%f234, [%rd31];
	fma.rn.f32 	%f235, %f26, %f233, %f234;
	add.f32 	%f236, %f297, %f235;
	fma.rn.f32 	%f300, %f236, 0f39333E67, %f232;
	add.s32 	%r142, %r142, 200;
	add.s32 	%r141, %r141, 200;
	setp.ne.s32 	%p32, %r142, 585100;
	@%p32 bra 	$L__BB4_24;
	div.rn.f32 	%f29, %f300, %f35;
	abs.f32 	%f30, %f29;
	setp.eq.f32 	%p33, %f29, 0f3F800000;
	mov.f32 	%f301, 0f3F800000;
	@%p33 bra 	$L__BB4_32;
	setp.num.f32 	%p34, %f30, %f30;
	@%p34 bra 	$L__BB4_28;
	mov.f32 	%f294, 0f3E800000;
	add.rn.f32 	%f301, %f29, %f294;
	bra.uni 	$L__BB4_32;
$L__BB4_28:
	setp.neu.f32 	%p35, %f29, 0f00000000;
	setp.neu.f32 	%p36, %f30, 0f7F800000;
	and.pred  	%p37, %p35, %p36;
	@%p37 bra 	$L__BB4_30;
	add.f32 	%f293, %f29, %f29;
	mov.b32 	%r76, %f293;
	and.b32  	%r77, %r76, 2147483647;
	mov.b32 	%f301, %r77;
	bra.uni 	$L__BB4_32;
$L__BB4_30:
	setp.lt.f32 	%p38, %f30, 0f00800000;
	mul.f32 	%f238, %f30, 0f4B800000;
	selp.f32 	%f239, %f238, %f30, %p38;
	mov.b32 	%r67, %f239;
	add.s32 	%r68, %r67, -1060439283;
	and.b32  	%r69, %r68, -8388608;
	sub.s32 	%r70, %r67, %r69;
	mov.b32 	%f240, %r70;
	cvt.rn.f32.s32 	%f241, %r69;
	selp.f32 	%f242, 0fC1C00000, 0f00000000, %p38;
	fma.rn.f32 	%f243, %f241, 0f34000000, %f242;
	add.f32 	%f244, %f240, 0fBF800000;
	add.f32 	%f245, %f240, 0f3F800000;
	rcp.approx.ftz.f32 	%f246, %f245;
	add.f32 	%f247, %f244, %f244;
	mul.f32 	%f248, %f247, %f246;
	mul.f32 	%f249, %f248, %f248;
	neg.f32 	%f250, %f248;
	sub.f32 	%f251, %f244, %f248;
	add.f32 	%f252, %f251, %f251;
	fma.rn.f32 	%f253, %f250, %f244, %f252;
	mul.rn.f32 	%f254, %f246, %f253;
	fma.rn.f32 	%f255, %f249, 0f3A2C32E4, 0f3B52E7DB;
	fma.rn.f32 	%f256, %f255, %f249, 0f3C93BB73;
	fma.rn.f32 	%f257, %f256, %f249, 0f3DF6384F;
	mul.rn.f32 	%f258, %f257, %f249;
	fma.rn.f32 	%f259, %f248, 0f3FB8AA3B, %f243;
	mul.f32 	%f260, %f258, 0f40400000;
	sub.f32 	%f261, %f243, %f259;
	fma.rn.f32 	%f262, %f248, 0f3FB8AA3B, %f261;
	fma.rn.f32 	%f263, %f254, 0f3FB8AA3B, %f262;
	fma.rn.f32 	%f264, %f248, 0f32A55E34, %f263;
	fma.rn.f32 	%f265, %f260, %f254, %f264;
	fma.rn.f32 	%f266, %f258, %f248, %f265;
	add.rn.f32 	%f267, %f259, %f266;
	mov.f32 	%f268, 0f3E800000;
	mul.rn.f32 	%f269, %f267, %f268;
	cvt.rni.f32.f32 	%f270, %f269;
	sub.f32 	%f271, %f269, %f270;
	neg.f32 	%f272, %f269;
	fma.rn.f32 	%f273, %f267, 0f3E800000, %f272;
	neg.f32 	%f274, %f259;
	add.rn.f32 	%f275, %f267, %f274;
	neg.f32 	%f276, %f275;
	add.rn.f32 	%f277, %f266, %f276;
	fma.rn.f32 	%f278, %f277, 0f3E800000, %f273;
	add.f32 	%f279, %f271, %f278;
	setp.gt.f32 	%p39, %f270, 0f00000000;
	selp.b32 	%r71, 0, -2097152000, %p39;
	setp.geu.f32 	%p40, %f29, 0f00000000;
	setp.lt.f32 	%p41, %f269, 0f00000000;
	selp.f32 	%f280, 0f00000000, 0f7F800000, %p41;
	abs.f32 	%f281, %f269;
	setp.gt.f32 	%p42, %f281, 0f43180000;
	cvt.rzi.s32.f32 	%r72, %f270;
	shl.b32 	%r73, %r72, 23;
	sub.s32 	%r74, %r73, %r71;
	mov.b32 	%f282, %r74;
	add.s32 	%r75, %r71, 2130706432;
	mov.b32 	%f283, %r75;
	fma.rn.f32 	%f284, %f279, 0f391FCB8E, 0f3AAF85ED;
	fma.rn.f32 	%f285, %f284, %f279, 0f3C1D9856;
	fma.rn.f32 	%f286, %f285, %f279, 0f3D6357BB;
	fma.rn.f32 	%f287, %f286, %f279, 0f3E75FDEC;
	fma.rn.f32 	%f288, %f287, %f279, 0f3F317218;
	fma.rn.f32 	%f289, %f288, %f279, 0f3F800000;
	mul.f32 	%f290, %f289, %f283;
	mul.f32 	%f291, %f290, %f282;
	selp.f32 	%f301, %f280, %f291, %p42;
	@%p40 bra 	$L__BB4_32;
	mov.f32 	%f301, 0f7FFFFFFF;
$L__BB4_32:
	cvta.to.global.u64 	%rd6, %rd11;
	cvta.to.global.u64 	%rd7, %rd10;
	cvta.to.global.u64 	%rd32, %rd9;
	mad.lo.s32 	%r79, %r2, -579300, %r143;
	mul.wide.u32 	%rd33, %r79, 4;
	add.s64 	%rd34, %rd32, %rd33;
	st.global.f32 	[%rd34], %f301;
	add.s32 	%r80, %r79, 100;
	mul.wide.u32 	%rd35, %r80, 4;
	add.s64 	%rd36, %rd32, %rd35;
	st.global.f32 	[%rd36], %f301;
	add.s32 	%r81, %r79, 200;
	mul.wide.u32 	%rd37, %r81, 4;
	add.s64 	%rd38, %rd32, %rd37;
	st.global.f32 	[%rd38], %f301;
	add.s32 	%r82, %r79, 300;
	mul.wide.u32 	%rd39, %r82, 4;
	add.s64 	%rd40, %rd32, %rd39;
	st.global.f32 	[%rd40], %f301;
	add.s32 	%r83, %r79, 400;
	mul.wide.u32 	%rd41, %r83, 4;
	add.s64 	%rd42, %rd32, %rd41;
	st.global.f32 	[%rd42], %f301;
	add.s32 	%r84, %r79, 500;
	mul.wide.u32 	%rd43, %r84, 4;
	add.s64 	%rd44, %rd32, %rd43;
	st.global.f32 	[%rd44], %f301;
	add.s32 	%r85, %r79, 600;
	mul.wide.u32 	%rd45, %r85, 4;
	add.s64 	%rd46, %rd32, %rd45;
	st.global.f32 	[%rd46], %f301;
	add.s32 	%r86, %r79, 700;
	mul.wide.u32 	%rd47, %r86, 4;
	add.s64 	%rd48, %rd32, %rd47;
	st.global.f32 	[%rd48], %f301;
	add.s32 	%r87, %r79, 800;
	mul.wide.u32 	%rd49, %r87, 4;
	add.s64 	%rd50, %rd32, %rd49;
	st.global.f32 	[%rd50], %f301;
	add.s32 	%r88, %r79, 900;
	mul.wide.u32 	%rd51, %r88, 4;
	add.s64 	%rd52, %rd32, %rd51;
	st.global.f32 	[%rd52], %f301;
	add.s32 	%r89, %r79, 1000;
	mul.wide.u32 	%rd53, %r89, 4;
	add.s64 	%rd54, %rd32, %rd53;
	st.global.f32 	[%rd54], %f301;
	add.s32 	%r90, %r79, 1100;
	mul.wide.u32 	%rd55, %r90, 4;
	add.s64 	%rd56, %rd32, %rd55;
	st.global.f32 	[%rd56], %f301;
	add.s32 	%r91, %r79, 1200;
	mul.wide.u32 	%rd57, %r91, 4;
	add.s64 	%rd58, %rd32, %rd57;
	st.global.f32 	[%rd58], %f301;
	add.s32 	%r92, %r79, 1300;
	mul.wide.u32 	%rd59, %r92, 4;
	add.s64 	%rd60, %rd32, %rd59;
	st.global.f32 	[%rd60], %f301;
	add.s32 	%r93, %r79, 1400;
	mul.wide.u32 	%rd61, %r93, 4;
	add.s64 	%rd62, %rd32, %rd61;
	st.global.f32 	[%rd62], %f301;
	add.s32 	%r94, %r79, 1500;
	mul.wide.u32 	%rd63, %r94, 4;
	add.s64 	%rd64, %rd32, %rd63;
	st.global.f32 	[%rd64], %f301;
	add.s32 	%r95, %r79, 1600;
	mul.wide.u32 	%rd65, %r95, 4;
	add.s64 	%rd66, %rd32, %rd65;
	st.global.f32 	[%rd66], %f301;
	add.s32 	%r96, %r79, 1700;
	mul.wide.u32 	%rd67, %r96, 4;
	add.s64 	%rd68, %rd32, %rd67;
	st.global.f32 	[%rd68], %f301;
	add.s32 	%r97, %r79, 1800;
	mul.wide.u32 	%rd69, %r97, 4;
	add.s64 	%rd70, %rd32, %rd69;
	st.global.f32 	[%rd70], %f301;
	add.s32 	%r98, %r79, 1900;
	mul.wide.u32 	%rd71, %r98, 4;
	add.s64 	%rd72, %rd32, %rd71;
	st.global.f32 	[%rd72], %f301;
	add.s32 	%r99, %r79, 2000;
	mul.wide.u32 	%rd73, %r99, 4;
	add.s64 	%rd74, %rd32, %rd73;
	st.global.f32 	[%rd74], %f301;
	add.s32 	%r100, %r79, 2100;
	mul.wide.u32 	%rd75, %r100, 4;
	add.s64 	%rd76, %rd32, %rd75;
	st.global.f32 	[%rd76], %f301;
	add.s32 	%r101, %r79, 2200;
	mul.wide.u32 	%rd77, %r101, 4;
	add.s64 	%rd78, %rd32, %rd77;
	st.global.f32 	[%rd78], %f301;
	add.s32 	%r102, %r79, 2300;
	mul.wide.u32 	%rd79, %r102, 4;
	add.s64 	%rd80, %rd32, %rd79;
	st.global.f32 	[%rd80], %f301;
	add.s32 	%r103, %r79, 2400;
	mul.wide.u32 	%rd81, %r103, 4;
	add.s64 	%rd82, %rd32, %rd81;
	st.global.f32 	[%rd82], %f301;
	add.s32 	%r104, %r79, 2500;
	mul.wide.u32 	%rd83, %r104, 4;
	add.s64 	%rd84, %rd32, %rd83;
	st.global.f32 	[%rd84], %f301;
	add.s32 	%r105, %r79, 2600;
	mul.wide.u32 	%rd85, %r105, 4;
	add.s64 	%rd86, %rd32, %rd85;
	st.global.f32 	[%rd86], %f301;
	add.s32 	%r106, %r79, 2700;
	mul.wide.u32 	%rd87, %r106, 4;
	add.s64 	%rd88, %rd32, %rd87;
	st.global.f32 	[%rd88], %f301;
	add.s32 	%r107, %r79, 2800;
	mul.wide.u32 	%rd89, %r107, 4;
	add.s64 	%rd90, %rd32, %rd89;
	st.global.f32 	[%rd90], %f301;
	add.s32 	%r108, %r79, 2900;
	mul.wide.u32 	%rd91, %r108, 4;
	add.s64 	%rd92, %rd32, %rd91;
	st.global.f32 	[%rd92], %f301;
	add.s32 	%r109, %r79, 3000;
	mul.wide.u32 	%rd93, %r109, 4;
	add.s64 	%rd94, %rd32, %rd93;
	st.global.f32 	[%rd94], %f301;
	add.s32 	%r110, %r79, 3100;
	mul.wide.u32 	%rd95, %r110, 4;
	add.s64 	%rd96, %rd32, %rd95;
	st.global.f32 	[%rd96], %f301;
	add.s32 	%r111, %r79, 3200;
	mul.wide.u32 	%rd97, %r111, 4;
	add.s64 	%rd98, %rd32, %rd97;
	st.global.f32 	[%rd98], %f301;
	add.s32 	%r112, %r79, 3300;
	mul.wide.u32 	%rd99, %r112, 4;
	add.s64 	%rd100, %rd32, %rd99;
	st.global.f32 	[%rd100], %f301;
	add.s32 	%r113, %r79, 3400;
	mul.wide.u32 	%rd101, %r113, 4;
	add.s64 	%rd102, %rd32, %rd101;
	st.global.f32 	[%rd102], %f301;
	add.s32 	%r114, %r79, 3500;
	mul.wide.u32 	%rd103, %r114, 4;
	add.s64 	%rd104, %rd32, %rd103;
	st.global.f32 	[%rd104], %f301;
	add.s32 	%r115, %r79, 3600;
	mul.wide.u32 	%rd105, %r115, 4;
	add.s64 	%rd106, %rd32, %rd105;
	st.global.f32 	[%rd106], %f301;
	add.s32 	%r116, %r79, 3700;
	mul.wide.u32 	%rd107, %r116, 4;
	add.s64 	%rd108, %rd32, %rd107;
	st.global.f32 	[%rd108], %f301;
	add.s32 	%r117, %r79, 3800;
	mul.wide.u32 	%rd109, %r117, 4;
	add.s64 	%rd110, %rd32, %rd109;
	st.global.f32 	[%rd110], %f301;
	add.s32 	%r118, %r79, 3900;
	mul.wide.u32 	%rd111, %r118, 4;
	add.s64 	%rd112, %rd32, %rd111;
	st.global.f32 	[%rd112], %f301;
	add.s32 	%r119, %r79, 4000;
	mul.wide.u32 	%rd113, %r119, 4;
	add.s64 	%rd114, %rd32, %rd113;
	st.global.f32 	[%rd114], %f301;
	add.s32 	%r120, %r79, 4100;
	mul.wide.u32 	%rd115, %r120, 4;
	add.s64 	%rd116, %rd32, %rd115;
	st.global.f32 	[%rd116], %f301;
	add.s32 	%r121, %r79, 4200;
	mul.wide.u32 	%rd117, %r121, 4;
	add.s64 	%rd118, %rd32, %rd117;
	st.global.f32 	[%rd118], %f301;
	add.s32 	%r122, %r79, 4300;
	mul.wide.u32 	%rd119, %r122, 4;
	add.s64 	%rd120, %rd32, %rd119;
	st.global.f32 	[%rd120], %f301;
	add.s32 	%r123, %r79, 4400;
	mul.wide.u32 	%rd121, %r123, 4;
	add.s64 	%rd122, %rd32, %rd121;
	st.global.f32 	[%rd122], %f301;
	add.s32 	%r124, %r79, 4500;
	mul.wide.u32 	%rd123, %r124, 4;
	add.s64 	%rd124, %rd32, %rd123;
	st.global.f32 	[%rd124], %f301;
	add.s32 	%r125, %r79, 4600;
	mul.wide.u32 	%rd125, %r125, 4;
	add.s64 	%rd126, %rd32, %rd125;
	st.global.f32 	[%rd126], %f301;
	add.s32 	%r126, %r79, 4700;
	mul.wide.u32 	%rd127, %r126, 4;
	add.s64 	%rd128, %rd32, %rd127;
	st.global.f32 	[%rd128], %f301;
	add.s32 	%r127, %r79, 4800;
	mul.wide.u32 	%rd129, %r127, 4;
	add.s64 	%rd130, %rd32, %rd129;
	st.global.f32 	[%rd130], %f301;
	add.s32 	%r128, %r79, 4900;
	mul.wide.u32 	%rd131, %r128, 4;
	add.s64 	%rd132, %rd32, %rd131;
	st.global.f32 	[%rd132], %f301;
	add.s32 	%r129, %r79, 5000;
	mul.wide.u32 	%rd133, %r129, 4;
	add.s64 	%rd134, %rd32, %rd133;
	st.global.f32 	[%rd134], %f301;
	add.s32 	%r130, %r79, 5100;
	mul.wide.u32 	%rd135, %r130, 4;
	add.s64 	%rd136, %rd32, %rd135;
	st.global.f32 	[%rd136], %f301;
	add.s32 	%r131, %r79, 5200;
	mul.wide.u32 	%rd137, %r131, 4;
	add.s64 	%rd138, %rd32, %rd137;
	st.global.f32 	[%rd138], %f301;
	add.s32 	%r132, %r79, 5300;
	mul.wide.u32 	%rd139, %r132, 4;
	add.s64 	%rd140, %rd32, %rd139;
	st.global.f32 	[%rd140], %f301;
	add.s32 	%r133, %r79, 5400;
	mul.wide.u32 	%rd141, %r133, 4;
	add.s64 	%rd142, %rd32, %rd141;
	st.global.f32 	[%rd142], %f301;
	add.s32 	%r134, %r79, 5500;
	mul.wide.u32 	%rd143, %r134, 4;
	add.s64 	%rd144, %rd32, %rd143;
	st.global.f32 	[%rd144], %f301;
	add.s32 	%r135, %r79, 5600;
	mul.wide.u32 	%rd145, %r135, 4;
	add.s64 	%rd146, %rd32, %rd145;
	st.global.f32 	[%rd146], %f301;
	mov.b32 	%r144, 100;
$L__BB4_33:
	add.s32 	%r136, %r143, 100;
	mul.wide.u32 	%rd147, %r143, 4;
	add.s64 	%rd148, %rd7, %rd147;
	st.global.f32 	[%rd148], %f301;
	add.s64 	%rd149, %rd6, %rd147;
	st.global.f32 	[%rd149], %f301;
	mul.wide.u32 	%rd150, %r136, 4;
	add.s64 	%rd151, %rd7, %rd150;
	st.global.f32 	[%rd151], %f301;
	add.s64 	%rd152, %rd6, %rd150;
	st.global.f32 	[%rd152], %f301;
	add.s32 	%r144, %r144, 200;
	add.s32 	%r143, %r143, 200;
	setp.ne.s32 	%p43, %r144, 585100;
	@%p43 bra 	$L__BB4_33;
	ret;

}
	// .globl	_Z17finite_differencePbPfS0_
.visible .entry _Z17finite_differencePbPfS0_(
	.param .u64 .ptr .align 1 _Z17finite_differencePbPfS0__param_0,
	.param .u64 .ptr .align 1 _Z17finite_differencePbPfS0__param_1,
	.param .u64 .ptr .align 1 _Z17finite_differencePbPfS0__param_2
)
{
	.reg .pred 	%p<5>;
	.reg .b16 	%rs<3>;
	.reg .b32 	%r<23>;
	.reg .b32 	%f<38>;
	.reg .b64 	%rd<33>;
	// demoted variable
	.shared .align 1 .u8 _ZZ17finite_differencePbPfS0_E9converged;
	// demoted variable
	.shared .align 4 .f32 _ZZ17finite_differencePbPfS0_E7numrevs;
	ld.param.u64 	%rd3, [_Z17finite_differencePbPfS0__param_0];
	ld.param.u64 	%rd4, [_Z17finite_differencePbPfS0__param_1];
	ld.param.u64 	%rd5, [_Z17finite_differencePbPfS0__param_2];
	cvta.to.global.u64 	%rd1, %rd5;
	mov.u32 	%r1, %tid.x;
	setp.ne.s32 	%p1, %r1, 0;
	@%p1 bra 	$L__BB5_2;
	cvta.to.global.u64 	%rd6, %rd3;
	mov.u32 	%r8, %ctaid.x;
	cvt.u64.u32 	%rd7, %r8;
	add.s64 	%rd8, %rd6, %rd7;
	ld.global.u8 	%rs1, [%rd8];
	st.shared.u8 	[_ZZ17finite_differencePbPfS0_E9converged], %rs1;
$L__BB5_2:
	bar.sync 	0;
	ld.shared.u8 	%rs2, [_ZZ17finite_differencePbPfS0_E9converged];
	setp.ne.s16 	%p2, %rs2, 0;
	@%p2 bra 	$L__BB5_9;
	setp.ne.s32 	%p3, %r1, 0;
	@%p3 bra 	$L__BB5_5;
	mov.u32 	%r9, %ctaid.x;
	cvta.to.global.u64 	%rd9, %rd4;
	mul.wide.u32 	%rd10, %r9, 4;
	add.s64 	%rd11, %rd9, %rd10;
	ld.global.f32 	%f12, [%rd11];
	st.shared.f32 	[_ZZ17finite_differencePbPfS0_E7numrevs], %f12;
$L__BB5_5:
	bar.sync 	0;
	ld.const.f32 	%f13, [PI];
	add.f32 	%f14, %f13, %f13;
	ld.shared.f32 	%f15, [_ZZ17finite_differencePbPfS0_E7numrevs];
	mul.f32 	%f16, %f14, %f15;
	div.rn.f32 	%f17, %f16, 0f45B6D000;
	div.rn.f32 	%f1, %f17, 0f3CA72F06;
	mov.u32 	%r11, %ctaid.x;
	mad.lo.s32 	%r2, %r11, 5700, %r1;
	mul.wide.u32 	%rd12, %r2, 4;
	add.s64 	%rd13, %rd1, %rd12;
	ld.global.f32 	%f35, [%rd13];
	add.s32 	%r12, %r2, 100;
	mul.wide.u32 	%rd14, %r12, 4;
	add.s64 	%rd15, %rd1, %rd14;
	ld.global.f32 	%f36, [%rd15];
	add.s32 	%r13, %r2, 200;
	mul.wide.u32 	%rd16, %r13, 4;
	add.s64 	%rd17, %rd1, %rd16;
	ld.global.f32 	%f37, [%rd17];
	add.s32 	%r21, %r2, 300;
	mov.b32 	%r22, 300;
$L__BB5_6:
	add.f32 	%f18, %f36, %f36;
	sub.f32 	%f19, %f37, %f18;
	add.f32 	%f20, %f35, %f19;
	fma.rn.f32 	%f21, %f1, %f20, %f36;
	add.s32 	%r14, %r21, -200;
	mul.wide.u32 	%rd18, %r14, 4;
	add.s64 	%rd19, %rd1, %rd18;
	st.global.f32 	[%rd19], %f21;
	mul.wide.u32 	%rd20, %r21, 4;
	add.s64 	%rd21, %rd1, %rd20;
	ld.global.f32 	%f8, [%rd21];
	add.f32 	%f22, %f37, %f37;
	sub.f32 	%f23, %f8, %f22;
	add.f32 	%f24, %f36, %f23;
	fma.rn.f32 	%f25, %f1, %f24, %f37;
	add.s32 	%r15, %r21, -100;
	mul.wide.u32 	%rd22, %r15, 4;
	add.s64 	%rd23, %rd1, %rd22;
	st.global.f32 	[%rd23], %f25;
	add.s32 	%r16, %r21, 100;
	mul.wide.u32 	%rd24, %r16, 4;
	add.s64 	%rd2, %rd1, %rd24;
	ld.global.f32 	%f35, [%rd2];
	add.f32 	%f26, %f8, %f8;
	sub.f32 	%f27, %f35, %f26;
	add.f32 	%f28, %f37, %f27;
	fma.rn.f32 	%f29, %f1, %f28, %f8;
	st.global.f32 	[%rd21], %f29;
	setp.eq.s32 	%p4, %r22, 5500;
	@%p4 bra 	$L__BB5_8;
	add.s32 	%r17, %r21, 200;
	mul.wide.u32 	%rd25, %r17, 4;
	add.s64 	%rd26, %rd1, %rd25;
	ld.global.f32 	%f36, [%rd26];
	add.f32 	%f30, %f35, %f35;
	sub.f32 	%f31, %f36, %f30;
	add.f32 	%f32, %f8, %f31;
	fma.rn.f32 	%f33, %f1, %f32, %f35;
	st.global.f32 	[%rd2], %f33;
	add.s32 	%r18, %r21, 300;
	mul.wide.u32 	%rd27, %r18, 4;
	add.s64 	%rd28, %rd1, %rd27;
	ld.global.f32 	%f37, [%rd28];
	add.s32 	%r22, %r22, 400;
	add.s32 	%r21, %r21, 400;
	bra.uni 	$L__BB5_6;
$L__BB5_8:
	add.s32 	%r19, %r2, 5500;
	mul.wide.u32 	%rd29, %r19, 4;
	add.s64 	%rd30, %rd1, %rd29;
	ld.global.f32 	%f34, [%rd30];
	add.s32 	%r20, %r2, 5600;
	mul.wide.u32 	%rd31, %r20, 4;
	add.s64 	%rd32, %rd1, %rd31;
	st.global.f32 	[%rd32], %f34;
$L__BB5_9:
	bar.sync 	0;
	ret;

}
	// .globl	_Z18boundary_conditionPbPfS0_S0_S0_S0_S0_S0_S0_S0_fffi
.visible .entry _Z18boundary_conditionPbPfS0_S0_S0_S0_S0_S0_S0_S0_fffi(
	.param .u64 .ptr .align 1 _Z18boundary_conditionPbPfS0_S0_S0_S0_S0_S0_S0_S0_fffi_param_0,
	.param .u64 .ptr .align 1 _Z18boundary_conditionPbPfS0_S0_S0_S0_S0_S0_S0_S0_fffi_param_1,
	.param .u64 .ptr .align 1 _Z18boundary_conditionPbPfS0_S0_S0_S0_S0_S0_S0_S0_fffi_param_2,
	.param .u64 .ptr .align 1 _Z18boundary_conditionPbPfS0_S0_S0_S0_S0_S0_S0_S0_fffi_param_3,
	.param .u64 .ptr .align 1 _Z18boundary_conditionPbPfS0_S0_S0_S0_S0_S0_S0_S0_fffi_param_4,
	.param .u64 .ptr .align 1 _Z18boundary_conditionPbPfS0_S0_S0_S0_S0_S0_S0_S0_fffi_param_5,
	.param .u64 .ptr .align 1 _Z18boundary_conditionPbPfS0_S0_S0_S0_S0_S0_S0_S0_fffi_param_6,
	.param .u64 .ptr .align 1 _Z18boundary_conditionPbPfS0_S0_S0_S0_S0_S0_S0_S0_fffi_param_7,
	.param .u64 .ptr .align 1 _Z18boundary_conditionPbPfS0_S0_S0_S0_S0_S0_S0_S0_fffi_param_8,
	.param .u64 .ptr .align 1 _Z18boundary_conditionPbPfS0_S0_S0_S0_S0_S0_S0_S0_fffi_param_9,
	.param .f32 _Z18boundary_conditionPbPfS0_S0_S0_S0_S0_S0_S0_S0_fffi_param_10,
	.param .f32 _Z18boundary_conditionPbPfS0_S0_S0_S0_S0_S0_S0_S0_fffi_param_11,
	.param .f32 _Z18boundary_conditionPbPfS0_S0_S0_S0_S0_S0_S0_S0_fffi_param_12,
	.param .u32 _Z18boundary_conditionPbPfS0_S0_S0_S0_S0_S0_S0_S0_fffi_param_13
)
{
	.reg .pred 	%p<16>;
	.reg .b16 	%rs<3>;
	.reg .b32 	%r<30>;
	.reg .b32 	%f<125>;
	.reg .b64 	%rd<43>;
	// demoted variable
	.shared .align 1 .u8 _ZZ18boundary_conditionPbPfS0_S0_S0_S0_S0_S0_S0_S0_fffiE9converged;
	// demoted variable
	.shared .align 4 .f32 _ZZ18boundary_conditionPbPfS0_S0_S0_S0_S0_S0_S0_S0_fffiE6albedo;
	// demoted variable
	.shared .align 4 .f32 _ZZ18boundary_conditionPbPfS0_S0_S0_S0_S0_S0_S0_S0_fffiE15thermal_inertia;
	// demoted variable
	.shared .align 4 .f32 _ZZ18boundary_conditionPbPfS0_S0_S0_S0_S0_S0_S0_S0_fffiE7numrevs;
	// demoted variable
	.shared .align 4 .b8 _ZZ18boundary_conditionPbPfS0_S0_S0_S0_S0_S0_S0_S0_fffiE5stemp[400];
	ld.param.u64 	%rd6, [_Z18boundary_conditionPbPfS0_S0_S0_S0_S0_S0_S0_S0_fffi_param_0];
	ld.param.u64 	%rd7, [_Z18boundary_conditionPbPfS0_S0_S0_S0_S0_S0_S0_S0_fffi_param_1];
	ld.param.u64 	%rd8, [_Z18boundary_conditionPbPfS0_S0_S0_S0_S0_S0_S0_S0_fffi_param_2];
	ld.param.u64 	%rd9, [_Z18boundary_conditionPbPfS0_S0_S0_S0_S0_S0_S0_S0_fffi_param_3];
	ld.param.u64 	%rd10, [_Z18boundary_conditionPbPfS0_S0_S0_S0_S0_S0_S0_S0_fffi_param_4];
	ld.param.u64 	%rd11, [_Z18boundary_conditionPbPfS0_S0_S0_S0_S0_S0_S0_S0_fffi_param_5];
	ld.param.u64 	%rd12, [_Z18boundary_conditionPbPfS0_S0_S0_S0_S0_S0_S0_S0_fffi_param_6];
	ld.param.u64 	%rd13, [_Z18boundary_conditionPbPfS0_S0_S0_S0_S0_S0_S0_S0_fffi_param_7];
	ld.param.u64 	%rd14, [_Z18boundary_conditionPbPfS0_S0_S0_S0_S0_S0_S0_S0_fffi_param_8];
	ld.param.u64 	%rd15, [_Z18boundary_conditionPbPfS0_S0_S0_S0_S0_S0_S0_S0_fffi_param_9];
	ld.param.f32 	%f19, [_Z18boundary_conditionPbPfS0_S0_S0_S0_S0_S0_S0_S0_fffi_param_10];
	ld.param.f32 	%f20, [_Z18boundary_conditionPbPfS0_S0_S0_S0_S0_S0_S0_S0_fffi_param_11];
	ld.param.f32 	%f21, [_Z18boundary_conditionPbPfS0_S0_S0_S0_S0_S0_S0_S0_fffi_param_12];
	ld.param.u32 	%r5, [_Z18boundary_conditionPbPfS0_S0_S0_S0_S0_S0_S0_S0_fffi_param_13];
	mov.u32 	%r1, %tid.x;
	setp.ne.s32 	%p1, %r1, 0;
	@%p1 bra 	$L__BB6_2;
	cvta.to.global.u64 	%rd16, %rd6;
	mov.u32 	%r6, %ctaid.x;
	cvt.u64.u32 	%rd17, %r6;
	add.s64 	%rd18, %rd16, %rd17;
	ld.global.u8 	%rs1, [%rd18];
	st.shared.u8 	[_ZZ18boundary_conditionPbPfS0_S0_S0_S0_S0_S0_S0_S0_fffiE9converged], %rs1;
$L__BB6_2:
	bar.sync 	0;
	ld.shared.u8 	%rs2, [_ZZ18boundary_conditionPbPfS0_S0_S0_S0_S0_S0_S0_S0_fffiE9converged];
	setp.ne.s16 	%p2, %rs2, 0;
	@%p2 bra 	$L__BB6_16;
	setp.ne.s32 	%p3, %r1, 0;
	@%p3 bra 	$L__BB6_5;
	mov.u32 	%r7, %ctaid.x;
	cvta.to.global.u64 	%rd19, %rd7;
	mul.wide.u32 	%rd20, %r7, 4;
	add.s64 	%rd21, %rd19, %rd20;
	ld.global.f32 	%f22, [%rd21];
	st.shared.f32 	[_ZZ18boundary_conditionPbPfS0_S0_S0_S0_S0_S0_S0_S0_fffiE6albedo], %f22;
	cvta.to.global.u64 	%rd22, %rd8;
	add.s64 	%rd23, %rd22, %rd20;
	ld.global.f32 	%f23, [%rd23];
	st.shared.f32 	[_ZZ18boundary_conditionPbPfS0_S0_S0_S0_S0_S0_S0_S0_fffiE15thermal_inertia], %f23;
	cvta.to.global.u64 	%rd24, %rd9;
	add.s64 	%rd25, %rd24, %rd20;
	ld.global.f32 	%f24, [%rd25];
	st.shared.f32 	[_ZZ18boundary_conditionPbPfS0_S0_S0_S0_S0_S0_S0_S0_fffiE7numrevs], %f24;
$L__BB6_5:
	cvta.to.global.u64 	%rd26, %rd10;
	bar.sync 	0;
	mov.u32 	%r8, %ctaid.x;
	mad.lo.s32 	%r9, %r8, 5700, %r1;
	mul.wide.u32 	%rd27, %r9, 4;
	add.s64 	%rd1, %rd26, %rd27;
	ld.global.f32 	%f123, [%rd1];
	add.s32 	%r10, %r9, 100;
	mul.wide.u32 	%rd28, %r10, 4;
	add.s64 	%rd29, %rd26, %rd28;
	ld.global.f32 	%f2, [%rd29];
	mad.lo.s32 	%r11, %r8, 579300, %r9;
	mad.lo.s32 	%r2, %r5, 100, %r11;
	cvta.to.global.u64 	%rd30, %rd12;
	mul.wide.u32 	%rd31, %r2, 4;
	add.s64 	%rd2, %rd30, %rd31;
	ld.global.f32 	%f3, [%rd2];
	cvta.to.global.u64 	%rd32, %rd11;
	add.s64 	%rd33, %rd32, %rd31;
	st.global.f32 	[%rd33], %f3;
	abs.f32 	%f4, %f3;
	setp.eq.f32 	%p4, %f3, 0f3F800000;
	mov.f32 	%f121, 0f3F800000;
	@%p4 bra 	$L__BB6_10;
	setp.num.f32 	%p5, %f4, %f4;
	@%p5 bra 	$L__BB6_8;
	mov.f32 	%f81, 0f40800000;
	add.rn.f32 	%f121, %f3, %f81;
	bra.uni 	$L__BB6_10;
$L__BB6_8:
	setp.lt.f32 	%p6, %f4, 0f00800000;
	mul.f32 	%f26, %f4, 0f4B800000;
	selp.f32 	%f27, %f26, %f4, %p6;
	mov.b32 	%r12, %f27;
	add.s32 	%r13, %r12, -1060439283;
	and.b32  	%r14, %r13, -8388608;
	sub.s32 	%r15, %r12, %r14;
	mov.b32 	%f28, %r15;
	cvt.rn.f32.s32 	%f29, %r14;
	selp.f32 	%f30, 0fC1C00000, 0f00000000, %p6;
	fma.rn.f32 	%f31, %f29, 0f34000000, %f30;
	add.f32 	%f32, %f28, 0fBF800000;
	add.f32 	%f33, %f28, 0f3F800000;
	rcp.approx.ftz.f32 	%f34, %f33;
	add.f32 	%f35, %f32, %f32;
	mul.f32 	%f36, %f35, %f34;
	mul.f32 	%f37, %f36, %f36;
	neg.f32 	%f38, %f36;
	sub.f32 	%f39, %f32, %f36;
	add.f32 	%f40, %f39, %f39;
	fma.rn.f32 	%f41, %f38, %f32, %f40;
	mul.rn.f32 	%f42, %f34, %f41;
	fma.rn.f32 	%f43, %f37, 0f3A2C32E4, 0f3B52E7DB;
	fma.rn.f32 	%f44, %f43, %f37, 0f3C93BB73;
	fma.rn.f32 	%f45, %f44, %f37, 0f3DF6384F;
	mul.rn.f32 	%f46, %f45, %f37;
	fma.rn.f32 	%f47, %f36, 0f3FB8AA3B, %f31;
	mul.f32 	%f48, %f46, 0f40400000;
	sub.f32 	%f49, %f31, %f47;
	fma.rn.f32 	%f50, %f36, 0f3FB8AA3B, %f49;
	fma.rn.f32 	%f51, %f42, 0f3FB8AA3B, %f50;
	fma.rn.f32 	%f52, %f36, 0f32A55E34, %f51;
	fma.rn.f32 	%f53, %f48, %f42, %f52;
	fma.rn.f32 	%f54, %f46, %f36, %f53;
	add.rn.f32 	%f55, %f47, %f54;
	mov.f32 	%f56, 0f40800000;
	mul.rn.f32 	%f57, %f55, %f56;
	cvt.rni.f32.f32 	%f58, %f57;
	sub.f32 	%f59, %f57, %f58;
	neg.f32 	%f60, %f57;
	fma.rn.f32 	%f61, %f55, 0f40800000, %f60;
	neg.f32 	%f62, %f47;
	add.rn.f32 	%f63, %f55, %f62;
	neg.f32 	%f64, %f63;
	add.rn.f32 	%f65, %f54, %f64;
	fma.rn.f32 	%f66, %f65, 0f40800000, %f61;
	add.f32 	%f67, %f59, %f66;
	setp.gt.f32 	%p7, %f58, 0f00000000;
	selp.b32 	%r16, 0, -2097152000, %p7;
	setp.neu.f32 	%p8, %f3, 0f00000000;
	setp.neu.f32 	%p9, %f4, 0f7F800000;
	setp.lt.f32 	%p10, %f57, 0f00000000;
	selp.f32 	%f68, 0f00000000, 0f7F800000, %p10;
	abs.f32 	%f69, %f57;
	setp.gt.f32 	%p11, %f69, 0f43180000;
	cvt.rzi.s32.f32 	%r17, %f58;
	shl.b32 	%r18, %r17, 23;
	sub.s32 	%r19, %r18, %r16;
	mov.b32 	%f70, %r19;
	add.s32 	%r20, %r16, 2130706432;
	mov.b32 	%f71, %r20;
	fma.rn.f32 	%f72, %f67, 0f391FCB8E, 0f3AAF85ED;
	fma.rn.f32 	%f73, %f72, %f67, 0f3C1D9856;
	fma.rn.f32 	%f74, %f73, %f67, 0f3D6357BB;
	fma.rn.f32 	%f75, %f74, %f67, 0f3E75FDEC;
	fma.rn.f32 	%f76, %f75, %f67, 0f3F317218;
	fma.rn.f32 	%f77, %f76, %f67, 0f3F800000;
	mul.f32 	%f78, %f77, %f71;
	mul.f32 	%f79, %f78, %f70;
	selp.f32 	%f121, %f68, %f79, %p11;
	and.pred  	%p12, %p8, %p9;
	@%p12 bra 	$L__BB6_10;
	add.f32 	%f80, %f3, %f3;
	mov.b32 	%r21, %f80;
	and.b32  	%r22, %r21, 2147483647;
	mov.b32 	%f121, %r22;
$L__BB6_10:
	mul.f32 	%f82, %f19, %f20;
	mul.f32 	%f83, %f82, %f121;
	shl.b32 	%r24, %r1, 2;
	mov.u32 	%r25, _ZZ18boundary_conditionPbPfS0_S0_S0_S0_S0_S0_S0_S0_fffiE5stemp;
	add.s32 	%r26, %r25, %r24;
	st.shared.f32 	[%r26], %f83;
	cvta.to.global.u64 	%rd34, %rd13;
	add.s64 	%rd36, %rd34, %rd31;
	ld.global.f32 	%f9, [%rd36];
	cvta.to.global.u64 	%rd37, %rd14;
	add.s64 	%rd38, %rd37, %rd31;
	ld.global.f32 	%f122, [%rd38];
	bar.sync 	0;
	mul.wide.u32 	%rd39, %r1, 4;
	cvta.to.global.u64 	%rd40, %rd15;
	add.s64 	%rd41, %rd39, %rd40;
	add.s64 	%rd42, %rd41, 800;
	mov.b32 	%r29, 8;
$L__BB6_11:
	add.s32 	%r28, %r25, %r29;
	ld.shared.f32 	%f84, [%r28+-8];
	ld.global.f32 	%f85, [%rd42+-800];
	fma.rn.f32 	%f86, %f84, %f85, %f122;
	ld.shared.f32 	%f87, [%r28+-4];
	ld.global.f32 	%f88, [%rd42+-400];
	fma.rn.f32 	%f89, %f87, %f88, %f86;
	ld.shared.f32 	%f90, [%r28];
	ld.global.f32 	%f91, [%rd42];
	fma.rn.f32 	%f92, %f90, %f91, %f89;
	ld.shared.f32 	%f93, [%r28+4];
	ld.global.f32 	%f94, [%rd42+400];
	fma.rn.f32 	%f122, %f93, %f94, %f92;
	add.s32 	%r29, %r29, 16;
	add.s64 	%rd42, %rd42, 1600;
	setp.ne.s32 	%p13, %r29, 408;
	@%p13 bra 	$L__BB6_11;
	ld.shared.f32 	%f96, [_ZZ18boundary_conditionPbPfS0_S0_S0_S0_S0_S0_S0_S0_fffiE6albedo];
	mov.f32 	%f97, 0f3F800000;
	sub.f32 	%f98, %f97, %f96;
	fma.rn.f32 	%f13, %f9, %f98, %f122;
	setp.gtu.f32 	%p14, %f21, 0f3F800000;
	@%p14 bra 	$L__BB6_15;
	ld.shared.f32 	%f99, [_ZZ18boundary_conditionPbPfS0_S0_S0_S0_S0_S0_S0_S0_fffiE15thermal_inertia];
	ld.const.f32 	%f100, [PI];
	ld.shared.f32 	%f101, [_ZZ18boundary_conditionPbPfS0_S0_S0_S0_S0_S0_S0_S0_fffiE7numrevs];
	ld.const.f32 	%f102, [rot_period];
	add.f32 	%f103, %f100, %f100;
	mul.f32 	%f104, %f103, %f101;
	div.rn.f32 	%f105, %f104, %f102;
	sqrt.rn.f32 	%f106, %f105;
	mul.f32 	%f107, %f99, %f106;
	div.rn.f32 	%f14, %f107, 0f3E124925;
	mul.f32 	%f15, %f19, 0f40800000;
$L__BB6_14:
	sub.f32 	%f108, %f2, %f123;
	fma.rn.f32 	%f109, %f14, %f108, %f13;
	mul.f32 	%f110, %f19, %f123;
	mul.f32 	%f111, %f123, %f110;
	mul.f32 	%f112, %f123, %f111;
	mul.f32 	%f113, %f123, %f112;
	sub.f32 	%f114, %f109, %f113;
	mul.f32 	%f115, %f15, %f123;
	mul.f32 	%f116, %f123, %f115;
	fma.rn.f32 	%f117, %f123, %f116, %f14;
	div.rn.f32 	%f118, %f114, %f117;
	add.f32 	%f124, %f123, %f118;
	sub.f32 	%f119, %f124, %f123;
	abs.f32 	%f120, %f119;
	setp.ge.f32 	%p15, %f120, %f21;
	mov.f32 	%f123, %f124;
	@%p15 bra 	$L__BB6_14;
$L__BB6_15:
	bar.sync 	0;
	st.global.f32 	[%rd1], %f124;
	st.global.f32 	[%rd2], %f124;
$L__BB6_16:
	bar.sync 	0;
	ret;

}
	// .globl	_Z26roughness_inst_equilibriumPbPfS0_S0_S0_S0_S0_ffi
.visible .entry _Z26roughness_inst_equilibriumPbPfS0_S0_S0_S0_S0_ffi(
	.param .u64 .ptr .align 1 _Z26roughness_inst_equilibriumPbPfS0_S0_S0_S0_S0_ffi_param_0,
	.param .u64 .ptr .align 1 _Z26roughness_inst_equilibriumPbPfS0_S0_S0_S0_S0_ffi_param_1,
	.param .u64 .ptr .align 1 _Z26roughness_inst_equilibriumPbPfS0_S0_S0_S0_S0_ffi_param_2,
	.param .u64 .ptr .align 1 _Z26roughness_inst_equilibriumPbPfS0_S0_S0_S0_S0_ffi_param_3,
	.param .u64 .ptr .align 1 _Z26roughness_inst_equilibriumPbPfS0_S0_S0_S0_S0_ffi_param_4,
	.param .u64 .ptr .align 1 _Z26roughness_inst_equilibriumPbPfS0_S0_S0_S0_S0_ffi_param_5,
	.param .u64 .ptr .align 1 _Z26roughness_inst_equilibriumPbPfS0_S0_S0_S0_S0_ffi_param_6,
	.param .f32 _Z26roughness_inst_equilibriumPbPfS0_S0_S0_S0_S0_ffi_param_7,
	.param .f32 _Z26roughness_inst_equilibriumPbPfS0_S0_S0_S0_S0_ffi_param_8,
	.param .u32 _Z26roughness_inst_equilibriumPbPfS0_S0_S0_S0_S0_ffi_param_9
)
{
	.reg .pred 	%p<24>;
	.reg .b16 	%rs<3>;
	.reg .b32 	%r<39>;
	.reg .b32 	%f<154>;
	.reg .b64 	%rd<31>;
	// demoted variable
	.shared .align 1 .u8 _ZZ26roughness_inst_equilibriumPbPfS0_S0_S0_S0_S0_ffiE9converged;
	// demoted variable
	.shared .align 4 .f32 _ZZ26roughness_inst_equilibriumPbPfS0_S0_S0_S0_S0_ffiE6albedo;
	// demoted variable
	.shared .align 4 .b8 _ZZ26roughness_inst_equilibriumPbPfS0_S0_S0_S0_S0_ffiE5stemp[400];
	ld.param.u64 	%rd5, [_Z26roughness_inst_equilibriumPbPfS0_S0_S0_S0_S0_ffi_param_0];
	ld.param.u64 	%rd6, [_Z26roughness_inst_equilibriumPbPfS0_S0_S0_S0_S0_ffi_param_1];
	ld.param.u64 	%rd7, [_Z26roughness_inst_equilibriumPbPfS0_S0_S0_S0_S0_ffi_param_2];
	ld.param.u64 	%rd8, [_Z26roughness_inst_equilibriumPbPfS0_S0_S0_S0_S0_ffi_param_3];
	ld.param.u64 	%rd9, [_Z26roughness_inst_equilibriumPbPfS0_S0_S0_S0_S0_ffi_param_4];
	ld.param.u64 	%rd10, [_Z26roughness_inst_equilibriumPbPfS0_S0_S0_S0_S0_ffi_param_5];
	ld.param.u64 	%rd11, [_Z26roughness_inst_equilibriumPbPfS0_S0_S0_S0_S0_ffi_param_6];
	ld.param.f32 	%f17, [_Z26roughness_inst_equilibriumPbPfS0_S0_S0_S0_S0_ffi_param_7];
	ld.param.f32 	%f18, [_Z26roughness_inst_equilibriumPbPfS0_S0_S0_S0_S0_ffi_param_8];
	ld.param.u32 	%r6, [_Z26roughness_inst_equilibriumPbPfS0_S0_S0_S0_S0_ffi_param_9];
	mov.u32 	%r1, %tid.x;
	setp.ne.s32 	%p1, %r1, 0;
	@%p1 bra 	$L__BB7_2;
	cvta.to.global.u64 	%rd12, %rd5;
	mov.u32 	%r7, %ctaid.x;
	cvt.u64.u32 	%rd13, %r7;
	add.s64 	%rd14, %rd12, %rd13;
	ld.global.u8 	%rs1, [%rd14];
	st.shared.u8 	[_ZZ26roughness_inst_equilibriumPbPfS0_S0_S0_S0_S0_ffiE9converged], %rs1;
$L__BB7_2:
	bar.sync 	0;
	ld.shared.u8 	%rs2, [_ZZ26roughness_inst_equilibriumPbPfS0_S0_S0_S0_S0_ffiE9converged];
	setp.ne.s16 	%p2, %rs2, 0;
	@%p2 bra 	$L__BB7_20;
	setp.ne.s32 	%p3, %r1, 0;
	@%p3 bra 	$L__BB7_5;
	mov.u32 	%r8, %ctaid.x;
	cvta.to.global.u64 	%rd15, %rd6;
	mul.wide.u32 	%rd16, %r8, 4;
	add.s64 	%rd17, %rd15, %rd16;
	ld.global.f32 	%f19, [%rd17];
	st.shared.f32 	[_ZZ26roughness_inst_equilibriumPbPfS0_S0_S0_S0_S0_ffiE6albedo], %f19;
$L__BB7_5:
	bar.sync 	0;
	mov.u32 	%r9, %ctaid.x;
	mad.lo.s32 	%r10, %r9, 585000, %r1;
	mad.lo.s32 	%r2, %r6, 100, %r10;
	cvta.to.global.u64 	%rd18, %rd8;
	mul.wide.u32 	%rd19, %r2, 4;
	add.s64 	%rd1, %rd18, %rd19;
	ld.global.f32 	%f1, [%rd1];
	cvta.to.global.u64 	%rd20, %rd7;
	add.s64 	%rd21, %rd20, %rd19;
	st.global.f32 	[%rd21], %f1;
	abs.f32 	%f2, %f1;
	setp.eq.f32 	%p4, %f1, 0f3F800000;
	mov.f32 	%f151, 0f3F800000;
	@%p4 bra 	$L__BB7_10;
	setp.num.f32 	%p5, %f2, %f2;
	@%p5 bra 	$L__BB7_8;
	mov.f32 	%f76, 0f40800000;
	add.rn.f32 	%f151, %f1, %f76;
	bra.uni 	$L__BB7_10;
$L__BB7_8:
	setp.lt.f32 	%p6, %f2, 0f00800000;
	mul.f32 	%f21, %f2, 0f4B800000;
	selp.f32 	%f22, %f21, %f2, %p6;
	mov.b32 	%r11, %f22;
	add.s32 	%r12, %r11, -1060439283;
	and.b32  	%r13, %r12, -8388608;
	sub.s32 	%r14, %r11, %r13;
	mov.b32 	%f23, %r14;
	cvt.rn.f32.s32 	%f24, %r13;
	selp.f32 	%f25, 0fC1C00000, 0f00000000, %p6;
	fma.rn.f32 	%f26, %f24, 0f34000000, %f25;
	add.f32 	%f27, %f23, 0fBF800000;
	add.f32 	%f28, %f23, 0f3F800000;
	rcp.approx.ftz.f32 	%f29, %f28;
	add.f32 	%f30, %f27, %f27;
	mul.f32 	%f31, %f30, %f29;
	mul.f32 	%f32, %f31, %f31;
	neg.f32 	%f33, %f31;
	sub.f32 	%f34, %f27, %f31;
	add.f32 	%f35, %f34, %f34;
	fma.rn.f32 	%f36, %f33, %f27, %f35;
	mul.rn.f32 	%f37, %f29, %f36;
	fma.rn.f32 	%f38, %f32, 0f3A2C32E4, 0f3B52E7DB;
	fma.rn.f32 	%f39, %f38, %f32, 0f3C93BB73;
	fma.rn.f32 	%f40, %f39, %f32, 0f3DF6384F;
	mul.rn.f32 	%f41, %f40, %f32;
	fma.rn.f32 	%f42, %f31, 0f3FB8AA3B, %f26;
	mul.f32 	%f43, %f41, 0f40400000;
	sub.f32 	%f44, %f26, %f42;
	fma.rn.f32 	%f45, %f31, 0f3FB8AA3B, %f44;
	fma.rn.f32 	%f46, %f37, 0f3FB8AA3B, %f45;
	fma.rn.f32 	%f47, %f31, 0f32A55E34, %f46;
	fma.rn.f32 	%f48, %f43, %f37, %f47;
	fma.rn.f32 	%f49, %f41, %f31, %f48;
	add.rn.f32 	%f50, %f42, %f49;
	mov.f32 	%f51, 0f40800000;
	mul.rn.f32 	%f52, %f50, %f51;
	cvt.rni.f32.f32 	%f53, %f52;
	sub.f32 	%f54, %f52, %f53;
	neg.f32 	%f55, %f52;
	fma.rn.f32 	%f56, %f50, 0f40800000, %f55;
	neg.f32 	%f57, %f42;
	add.rn.f32 	%f58, %f50, %f57;
	neg.f32 	%f59, %f58;
	add.rn.f32 	%f60, %f49, %f59;
	fma.rn.f32 	%f61, %f60, 0f40800000, %f56;
	add.f32 	%f62, %f54, %f61;
	setp.gt.f32 	%p7, %f53, 0f00000000;
	selp.b32 	%r15, 0, -2097152000, %p7;
	setp.neu.f32 	%p8, %f1, 0f00000000;
	setp.neu.f32 	%p9, %f2, 0f7F800000;
	setp.lt.f32 	%p10, %f52, 0f00000000;
	selp.f32 	%f63, 0f00000000, 0f7F800000, %p10;
	abs.f32 	%f64, %f52;
	setp.gt.f32 	%p11, %f64, 0f43180000;
	cvt.rzi.s32.f32 	%r16, %f53;
	shl.b32 	%r17, %r16, 23;
	sub.s32 	%r18, %r17, %r15;
	mov.b32 	%f65, %r18;
	add.s32 	%r19, %r15, 2130706432;
	mov.b32 	%f66, %r19;
	fma.rn.f32 	%f67, %f62, 0f391FCB8E, 0f3AAF85ED;
	fma.rn.f32 	%f68, %f67, %f62, 0f3C1D9856;
	fma.rn.f32 	%f69, %f68, %f62, 0f3D6357BB;
	fma.rn.f32 	%f70, %f69, %f62, 0f3E75FDEC;
	fma.rn.f32 	%f71, %f70, %f62, 0f3F317218;
	fma.rn.f32 	%f72, %f71, %f62, 0f3F800000;
	mul.f32 	%f73, %f72, %f66;
	mul.f32 	%f74, %f73, %f65;
	selp.f32 	%f151, %f63, %f74, %p11;
	and.pred  	%p12, %p8, %p9;
	@%p12 bra 	$L__BB7_10;
	add.f32 	%f75, %f1, %f1;
	mov.b32 	%r20, %f75;
	and.b32  	%r21, %r20, 2147483647;
	mov.b32 	%f151, %r21;
$L__BB7_10:
	shl.b32 	%r23, %r1, 2;
	mov.u32 	%r24, _ZZ26roughness_inst_equilibriumPbPfS0_S0_S0_S0_S0_ffiE5stemp;
	add.s32 	%r3, %r24, %r23;
	mul.f32 	%f77, %f17, %f18;
	mul.f32 	%f78, %f77, %f151;
	st.shared.f32 	[%r3], %f78;
	cvta.to.global.u64 	%rd22, %rd9;
	add.s64 	%rd24, %rd22, %rd19;
	ld.global.f32 	%f7, [%rd24];
	cvta.to.global.u64 	%rd25, %rd10;
	add.s64 	%rd26, %rd25, %rd19;
	ld.global.f32 	%f152, [%rd26];
	bar.sync 	0;
	mul.wide.u32 	%rd27, %r1, 4;
	cvta.to.global.u64 	%rd28, %rd11;
	add.s64 	%rd29, %rd27, %rd28;
	add.s64 	%rd30, %rd29, 800;
	mov.b32 	%r38, 8;
$L__BB7_11:
	add.s32 	%r26, %r24, %r38;
	ld.shared.f32 	%f79, [%r26+-8];
	ld.global.f32 	%f80, [%rd30+-800];
	fma.rn.f32 	%f81, %f79, %f80, %f152;
	ld.shared.f32 	%f82, [%r26+-4];
	ld.global.f32 	%f83, [%rd30+-400];
	fma.rn.f32 	%f84, %f82, %f83, %f81;
	ld.shared.f32 	%f85, [%r26];
	ld.global.f32 	%f86, [%rd30];
	fma.rn.f32 	%f87, %f85, %f86, %f84;
	ld.shared.f32 	%f88, [%r26+4];
	ld.global.f32 	%f89, [%rd30+400];
	fma.rn.f32 	%f152, %f88, %f89, %f87;
	add.s32 	%r38, %r38, 16;
	add.s64 	%rd30, %rd30, 1600;
	setp.ne.s32 	%p13, %r38, 408;
	@%p13 bra 	$L__BB7_11;
	bar.sync 	0;
	ld.shared.f32 	%f91, [_ZZ26roughness_inst_equilibriumPbPfS0_S0_S0_S0_S0_ffiE6albedo];
	mov.f32 	%f153, 0f3F800000;
	sub.f32 	%f92, %f153, %f91;
	fma.rn.f32 	%f93, %f7, %f92, %f152;
	div.rn.f32 	%f11, %f93, %f17;
	abs.f32 	%f12, %f11;
	setp.eq.f32 	%p14, %f11, 0f3F800000;
	@%p14 bra 	$L__BB7_19;
	setp.num.f32 	%p15, %f12, %f12;
	@%p15 bra 	$L__BB7_15;
	mov.f32 	%f150, 0f3E800000;
	add.rn.f32 	%f153, %f11, %f150;
	bra.uni 	$L__BB7_19;
$L__BB7_15:
	setp.neu.f32 	%p16, %f11, 0f00000000;
	setp.neu.f32 	%p17, %f12, 0f7F800000;
	and.pred  	%p18, %p16, %p17;
	@%p18 bra 	$L__BB7_17;
	add.f32 	%f149, %f11, %f11;
	mov.b32 	%r36, %f149;
	and.b32  	%r37, %r36, 2147483647;
	mov.b32 	%f153, %r37;
	bra.uni 	$L__BB7_19;
$L__BB7_17:
	setp.lt.f32 	%p19, %f12, 0f00800000;
	mul.f32 	%f94, %f12, 0f4B800000;
	selp.f32 	%f95, %f94, %f12, %p19;
	mov.b32 	%r27, %f95;
	add.s32 	%r28, %r27, -1060439283;
	and.b32  	%r29, %r28, -8388608;
	sub.s32 	%r30, %r27, %r29;
	mov.b32 	%f96, %r30;
	cvt.rn.f32.s32 	%f97, %r29;
	selp.f32 	%f98, 0fC1C00000, 0f00000000, %p19;
	fma.rn.f32 	%f99, %f97, 0f34000000, %f98;
	add.f32 	%f100, %f96, 0fBF800000;
	add.f32 	%f101, %f96, 0f3F800000;
	rcp.approx.ftz.f32 	%f102, %f101;
	add.f32 	%f103, %f100, %f100;
	mul.f32 	%f104, %f103, %f102;
	mul.f32 	%f105, %f104, %f104;
	neg.f32 	%f106, %f104;
	sub.f32 	%f107, %f100, %f104;
	add.f32 	%f108, %f107, %f107;
	fma.rn.f32 	%f109, %f106, %f100, %f108;
	mul.rn.f32 	%f110, %f102, %f109;
	fma.rn.f32 	%f111, %f105, 0f3A2C32E4, 0f3B52E7DB;
	fma.rn.f32 	%f112, %f111, %f105, 0f3C93BB73;
	fma.rn.f32 	%f113, %f112, %f105, 0f3DF6384F;
	mul.rn.f32 	%f114, %f113, %f105;
	fma.rn.f32 	%f115, %f104, 0f3FB8AA3B, %f99;
	mul.f32 	%f116, %f114, 0f40400000;
	sub.f32 	%f117, %f99, %f115;
	fma.rn.f32 	%f118, %f104, 0f3FB8AA3B, %f117;
	fma.rn.f32 	%f119, %f110, 0f3FB8AA3B, %f118;
	fma.rn.f32 	%f120, %f104, 0f32A55E34, %f119;
	fma.rn.f32 	%f121, %f116, %f110, %f120;
	fma.rn.f32 	%f122, %f114, %f104, %f121;
	add.rn.f32 	%f123, %f115, %f122;
	mov.f32 	%f124, 0f3E800000;
	mul.rn.f32 	%f125, %f123, %f124;
	cvt.rni.f32.f32 	%f126, %f125;
	sub.f32 	%f127, %f125, %f126;
	neg.f32 	%f128, %f125;
	fma.rn.f32 	%f129, %f123, 0f3E800000, %f128;
	neg.f32 	%f130, %f115;
	add.rn.f32 	%f131, %f123, %f130;
	neg.f32 	%f132, %f131;
	add.rn.f32 	%f133, %f122, %f132;
	fma.rn.f32 	%f134, %f133, 0f3E800000, %f129;
	add.f32 	%f135, %f127, %f134;
	setp.gt.f32 	%p20, %f126, 0f00000000;
	selp.b32 	%r31, 0, -2097152000, %p20;
	setp.geu.f32 	%p21, %f11, 0f00000000;
	setp.lt.f32 	%p22, %f125, 0f00000000;
	selp.f32 	%f136, 0f00000000, 0f7F800000, %p22;
	abs.f32 	%f137, %f125;
	setp.gt.f32 	%p23, %f137, 0f43180000;
	cvt.rzi.s32.f32 	%r32, %f126;
	shl.b32 	%r33, %r32, 23;
	sub.s32 	%r34, %r33, %r31;
	mov.b32 	%f138, %r34;
	add.s32 	%r35, %r31, 2130706432;
	mov.b32 	%f139, %r35;
	fma.rn.f32 	%f140, %f135, 0f391FCB8E, 0f3AAF85ED;
	fma.rn.f32 	%f141, %f140, %f135, 0f3C1D9856;
	fma.rn.f32 	%f142, %f141, %f135, 0f3D6357BB;
	fma.rn.f32 	%f143, %f142, %f135, 0f3E75FDEC;
	fma.rn.f32 	%f144, %f143, %f135, 0f3F317218;
	fma.rn.f32 	%f145, %f144, %f135, 0f3F800000;
	mul.f32 	%f146, %f145, %f139;
	mul.f32 	%f147, %f146, %f138;
	selp.f32 	%f153, %f136, %f147, %p23;
	@%p21 bra 	$L__BB7_19;
	mov.f32 	%f153, 0f7FFFFFFF;
$L__BB7_19:
	st.shared.f32 	[%r3], %f153;
	st.global.f32 	[%rd1], %f153;
$L__BB7_20:
	bar.sync 	0;
	ret;

}
	// .globl	_Z9convergedPbPfS0_f
.visible .entry _Z9convergedPbPfS0_f(
	.param .u64 .ptr .align 1 _Z9convergedPbPfS0_f_param_0,
	.param .u64 .ptr .align 1 _Z9convergedPbPfS0_f_param_1,
	.param .u64 .ptr .align 1 _Z9convergedPbPfS0_f_param_2,
	.param .f32 _Z9convergedPbPfS0_f_param_3
)
{
	.reg .pred 	%p<8>;
	.reg .b16 	%rs<7>;
	.reg .b32 	%r<14>;
	.reg .b32 	%f<10>;
	.reg .b64 	%rd<17>;
	// demoted variable
	.shared .align 1 .u8 _ZZ9convergedPbPfS0_fE9converged;
	ld.param.u64 	%rd4, [_Z9convergedPbPfS0_f_param_0];
	ld.param.u64 	%rd5, [_Z9convergedPbPfS0_f_param_1];
	ld.param.u64 	%rd6, [_Z9convergedPbPfS0_f_param_2];
	ld.param.f32 	%f1, [_Z9convergedPbPfS0_f_param_3];
	cvta.to.global.u64 	%rd1, %rd6;
	cvta.to.global.u64 	%rd2, %rd5;
	cvta.to.global.u64 	%rd3, %rd4;
	mov.u32 	%r1, %tid.x;
	setp.ne.s32 	%p1, %r1, 0;
	@%p1 bra 	$L__BB8_2;
	mov.u32 	%r7, %ctaid.x;
	cvt.u64.u32 	%rd7, %r7;
	add.s64 	%rd8, %rd3, %rd7;
	ld.global.u8 	%rs1, [%rd8];
	st.shared.u8 	[_ZZ9convergedPbPfS0_fE9converged], %rs1;
$L__BB8_2:
	bar.sync 	0;
	ld.shared.u8 	%rs2, [_ZZ9convergedPbPfS0_fE9converged];
	setp.ne.s16 	%p2, %rs2, 0;
	@%p2 bra 	$L__BB8_11;
	setp.ne.s32 	%p3, %r1, 0;
	bar.sync 	0;
	@%p3 bra 	$L__BB8_5;
	mov.b16 	%rs3, 1;
	st.shared.u8 	[_ZZ9convergedPbPfS0_fE9converged], %rs3;
$L__BB8_5:
	bar.sync 	0;
	mov.u32 	%r9, %ctaid.x;
	mad.lo.s32 	%r12, %r9, 585000, %r1;
	mov.b32 	%r13, 100;
$L__BB8_6:
	mul.wide.u32 	%rd9, %r12, 4;
	add.s64 	%rd10, %rd2, %rd9;
	ld.global.f32 	%f2, [%rd10];
	add.s64 	%rd11, %rd1, %rd9;
	ld.global.f32 	%f3, [%rd11];
	sub.f32 	%f4, %f2, %f3;
	abs.f32 	%f5, %f4;
	setp.ltu.f32 	%p4, %f5, %f1;
	@%p4 bra 	$L__BB8_8;
	mov.b16 	%rs4, 0;
	st.shared.u8 	[_ZZ9convergedPbPfS0_fE9converged], %rs4;
$L__BB8_8:
	add.s32 	%r10, %r12, 100;
	mul.wide.u32 	%rd12, %r10, 4;
	add.s64 	%rd13, %rd2, %rd12;
	ld.global.f32 	%f6, [%rd13];
	add.s64 	%rd14, %rd1, %rd12;
	ld.global.f32 	%f7, [%rd14];
	sub.f32 	%f8, %f6, %f7;
	abs.f32 	%f9, %f8;
	setp.ltu.f32 	%p5, %f9, %f1;
	@%p5 bra 	$L__BB8_10;
	mov.b16 	%rs5, 0;
	st.shared.u8 	[_ZZ9convergedPbPfS0_fE9converged], %rs5;
$L__BB8_10:
	add.s32 	%r13, %r13, 200;
	add.s32 	%r12, %r12, 200;
	setp.ne.s32 	%p6, %r13, 585100;
	@%p6 bra 	$L__BB8_6;
$L__BB8_11:
	setp.ne.s32 	%p7, %r1, 0;
	bar.sync 	0;
	@%p7 bra 	$L__BB8_13;
	ld.shared.u8 	%rs6, [_ZZ9convergedPbPfS0_fE9converged];
	mov.u32 	%r11, %ctaid.x;
	cvt.u64.u32 	%rd15, %r11;
	add.s64 	%rd16, %rd3, %rd15;
	st.global.u8 	[%rd16], %rs6;
$L__BB8_13:
	bar.sync 	0;
	ret;

}


// ===== COMPILED SASS (sm_100) =====

	.target	sm_100

	.elftype	@"ET_EXEC"


//--------------------- .note.nv.tkinfo           --------------------------
	.section	.note.nv.tkinfo,"",@"SHT_NOTE"
	.sectionflags	@"SHF_NOTE_NV_TKINFO"
	.tkinfo
        /*0018*/ 	.word	0x00000002
        /*0030*/ 	.string	""
        /*0030*/ 	.string	"ptxas"
        /*0030*/ 	.string	"Cuda compilation tools, release 13.0, V13.0.88"
        /*0030*/ 	.string	"Build cuda_13.0.r13.0/compiler.36424714_0"
        /*0030*/ 	.string	"-arch sm_100 -m 64 "



//--------------------- .note.nv.cuinfo           --------------------------
	.section	.note.nv.cuinfo,"",@"SHT_NOTE"
	.sectionflags	@"SHF_NOTE_NV_CUINFO"
        /*0018*/ 	.short	0x0002
        /*001a*/ 	.short	0x0064
        /*001c*/ 	.short	0x0082
	.zero		2


//--------------------- .nv.info                  --------------------------
	.section	.nv.info,"",@"SHT_CUDA_INFO"
	.align	4


	//----- nvinfo : EIATTR_REGCOUNT
	.align		4
        /*0000*/ 	.byte	0x04, 0x2f
        /*0002*/ 	.short	(.L_10 - .L_9)
	.align		4
.L_9:
        /*0004*/ 	.word	index@(_Z16sfcpartialshadowPiPfS0_S0_i)
        /*0008*/ 	.word	0x0000001f


	//----- nvinfo : EIATTR_FRAME_SIZE
	.align		4
.L_10:
        /*000c*/ 	.byte	0x04, 0x11
        /*000e*/ 	.short	(.L_12 - .L_11)
	.align		4
.L_11:
        /*0010*/ 	.word	index@($__internal_7_$__cuda_sm3x_div_rn_noftz_f32_slowpath)
        /*0014*/ 	.word	0x00000000


	//----- nvinfo : EIATTR_FRAME_SIZE
	.align		4
.L_12:
        /*0018*/ 	.byte	0x04, 0x11
        /*001a*/ 	.short	(.L_14 - .L_13)
	.align		4
.L_13:
        /*001c*/ 	.word	index@($__internal_6_$__cuda_sm20_sqrt_rn_f32_slowpath)
        /*0020*/ 	.word	0x00000000


	//----- nvinfo : EIATTR_FRAME_SIZE
	.align		4
.L_14:
        /*0024*/ 	.byte	0x04, 0x11
        /*0026*/ 	.short	(.L_16 - .L_15)
	.align		4
.L_15:
        /*0028*/ 	.word	index@(_Z16sfcpartialshadowPiPfS0_S0_i)
        /*002c*/ 	.word	0x00000000


	//----- nvinfo : EIATTR_REGCOUNT
	.align		4
.L_16:
        /*0030*/ 	.byte	0x04, 0x2f
        /*0032*/ 	.short	(.L_18 - .L_17)
	.align		4
.L_17:
        /*0034*/ 	.word	index@(_Z27roughness_single_scatteringPfS_S_S_S_S_fi)
        /*0038*/ 	.word	0x00000028


	//----- nvinfo : EIATTR_FRAME_SIZE
	.align		4
.L_18:
        /*003c*/ 	.byte	0x04, 0x11
        /*003e*/ 	.short	(.L_20 - .L_19)
	.align		4
.L_19:
        /*0040*/ 	.word	index@(_Z27roughness_single_scatteringPfS_S_S_S_S_fi)
        /*0044*/ 	.word	0x00000000


	//----- nvinfo : EIATTR_REGCOUNT
	.align		4
.L_20:
        /*0048*/ 	.byte	0x04, 0x2f
        /*004a*/ 	.short	(.L_22 - .L_21)
	.align		4
.L_21:
        /*004c*/ 	.word	index@(_Z29roughness_multiple_scatteringPfS_S_S_S_S_ffi)
        /*0050*/ 	.word	0x00000024


	//----- nvinfo : EIATTR_FRAME_SIZE
	.align		4
.L_22:
        /*0054*/ 	.byte	0x04, 0x11
        /*0056*/ 	.short	(.L_24 - .L_23)
	.align		4
.L_23:
        /*0058*/ 	.word	index@($__internal_5_$__cuda_sm3x_div_rn_noftz_f32_slowpath)
        /*005c*/ 	.word	0x00000000


	//----- nvinfo : EIATTR_FRAME_SIZE
	.align		4
.L_24:
        /*0060*/ 	.byte	0x04, 0x11
        /*0062*/ 	.short	(.L_26 - .L_25)
	.align		4
.L_25:
        /*0064*/ 	.word	index@(_Z29roughness_multiple_scatteringPfS_S_S_S_S_ffi)
        /*0068*/ 	.word	0x00000000


	//----- nvinfo : EIATTR_REGCOUNT
	.align		4
.L_26:
        /*006c*/ 	.byte	0x04, 0x2f
        /*006e*/ 	.short	(.L_28 - .L_27)
	.align		4
.L_27:
        /*0070*/ 	.word	index@(_Z27roughness_zero_temperaturesPfS_S_)
        /*0074*/ 	.word	0x00000020


	//----- nvinfo : EIATTR_FRAME_SIZE
	.align		4
.L_28:
        /*0078*/ 	.byte	0x04, 0x11
        /*007a*/ 	.short	(.L_30 - .L_29)
	.align		4
.L_29:
        /*007c*/ 	.word	index@(_Z27roughness_zero_temperaturesPfS_S_)
        /*0080*/ 	.word	0x00000000


	//----- nvinfo : EIATTR_REGCOUNT
	.align		4
.L_30:
        /*0084*/ 	.byte	0x04, 0x2f
        /*0086*/ 	.short	(.L_32 - .L_31)
	.align		4
.L_31:
        /*0088*/ 	.word	index@(_Z33roughness_initialise_temperaturesPfS_S_S_S_S_S_ff)
        /*008c*/ 	.word	0x00000020


	//----- nvinfo : EIATTR_FRAME_SIZE
	.align		4
.L_32:
        /*0090*/ 	.byte	0x04, 0x11
        /*0092*/ 	.short	(.L_34 - .L_33)
	.align		4
.L_33:
        /*0094*/ 	.word	index@($__internal_4_$__cuda_sm3x_div_rn_noftz_f32_slowpath)
        /*0098*/ 	.word	0x00000000


	//----- nvinfo : EIATTR_FRAME_SIZE
	.align		4
.L_34:
        /*009c*/ 	.byte	0x04, 0x11
        /*009e*/ 	.short	(.L_36 - .L_35)
	.align		4
.L_35:
        /*00a0*/ 	.word	index@(_Z33roughness_initialise_temperaturesPfS_S_S_S_S_S_ff)
        /*00a4*/ 	.word	0x00000000


	//----- nvinfo : EIATTR_REGCOUNT
	.align		4
.L_36:
        /*00a8*/ 	.byte	0x04, 0x2f
        /*00aa*/ 	.short	(.L_38 - .L_37)
	.align		4
.L_37:
        /*00ac*/ 	.word	index@(_Z17finite_differencePbPfS0_)
        /*00b0*/ 	.word	0x0000001e


	//----- nvinfo : EIATTR_FRAME_SIZE
	.align		4
.L_38:
        /*00b4*/ 	.byte	0x04, 0x11
        /*00b6*/ 	.short	(.L_40 - .L_39)
	.align		4
.L_39:
        /*00b8*/ 	.word	index@($__internal_3_$__cuda_sm3x_div_rn_noftz_f32_slowpath)
        /*00bc*/ 	.word	0x00000000


	//----- nvinfo : EIATTR_FRAME_SIZE
	.align		4
.L_40:
        /*00c0*/ 	.byte	0x04, 0x11
        /*00c2*/ 	.short	(.L_42 - .L_41)
	.align		4
.L_41:
        /*00c4*/ 	.word	index@(_Z17finite_differencePbPfS0_)
        /*00c8*/ 	.word	0x00000000


	//----- nvinfo : EIATTR_REGCOUNT
	.align		4
.L_42:
        /*00cc*/ 	.byte	0x04, 0x2f
        /*00ce*/ 	.short	(.L_44 - .L_43)
	.align		4
.L_43:
        /*00d0*/ 	.word	index@(_Z18boundary_conditionPbPfS0_S0_S0_S0_S0_S0_S0_S0_fffi)
        /*00d4*/ 	.word	0x00000022


	//----- nvinfo : EIATTR_FRAME_SIZE
	.align		4
.L_44:
        /*00d8*/ 	.byte	0x04, 0x11
        /*00da*/ 	.short	(.L_46 - .L_45)
	.align		4
.L_45:
        /*00dc*/ 	.word	index@($__internal_2_$__cuda_sm3x_div_rn_noftz_f32_slowpath)
        /*00e0*/ 	.word	0x00000000


	//----- nvinfo : EIATTR_FRAME_SIZE
	.align		4
.L_46:
        /*00e4*/ 	.byte	0x04, 0x11
        /*00e6*/ 	.short	(.L_48 - .L_47)
	.align		4
.L_47:
        /*00e8*/ 	.word	index@($__internal_1_$__cuda_sm20_sqrt_rn_f32_slowpath)
        /*00ec*/ 	.word	0x00000000


	//----- nvinfo : EIATTR_FRAME_SIZE
	.align		4
.L_48:
        /*00f0*/ 	.byte	0x04, 0x11
        /*00f2*/ 	.short	(.L_50 - .L_49)
	.align		4
.L_49:
        /*00f4*/ 	.word	index@(_Z18boundary_conditionPbPfS0_S0_S0_S0_S0_S0_S0_S0_fffi)
        /*00f8*/ 	.word	0x00000000


	//----- nvinfo : EIATTR_REGCOUNT
	.align		4
.L_50:
        /*00fc*/ 	.byte	0x04, 0x2f
        /*00fe*/ 	.short	(.L_52 - .L_51)
	.align		4
.L_51:
        /*0100*/ 	.word	index@(_Z26roughness_inst_equilibriumPbPfS0_S0_S0_S0_S0_ffi)
        /*0104*/ 	.word	0x00000022


	//----- nvinfo : EIATTR_FRAME_SIZE
	.align		4
.L_52:
        /*0108*/ 	.byte	0x04, 0x11
        /*010a*/ 	.short	(.L_54 - .L_53)
	.align		4
.L_53:
        /*010c*/ 	.word	index@($__internal_0_$__cuda_sm3x_div_rn_noftz_f32_slowpath)
        /*0110*/ 	.word	0x00000000


	//----- nvinfo : EIATTR_FRAME_SIZE
	.align		4
.L_54:
        /*0114*/ 	.byte	0x04, 0x11
        /*0116*/ 	.short	(.L_56 - .L_55)
	.align		4
.L_55:
        /*0118*/ 	.word	index@(_Z26roughness_inst_equilibriumPbPfS0_S0_S0_S0_S0_ffi)
        /*011c*/ 	.word	0x00000000


	//----- nvinfo : EIATTR_REGCOUNT
	.align		4
.L_56:
        /*0120*/ 	.byte	0x04, 0x2f
        /*0122*/ 	.short	(.L_58 - .L_57)
	.align		4
.L_57:
        /*0124*/ 	.word	index@(_Z9convergedPbPfS0_f)
        /*0128*/ 	.word	0x00000016


	//----- nvinfo : EIATTR_FRAME_SIZE
	.align		4
.L_58:
        /*012c*/ 	.byte	0x04, 0x11
        /*012e*/ 	.short	(.L_60 - .L_59)
	.align		4
.L_59:
        /*0130*/ 	.word	index@(_Z9convergedPbPfS0_f)
        /*0134*/ 	.word	0x00000000


	//----- nvinfo : EIATTR_MIN_STACK_SIZE
	.align		4
.L_60:
        /*0138*/ 	.byte	0x04, 0x12
        /*013a*/ 	.short	(.L_62 - .L_61)
	.align		4
.L_61:
        /*013c*/ 	.word	index@(_Z9convergedPbPfS0_f)
        /*0140*/ 	.word	0x00000000


	//----- nvinfo : EIATTR_MIN_STACK_SIZE
	.align		4
.L_62:
        /*0144*/ 	.byte	0x04, 0x12
        /*0146*/ 	.short	(.L_64 - .L_63)
	.align		4
.L_63:
        /*0148*/ 	.word	index@(_Z26roughness_inst_equilibriumPbPfS0_S0_S0_S0_S0_ffi)
        /*014c*/ 	.word	0x00000000


	//----- nvinfo : EIATTR_MIN_STACK_SIZE
	.align		4
.L_64:
        /*0150*/ 	.byte	0x04, 0x12
        /*0152*/ 	.short	(.L_66 - .L_65)
	.align		4
.L_65:
        /*0154*/ 	.word	index@(_Z18boundary_conditionPbPfS0_S0_S0_S0_S0_S0_S0_S0_fffi)
        /*0158*/ 	.word	0x00000000


	//----- nvinfo : EIATTR_MIN_STACK_SIZE
	.align		4
.L_66:
        /*015c*/ 	.byte	0x04, 0x12
        /*015e*/ 	.short	(.L_68 - .L_67)
	.align		4
.L_67:
        /*0160*/ 	.word	index@(_Z17finite_differencePbPfS0_)
        /*0164*/ 	.word	0x00000000


	//----- nvinfo : EIATTR_MIN_STACK_SIZE
	.align		4
.L_68:
        /*0168*/ 	.byte	0x04, 0x12
        /*016a*/ 	.short	(.L_70 - .L_69)
	.align		4
.L_69:
        /*016c*/ 	.word	index@(_Z33roughness_initialise_temperaturesPfS_S_S_S_S_S_ff)
        /*0170*/ 	.word	0x00000000


	//----- nvinfo : EIATTR_MIN_STACK_SIZE
	.align		4
.L_70:
        /*0174*/ 	.byte	0x04, 0x12
        /*0176*/ 	.short	(.L_72 - .L_71)
	.align		4
.L_71:
        /*0178*/ 	.word	index@(_Z27roughness_zero_temperaturesPfS_S_)
        /*017c*/ 	.word	0x00000000


	//----- nvinfo : EIATTR_MIN_STACK_SIZE
	.align		4
.L_72:
        /*0180*/ 	.byte	0x04, 0x12
        /*0182*/ 	.short	(.L_74 - .L_73)
	.align		4
.L_73:
        /*0184*/ 	.word	index@(_Z29roughness_multiple_scatteringPfS_S_S_S_S_ffi)
        /*0188*/ 	.word	0x00000000


	//----- nvinfo : EIATTR_MIN_STACK_SIZE
	.align		4
.L_74:
        /*018c*/ 	.byte	0x04, 0x12
        /*018e*/ 	.short	(.L_76 - .L_75)
	.align		4
.L_75:
        /*0190*/ 	.word	index@(_Z27roughness_single_scatteringPfS_S_S_S_S_fi)
        /*0194*/ 	.word	0x00000000


	//----- nvinfo : EIATTR_MIN_STACK_SIZE
	.align		4
.L_76:
        /*0198*/ 	.byte	0x04, 0x12
        /*019a*/ 	.short	(.L_78 - .L_77)
	.align		4
.L_77:
        /*019c*/ 	.word	index@(_Z16sfcpartialshadowPiPfS0_S0_i)
        /*01a0*/ 	.word	0x00000000
.L_78:


//--------------------- .nv.compat                --------------------------
	.section	.nv.compat,"",@"SHT_CUDA_COMPAT_INFO"
	.align	4
        /*0000*/ 	.byte	0x02, 0x09, 0x00, 0x00, 0x02, 0x02, 0x01, 0x00, 0x02, 0x05, 0x05, 0x00, 0x03, 0x07, 0x01, 0x01
        /*0010*/ 	.byte	0x02, 0x03, 0x00, 0x00, 0x02, 0x06, 0x01, 0x00, 0x04, 0x0b, 0x08, 0x00, 0x01, 0x00, 0x00, 0x00
        /*0020*/ 	.byte	0x00, 0x00, 0x00, 0x00


//--------------------- .nv.info._Z9convergedPbPfS0_f --------------------------
	.section	.nv.info._Z9convergedPbPfS0_f,"",@"SHT_CUDA_INFO"
	.sectionflags	@""
	.align	4


	//----- nvinfo : EIATTR_CUDA_API_VERSION
	.align		4
        /*0000*/ 	.byte	0x04, 0x37
        /*0002*/ 	.short	(.L_80 - .L_79)
.L_79:
        /*0004*/ 	.word	0x00000082


	//----- nvinfo : EIATTR_KPARAM_INFO
	.align		4
.L_80:
        /*0008*/ 	.byte	0x04, 0x17
        /*000a*/ 	.short	(.L_82 - .L_81)
.L_81:
        /*000c*/ 	.word	0x00000000
        /*0010*/ 	.short	0x0003
        /*0012*/ 	.short	0x0018
        /*0014*/ 	.byte	0x00, 0xf0, 0x11, 0x00


	//----- nvinfo : EIATTR_KPARAM_INFO
	.align		4
.L_82:
        /*0018*/ 	.byte	0x04, 0x17
        /*001a*/ 	.short	(.L_84 - .L_83)
.L_83:
        /*001c*/ 	.word	0x00000000
        /*0020*/ 	.short	0x0002
        /*0022*/ 	.short	0x0010
        /*0024*/ 	.byte	0x00, 0xf5, 0x21, 0x00


	//----- nvinfo : EIATTR_KPARAM_INFO
	.align		4
.L_84:
        /*0028*/ 	.byte	0x04, 0x17
        /*002a*/ 	.short	(.L_86 - .L_85)
.L_85:
        /*002c*/ 	.word	0x00000000
        /*0030*/ 	.short	0x0001
        /*0032*/ 	.short	0x0008
        /*0034*/ 	.byte	0x00, 0xf5, 0x21, 0x00


	//----- nvinfo : EIATTR_KPARAM_INFO
	.align		4
.L_86:
        /*0038*/ 	.byte	0x04, 0x17
        /*003a*/ 	.short	(.L_88 - .L_87)
.L_87:
        /*003c*/ 	.word	0x00000000
        /*0040*/ 	.short	0x0000
        /*0042*/ 	.short	0x0000
        /*0044*/ 	.byte	0x00, 0xf5, 0x21, 0x00


	//----- nvinfo : EIATTR_SPARSE_MMA_MASK
	.align		4
.L_88:
        /*0048*/ 	.byte	0x03, 0x50
        /*004a*/ 	.short	0x0000


	//----- nvinfo : EIATTR_MAXREG_COUNT
	.align		4
        /*004c*/ 	.byte	0x03, 0x1b
        /*004e*/ 	.short	0x00ff


	//----- nvinfo : EIATTR_NUM_BARRIERS
	.align		4
        /*0050*/ 	.byte	0x02, 0x4c
        /*0052*/ 	.byte	0x01
	.zero		1


	//----- nvinfo : EIATTR_MERCURY_ISA_VERSION
	.align		4
        /*0054*/ 	.byte	0x03, 0x5f
        /*0056*/ 	.short	0x0101


	//----- nvinfo : EIATTR_VRC_CTA_INIT_COUNT
	.align		4
        /*0058*/ 	.byte	0x02, 0x4a
	.zero		1
	.zero		1


	//----- nvinfo : EIATTR_EXIT_INSTR_OFFSETS
	.align		4
        /*005c*/ 	.byte	0x04, 0x1c
        /*005e*/ 	.short	(.L_90 - .L_89)


	//   ....[0]....
.L_89:
        /*0060*/ 	.word	0x000004d0


	//----- nvinfo : EIATTR_CRS_STACK_SIZE
	.align		4
.L_90:
        /*0064*/ 	.byte	0x04, 0x1e
        /*0066*/ 	.short	(.L_92 - .L_91)
.L_91:
        /*0068*/ 	.word	0x00000000


	//----- nvinfo : EIATTR_CBANK_PARAM_SIZE
	.align		4
.L_92:
        /*006c*/ 	.byte	0x03, 0x19
        /*006e*/ 	.short	0x001c


	//----- nvinfo : EIATTR_PARAM_CBANK
	.align		4
        /*0070*/ 	.byte	0x04, 0x0a
        /*0072*/ 	.short	(.L_94 - .L_93)
	.align		4
.L_93:
        /*0074*/ 	.word	index@(.nv.constant0._Z9convergedPbPfS0_f)
        /*0078*/ 	.short	0x0380
        /*007a*/ 	.short	0x001c


	//----- nvinfo : EIATTR_SW_WAR
	.align		4
.L_94:
        /*007c*/ 	.byte	0x04, 0x36
        /*007e*/ 	.short	(.L_96 - .L_95)
.L_95:
        /*0080*/ 	.word	0x00000008
.L_96:


//--------------------- .nv.info._Z26roughness_inst_equilibriumPbPfS0_S0_S0_S0_S0_ffi --------------------------
	.section	.nv.info._Z26roughness_inst_equilibriumPbPfS0_S0_S0_S0_S0_ffi,"",@"SHT_CUDA_INFO"
	.sectionflags	@""
	.align	4


	//----- nvinfo : EIATTR_CUDA_API_VERSION
	.align		4
        /*0000*/ 	.byte	0x04, 0x37
        /*0002*/ 	.short	(.L_98 - .L_97)
.L_97:
        /*0004*/ 	.word	0x00000082


	//----- nvinfo : EIATTR_KPARAM_INFO
	.align		4
.L_98:
        /*0008*/ 	.byte	0x04, 0x17
        /*000a*/ 	.short	(.L_100 - .L_99)
.L_99:
        /*000c*/ 	.word	0x00000000
        /*0010*/ 	.short	0x0009
        /*0012*/ 	.short	0x0040
        /*0014*/ 	.byte	0x00, 0xf0, 0x11, 0x00


	//----- nvinfo : EIATTR_KPARAM_INFO
	.align		4
.L_100:
        /*0018*/ 	.byte	0x04, 0x17
        /*001a*/ 	.short	(.L_102 - .L_101)
.L_101:
        /*001c*/ 	.word	0x00000000
        /*0020*/ 	.short	0x0008
        /*0022*/ 	.short	0x003c
        /*0024*/ 	.byte	0x00, 0xf0, 0x11, 0x00


	//----- nvinfo : EIATTR_KPARAM_INFO
	.align		4
.L_102:
        /*0028*/ 	.byte	0x04, 0x17
        /*002a*/ 	.short	(.L_104 - .L_103)
.L_103:
        /*002c*/ 	.word	0x00000000
        /*0030*/ 	.short	0x0007
        /*0032*/ 	.short	0x0038
        /*0034*/ 	.byte	0x00, 0xf0, 0x11, 0x00


	//----- nvinfo : EIATTR_KPARAM_INFO
	.align		4
.L_104:
        /*0038*/ 	.byte	0x04, 0x17
        /*003a*/ 	.short	(.L_106 - .L_105)
.L_105:
        /*003c*/ 	.word	0x00000000
        /*0040*/ 	.short	0x0006
        /*0042*/ 	.short	0x0030
        /*0044*/ 	.byte	0x00, 0xf5, 0x21, 0x00


	//----- nvinfo : EIATTR_KPARAM_INFO
	.align		4
.L_106:
        /*0048*/ 	.byte	0x04, 0x17
        /*004a*/ 	.short	(.L_108 - .L_107)
.L_107:
        /*004c*/ 	.word	0x00000000
        /*0050*/ 	.short	0x0005
        /*0052*/ 	.short	0x0028
        /*0054*/ 	.byte	0x00, 0xf5, 0x21, 0x00


	//----- nvinfo : EIATTR_KPARAM_INFO
	.align		4
.L_108:
        /*0058*/ 	.byte	0x04, 0x17
        /*005a*/ 	.short	(.L_110 - .L_109)
.L_109:
        /*005c*/ 	.word	0x00000000
        /*0060*/ 	.short	0x0004
        /*0062*/ 	.short	0x0020
        /*0064*/ 	.byte	0x00, 0xf5, 0x21, 0x00


	//----- nvinfo : EIATTR_KPARAM_INFO
	.align		4
.L_110:
        /*0068*/ 	.byte	0x04, 0x17
        /*006a*/ 	.short	(.L_112 - .L_111)
.L_111:
        /*006c*/ 	.word	0x00000000
        /*0070*/ 	.short	0x0003
        /*0072*/ 	.short	0x0018
        /*0074*/ 	.byte	0x00, 0xf5, 0x21, 0x00


	//----- nvinfo : EIATTR_KPARAM_INFO
	.align		4
.L_112:
        /*0078*/ 	.byte	0x04, 0x17
        /*007a*/ 	.short	(.L_114 - .L_113)
.L_113:
        /*007c*/ 	.word	0x00000000
        /*0080*/ 	.short	0x0002
        /*0082*/ 	.short	0x0010
        /*0084*/ 	.byte	0x00, 0xf5, 0x21, 0x00


	//----- nvinfo : EIATTR_KPARAM_INFO
	.align		4
.L_114:
        /*0088*/ 	.byte	0x04, 0x17
        /*008a*/ 	.short	(.L_116 - .L_115)
.L_115:
        /*008c*/ 	.word	0x00000000
        /*0090*/ 	.short	0x0001
        /*0092*/ 	.short	0x0008
        /*0094*/ 	.byte	0x00, 0xf5, 0x21, 0x00


	//----- nvinfo : EIATTR_KPARAM_INFO
	.align		4
.L_116:
        /*0098*/ 	.byte	0x04, 0x17
        /*009a*/ 	.short	(.L_118 - .L_117)
.L_117:
        /*009c*/ 	.word	0x00000000
        /*00a0*/ 	.short	0x0000
        /*00a2*/ 	.short	0x0000
        /*00a4*/ 	.byte	0x00, 0xf5, 0x21, 0x00


	//----- nvinfo : EIATTR_SPARSE_MMA_MASK
	.align		4
.L_118:
        /*00a8*/ 	.byte	0x03, 0x50
        /*00aa*/ 	.short	0x0000


	//----- nvinfo : EIATTR_MAXREG_COUNT
	.align		4
        /*00ac*/ 	.byte	0x03, 0x1b
        /*00ae*/ 	.short	0x00ff


	//----- nvinfo : EIATTR_NUM_BARRIERS
	.align		4
        /*00b0*/ 	.byte	0x02, 0x4c
        /*00b2*/ 	.byte	0x01
	.zero		1


	//----- nvinfo : EIATTR_MERCURY_ISA_VERSION
	.align		4
        /*00b4*/ 	.byte	0x03, 0x5f
        /*00b6*/ 	.short	0x0101


	//----- nvinfo : EIATTR_VRC_CTA_INIT_COUNT
	.align		4
        /*00b8*/ 	.byte	0x02, 0x4a
	.zero		1
	.zero		1


	//----- nvinfo : EIATTR_EXIT_INSTR_OFFSETS
	.align		4
        /*00bc*/ 	.byte	0x04, 0x1c
        /*00be*/ 	.short	(.L_120 - .L_119)


	//   ....[0]....
.L_119:
        /*00c0*/ 	.word	0x00001bd0


	//----- nvinfo : EIATTR_CRS_STACK_SIZE
	.align		4
.L_120:
        /*00c4*/ 	.byte	0x04, 0x1e
        /*00c6*/ 	.short	(.L_122 - .L_121)
.L_121:
        /*00c8*/ 	.word	0x00000000


	//----- nvinfo : EIATTR_CBANK_PARAM_SIZE
	.align		4
.L_122:
        /*00cc*/ 	.byte	0x03, 0x19
        /*00ce*/ 	.short	0x0044


	//----- nvinfo : EIATTR_PARAM_CBANK
	.align		4
        /*00d0*/ 	.byte	0x04, 0x0a
        /*00d2*/ 	.short	(.L_124 - .L_123)
	.align		4
.L_123:
        /*00d4*/ 	.word	index@(.nv.constant0._Z26roughness_inst_equilibriumPbPfS0_S0_S0_S0_S0_ffi)
        /*00d8*/ 	.short	0x0380
        /*00da*/ 	.short	0x0044


	//----- nvinfo : EIATTR_SW_WAR
	.align		4
.L_124:
        /*00dc*/ 	.byte	0x04, 0x36
        /*00de*/ 	.short	(.L_126 - .L_125)
.L_125:
        /*00e0*/ 	.word	0x00000008
.L_126:


//--------------------- .nv.info._Z18boundary_conditionPbPfS0_S0_S0_S0_S0_S0_S0_S0_fffi --------------------------
	.section	.nv.info._Z18boundary_conditionPbPfS0_S0_S0_S0_S0_S0_S0_S0_fffi,"",@"SHT_CUDA_INFO"
	.sectionflags	@""
	.align	4


	//----- nvinfo : EIATTR_CUDA_API_VERSION
	.align		4
        /*0000*/ 	.byte	0x04, 0x37
        /*0002*/ 	.short	(.L_128 - .L_127)
.L_127:
        /*0004*/ 	.word	0x00000082


	//----- nvinfo : EIATTR_KPARAM_INFO
	.align		4
.L_128:
        /*0008*/ 	.byte	0x04, 0x17
        /*000a*/ 	.short	(.L_130 - .L_129)
.L_129:
        /*000c*/ 	.word	0x00000000
        /*0010*/ 	.short	0x000d
        /*0012*/ 	.short	0x005c
        /*0014*/ 	.byte	0x00, 0xf0, 0x11, 0x00


	//----- nvinfo : EIATTR_KPARAM_INFO
	.align		4
.L_130:
        /*0018*/ 	.byte	0x04, 0x17
        /*001a*/ 	.short	(.L_132 - .L_131)
.L_131:
        /*001c*/ 	.word	0x00000000
        /*0020*/ 	.short	0x000c
        /*0022*/ 	.short	0x0058
        /*0024*/ 	.byte	0x00, 0xf0, 0x11, 0x00


	//----- nvinfo : EIATTR_KPARAM_INFO
	.align		4
.L_132:
        /*0028*/ 	.byte	0x04, 0x17
        /*002a*/ 	.short	(.L_134 - .L_133)
.L_133:
        /*002c*/ 	.word	0x00000000
        /*0030*/ 	.short	0x000b
        /*0032*/ 	.short	0x0054
        /*0034*/ 	.byte	0x00, 0xf0, 0x11, 0x00


	//----- nvinfo : EIATTR_KPARAM_INFO
	.align		4
.L_134:
        /*0038*/ 	.byte	0x04, 0x17
        /*003a*/ 	.short	(.L_136 - .L_135)
.L_135:
        /*003c*/ 	.word	0x00000000
        /*0040*/ 	.short	0x000a
        /*0042*/ 	.short	0x0050
        /*0044*/ 	.byte	0x00, 0xf0, 0x11, 0x00


	//----- nvinfo : EIATTR_KPARAM_INFO
	.align		4
.L_136:
        /*0048*/ 	.byte	0x04, 0x17
        /*004a*/ 	.short	(.L_138 - .L_137)
.L_137:
        /*004c*/ 	.word	0x00000000
        /*0050*/ 	.short	0x0009
        /*0052*/ 	.short	0x0048
        /*0054*/ 	.byte	0x00, 0xf5, 0x21, 0x00


	//----- nvinfo : EIATTR_KPARAM_INFO
	.align		4
.L_138:
        /*0058*/ 	.byte	0x04, 0x17
        /*005a*/ 	.short	(.L_140 - .L_139)
.L_139:
        /*005c*/ 	.word	0x00000000
        /*0060*/ 	.short	0x0008
        /*0062*/ 	.short	0x0040
        /*0064*/ 	.byte	0x00, 0xf5, 0x21, 0x00


	//----- nvinfo : EIATTR_KPARAM_INFO
	.align		4
.L_140:
        /*0068*/ 	.byte	0x04, 0x17
        /*006a*/ 	.short	(.L_142 - .L_141)
.L_141:
        /*006c*/ 	.word	0x00000000
        /*0070*/ 	.short	0x0007
        /*0072*/ 	.short	0x0038
        /*0074*/ 	.byte	0x00, 0xf5, 0x21, 0x00


	//----- nvinfo : EIATTR_KPARAM_INFO
	.align		4
.L_142:
        /*0078*/ 	.byte	0x04, 0x17
        /*007a*/ 	.short	(.L_144 - .L_143)
.L_143:
        /*007c*/ 	.word	0x00000000
        /*0080*/ 	.short	0x0006
        /*0082*/ 	.short	0x0030
        /*0084*/ 	.byte	0x00, 0xf5, 0x21, 0x00


	//----- nvinfo : EIATTR_KPARAM_INFO
	.align		4
.L_144:
        /*0088*/ 	.byte	0x04, 0x17
        /*008a*/ 	.short	(.L_146 - .L_145)
.L_145:
        /*008c*/ 	.word	0x00000000
        /*0090*/ 	.short	0x0005
        /*0092*/ 	.short	0x0028
        /*0094*/ 	.byte	0x00, 0xf5, 0x21, 0x00


	//----- nvinfo : EIATTR_KPARAM_INFO
	.align		4
.L_146:
        /*0098*/ 	.byte	0x04, 0x17
        /*009a*/ 	.short	(.L_148 - .L_147)
.L_147:
        /*009c*/ 	.word	0x00000000
        /*00a0*/ 	.short	0x0004
        /*00a2*/ 	.short	0x0020
        /*00a4*/ 	.byte	0x00, 0xf5, 0x21, 0x00


	//----- nvinfo : EIATTR_KPARAM_INFO
	.align		4
.L_148:
        /*00a8*/ 	.byte	0x04, 0x17
        /*00aa*/ 	.short	(.L_150 - .L_149)
.L_149:
        /*00ac*/ 	.word	0x00000000
        /*00b0*/ 	.short	0x0003
        /*00b2*/ 	.short	0x0018
        /*00b4*/ 	.byte	0x00, 0xf5, 0x21, 0x00


	//----- nvinfo : EIATTR_KPARAM_INFO
	.align		4
.L_150:
        /*00b8*/ 	.byte	0x04, 0x17
        /*00ba*/ 	.short	(.L_152 - .L_151)
.L_151:
        /*00bc*/ 	.word	0x00000000
        /*00c0*/ 	.short	0x0002
        /*00c2*/ 	.short	0x0010
        /*00c4*/ 	.byte	0x00, 0xf5, 0x21, 0x00


	//----- nvinfo : EIATTR_KPARAM_INFO
	.align		4
.L_152:
        /*00c8*/ 	.byte	0x04, 0x17
        /*00ca*/ 	.short	(.L_154 - .L_153)
.L_153:
        /*00cc*/ 	.word	0x00000000
        /*00d0*/ 	.short	0x0001
        /*00d2*/ 	.short	0x0008
        /*00d4*/ 	.byte	0x00, 0xf5, 0x21, 0x00


	//----- nvinfo : EIATTR_KPARAM_INFO
	.align		4
.L_154:
        /*00d8*/ 	.byte	0x04, 0x17
        /*00da*/ 	.short	(.L_156 - .L_155)
.L_155:
        /*00dc*/ 	.word	0x00000000
        /*00e0*/ 	.short	0x0000
        /*00e2*/ 	.short	0x0000
        /*00e4*/ 	.byte	0x00, 0xf5, 0x21, 0x00


	//----- nvinfo : EIATTR_SPARSE_MMA_MASK
	.align		4
.L_156:
        /*00e8*/ 	.byte	0x03, 0x50
        /*00ea*/ 	.short	0x0000


	//----- nvinfo : EIATTR_MAXREG_COUNT
	.align		4
        /*00ec*/ 	.byte	0x03, 0x1b
        /*00ee*/ 	.short	0x00ff


	//----- nvinfo : EIATTR_NUM_BARRIERS
	.align		4
        /*00f0*/ 	.byte	0x02, 0x4c
        /*00f2*/ 	.byte	0x01
	.zero		1


	//----- nvinfo : EIATTR_MERCURY_ISA_VERSION
	.align		4
        /*00f4*/ 	.byte	0x03, 0x5f
        /*00f6*/ 	.short	0x0101


	//----- nvinfo : EIATTR_UNUSED_LOAD_BYTE_OFFSET
	.align		4
        /*00f8*/ 	.byte	0x04, 0x44
        /*00fa*/ 	.short	(.L_158 - .L_157)


	//   ....[0]....
.L_157:
        /*00fc*/ 	.word	0x00001660
        /*0100*/ 	.word	0x0000fff0


	//----- nvinfo : EIATTR_VRC_CTA_INIT_COUNT
	.align		4
.L_158:
        /*0104*/ 	.byte	0x02, 0x4a
	.zero		1
	.zero		1


	//----- nvinfo : EIATTR_EXIT_INSTR_OFFSETS
	.align		4
        /*0108*/ 	.byte	0x04, 0x1c
        /*010a*/ 	.short	(.L_160 - .L_159)


	//   ....[0]....
.L_159:
        /*010c*/ 	.word	0x00001c60


	//----- nvinfo : EIATTR_CRS_STACK_SIZE
	.align		4
.L_160:
        /*0110*/ 	.byte	0x04, 0x1e
        /*0112*/ 	.short	(.L_162 - .L_161)
.L_161:
        /*0114*/ 	.word	0x00000000


	//----- nvinfo : EIATTR_CBANK_PARAM_SIZE
	.align		4
.L_162:
        /*0118*/ 	.byte	0x03, 0x19
        /*011a*/ 	.short	0x0060


	//----- nvinfo : EIATTR_PARAM_CBANK
	.align		4
        /*011c*/ 	.byte	0x04, 0x0a
        /*011e*/ 	.short	(.L_164 - .L_163)
	.align		4
.L_163:
        /*0120*/ 	.word	index@(.nv.constant0._Z18boundary_conditionPbPfS0_S0_S0_S0_S0_S0_S0_S0_fffi)
        /*0124*/ 	.short	0x0380
        /*0126*/ 	.short	0x0060


	//----- nvinfo : EIATTR_SW_WAR
	.align		4
.L_164:
        /*0128*/ 	.byte	0x04, 0x36
        /*012a*/ 	.short	(.L_166 - .L_165)
.L_165:
        /*012c*/ 	.word	0x00000008
.L_166:


//--------------------- .nv.info._Z17finite_differencePbPfS0_ --------------------------
	.section	.nv.info._Z17finite_differencePbPfS0_,"",@"SHT_CUDA_INFO"
	.sectionflags	@""
	.align	4


	//----- nvinfo : EIATTR_CUDA_API_VERSION
	.align		4
        /*0000*/ 	.byte	0x04, 0x37
        /*0002*/ 	.short	(.L_168 - .L_167)
.L_167:
        /*0004*/ 	.word	0x00000082


	//----- nvinfo : EIATTR_KPARAM_INFO
	.align		4
.L_168:
        /*0008*/ 	.byte	0x04, 0x17
        /*000a*/ 	.short	(.L_170 - .L_169)
.L_169:
        /*000c*/ 	.word	0x00000000
        /*0010*/ 	.short	0x0002
        /*0012*/ 	.short	0x0010
        /*0014*/ 	.byte	0x00, 0xf5, 0x21, 0x00


	//----- nvinfo : EIATTR_KPARAM_INFO
	.align		4
.L_170:
        /*0018*/ 	.byte	0x04, 0x17
        /*001a*/ 	.short	(.L_172 - .L_171)
.L_171:
        /*001c*/ 	.word	0x00000000
        /*0020*/ 	.short	0x0001
        /*0022*/ 	.short	0x0008
        /*0024*/ 	.byte	0x00, 0xf5, 0x21, 0x00


	//----- nvinfo : EIATTR_KPARAM_INFO
	.align		4
.L_172:
        /*0028*/ 	.byte	0x04, 0x17
        /*002a*/ 	.short	(.L_174 - .L_173)
.L_173:
        /*002c*/ 	.word	0x00000000
        /*0030*/ 	.short	0x0000
        /*0032*/ 	.short	0x0000
        /*0034*/ 	.byte	0x00, 0xf5, 0x21, 0x00


	//----- nvinfo : EIATTR_SPARSE_MMA_MASK
	.align		4
.L_174:
        /*0038*/ 	.byte	0x03, 0x50
        /*003a*/ 	.short	0x0000


	//----- nvinfo : EIATTR_MAXREG_COUNT
	.align		4
        /*003c*/ 	.byte	0x03, 0x1b
        /*003e*/ 	.short	0x00ff


	//----- nvinfo : EIATTR_NUM_BARRIERS
	.align		4
        /*0040*/ 	.byte	0x02, 0x4c
        /*0042*/ 	.byte	0x01
	.zero		1


	//----- nvinfo : EIATTR_MERCURY_ISA_VERSION
	.align		4
        /*0044*/ 	.byte	0x03, 0x5f
        /*0046*/ 	.short	0x0101


	//----- nvinfo : EIATTR_VRC_CTA_INIT_COUNT
	.align		4
        /*0048*/ 	.byte	0x02, 0x4a
	.zero		1
	.zero		1


	//----- nvinfo : EIATTR_EXIT_INSTR_OFFSETS
	.align		4
        /*004c*/ 	.byte	0x04, 0x1c
        /*004e*/ 	.short	(.L_176 - .L_175)


	//   ....[0]....
.L_175:
        /*0050*/ 	.word	0x00001490


	//----- nvinfo : EIATTR_CRS_STACK_SIZE
	.align		4
.L_176:
        /*0054*/ 	.byte	0x04, 0x1e
        /*0056*/ 	.short	(.L_178 - .L_177)
.L_177:
        /*0058*/ 	.word	0x00000000


	//----- nvinfo : EIATTR_CBANK_PARAM_SIZE
	.align		4
.L_178:
        /*005c*/ 	.byte	0x03, 0x19
        /*005e*/ 	.short	0x0018


	//----- nvinfo : EIATTR_PARAM_CBANK
	.align		4
        /*0060*/ 	.byte	0x04, 0x0a
        /*0062*/ 	.short	(.L_180 - .L_179)
	.align		4
.L_179:
        /*0064*/ 	.word	index@(.nv.constant0._Z17finite_differencePbPfS0_)
        /*0068*/ 	.short	0x0380
        /*006a*/ 	.short	0x0018


	//----- nvinfo : EIATTR_SW_WAR
	.align		4
.L_180:
        /*006c*/ 	.byte	0x04, 0x36
        /*006e*/ 	.short	(.L_182 - .L_181)
.L_181:
        /*0070*/ 	.word	0x00000008
.L_182:


//--------------------- .nv.info._Z33roughness_initialise_temperaturesPfS_S_S_S_S_S_ff --------------------------
	.section	.nv.info._Z33roughness_initialise_temperaturesPfS_S_S_S_S_S_ff,"",@"SHT_CUDA_INFO"
	.sectionflags	@""
	.align	4


	//----- nvinfo : EIATTR_CUDA_API_VERSION
	.align		4
        /*0000*/ 	.byte	0x04, 0x37
        /*0002*/ 	.short	(.L_184 - .L_183)
.L_183:
        /*0004*/ 	.word	0x00000082


	//----- nvinfo : EIATTR_KPARAM_INFO
	.align		4
.L_184:
        /*0008*/ 	.byte	0x04, 0x17
        /*000a*/ 	.short	(.L_186 - .L_185)
.L_185:
        /*000c*/ 	.word	0x00000000
        /*0010*/ 	.short	0x0008
        /*0012*/ 	.short	0x003c
        /*0014*/ 	.byte	0x00, 0xf0, 0x11, 0x00


	//----- nvinfo : EIATTR_KPARAM_INFO
	.align		4
.L_186:
        /*0018*/ 	.byte	0x04, 0x17
        /*001a*/ 	.short	(.L_188 - .L_187)
.L_187:
        /*001c*/ 	.word	0x00000000
        /*0020*/ 	.short	0x0007
        /*0022*/ 	.short	0x0038
        /*0024*/ 	.byte	0x00, 0xf0, 0x11, 0x00


	//----- nvinfo : EIATTR_KPARAM_INFO
	.align		4
.L_188:
        /*0028*/ 	.byte	0x04, 0x17
        /*002a*/ 	.short	(.L_190 - .L_189)
.L_189:
        /*002c*/ 	.word	0x00000000
        /*0030*/ 	.short	0x0006
        /*0032*/ 	.short	0x0030
        /*0034*/ 	.byte	0x00, 0xf5, 0x21, 0x00


	//----- nvinfo : EIATTR_KPARAM_INFO
	.align		4
.L_190:
        /*0038*/ 	.byte	0x04, 0x17
        /*003a*/ 	.short	(.L_192 - .L_191)
.L_191:
        /*003c*/ 	.word	0x00000000
        /*0040*/ 	.short	0x0005
        /*0042*/ 	.short	0x0028
        /*0044*/ 	.byte	0x00, 0xf5, 0x21, 0x00


	//----- nvinfo : EIATTR_KPARAM_INFO
	.align		4
.L_192:
        /*0048*/ 	.byte	0x04, 0x17
        /*004a*/ 	.short	(.L_194 - .L_193)
.L_193:
        /*004c*/ 	.word	0x00000000
        /*0050*/ 	.short	0x0004
        /*0052*/ 	.short	0x0020
        /*0054*/ 	.byte	0x00, 0xf5, 0x21, 0x00


	//----- nvinfo : EIATTR_KPARAM_INFO
	.align		4
.L_194:
        /*0058*/ 	.byte	0x04, 0x17
        /*005a*/ 	.short	(.L_196 - .L_195)
.L_195:
        /*005c*/ 	.word	0x00000000
        /*0060*/ 	.short	0x0003
        /*0062*/ 	.short	0x0018
        /*0064*/ 	.byte	0x00, 0xf5, 0x21, 0x00


	//----- nvinfo : EIATTR_KPARAM_INFO
	.align		4
.L_196:
        /*0068*/ 	.byte	0x04, 0x17
        /*006a*/ 	.short	(.L_198 - .L_197)
.L_197:
        /*006c*/ 	.word	0x00000000
        /*0070*/ 	.short	0x0002
        /*0072*/ 	.short	0x0010
        /*0074*/ 	.byte	0x00, 0xf5, 0x21, 0x00


	//----- nvinfo : EIATTR_KPARAM_INFO
	.align		4
.L_198:
        /*0078*/ 	.byte	0x04, 0x17
        /*007a*/ 	.short	(.L_200 - .L_199)
.L_199:
        /*007c*/ 	.word	0x00000000
        /*0080*/ 	.short	0x0001
        /*0082*/ 	.short	0x0008
        /*0084*/ 	.byte	0x00, 0xf5, 0x21, 0x00


	//----- nvinfo : EIATTR_KPARAM_INFO
	.align		4
.L_200:
        /*0088*/ 	.byte	0x04, 0x17
        /*008a*/ 	.short	(.L_202 - .L_201)
.L_201:
        /*008c*/ 	.word	0x00000000
        /*0090*/ 	.short	0x0000
        /*0092*/ 	.short	0x0000
        /*0094*/ 	.byte	0x00, 0xf5, 0x21, 0x00


	//----- nvinfo : EIATTR_SPARSE_MMA_MASK
	.align		4
.L_202:
        /*0098*/ 	.byte	0x03, 0x50
        /*009a*/ 	.short	0x0000


	//----- nvinfo : EIATTR_MAXREG_COUNT
	.align		4
        /*009c*/ 	.byte	0x03, 0x1b
        /*009e*/ 	.short	0x00ff


	//----- nvinfo : EIATTR_NUM_BARRIERS
	.align		4
        /*00a0*/ 	.byte	0x02, 0x4c
        /*00a2*/ 	.byte	0x01
	.zero		1


	//----- nvinfo : EIATTR_MERCURY_ISA_VERSION
	.align		4
        /*00a4*/ 	.byte	0x03, 0x5f
        /*00a6*/ 	.short	0x0101


	//----- nvinfo : EIATTR_VRC_CTA_INIT_COUNT
	.align		4
        /*00a8*/ 	.byte	0x02, 0x4a
	.zero		1
	.zero		1


	//----- nvinfo : EIATTR_EXIT_INSTR_OFFSETS
	.align		4
        /*00ac*/ 	.byte	0x04, 0x1c
        /*00ae*/ 	.short	(.L_204 - .L_203)


	//   ....[0]....
.L_203:
        /*00b0*/ 	.word	0x000053f0


	//----- nvinfo : EIATTR_CRS_STACK_SIZE
	.align		4
.L_204:
        /*00b4*/ 	.byte	0x04, 0x1e
        /*00b6*/ 	.short	(.L_206 - .L_205)
.L_205:
        /*00b8*/ 	.word	0x00000000


	//----- nvinfo : EIATTR_CBANK_PARAM_SIZE
	.align		4
.L_206:
        /*00bc*/ 	.byte	0x03, 0x19
        /*00be*/ 	.short	0x0040


	//----- nvinfo : EIATTR_PARAM_CBANK
	.align		4
        /*00c0*/ 	.byte	0x04, 0x0a
        /*00c2*/ 	.short	(.L_208 - .L_207)
	.align		4
.L_207:
        /*00c4*/ 	.word	index@(.nv.constant0._Z33roughness_initialise_temperaturesPfS_S_S_S_S_S_ff)
        /*00c8*/ 	.short	0x0380
        /*00ca*/ 	.short	0x0040


	//----- nvinfo : EIATTR_SW_WAR
	.align		4
.L_208:
        /*00cc*/ 	.byte	0x04, 0x36
        /*00ce*/ 	.short	(.L_210 - .L_209)
.L_209:
        /*00d0*/ 	.word	0x00000008
.L_210:


//--------------------- .nv.info._Z27roughness_zero_temperaturesPfS_S_ --------------------------
	.section	.nv.info._Z27roughness_zero_temperaturesPfS_S_,"",@"SHT_CUDA_INFO"
	.sectionflags	@""
	.align	4


	//----- nvinfo : EIATTR_CUDA_API_VERSION
	.align		4
        /*0000*/ 	.byte	0x04, 0x37
        /*0002*/ 	.short	(.L_212 - .L_211)
.L_211:
        /*0004*/ 	.word	0x00000082


	//----- nvinfo : EIATTR_KPARAM_INFO
	.align		4
.L_212:
        /*0008*/ 	.byte	0x04, 0x17
        /*000a*/ 	.short	(.L_214 - .L_213)
.L_213:
        /*000c*/ 	.word	0x00000000
        /*0010*/ 	.short	0x0002
        /*0012*/ 	.short	0x0010
        /*0014*/ 	.byte	0x00, 0xf5, 0x21, 0x00


	//----- nvinfo : EIATTR_KPARAM_INFO
	.align		4
.L_214:
        /*0018*/ 	.byte	0x04, 0x17
        /*001a*/ 	.short	(.L_216 - .L_215)
.L_215:
        /*001c*/ 	.word	0x00000000
        /*0020*/ 	.short	0x0001
        /*0022*/ 	.short	0x0008
        /*0024*/ 	.byte	0x00, 0xf5, 0x21, 0x00


	//----- nvinfo : EIATTR_KPARAM_INFO
	.align		4
.L_216:
        /*0028*/ 	.byte	0x04, 0x17
        /*002a*/ 	.short	(.L_218 - .L_217)
.L_217:
        /*002c*/ 	.word	0x00000000
        /*0030*/ 	.short	0x0000
        /*0032*/ 	.short	0x0000
        /*0034*/ 	.byte	0x00, 0xf5, 0x21, 0x00


	//----- nvinfo : EIATTR_SPARSE_MMA_MASK
	.align		4
.L_218:
        /*0038*/ 	.byte	0x03, 0x50
        /*003a*/ 	.short	0x0000


	//----- nvinfo : EIATTR_MAXREG_COUNT
	.align		4
        /*003c*/ 	.byte	0x03, 0x1b
        /*003e*/ 	.short	0x00ff


	//----- nvinfo : EIATTR_MERCURY_ISA_VERSION
	.align		4
        /*0040*/ 	.byte	0x03, 0x5f
        /*0042*/ 	.short	0x0101


	//----- nvinfo : EIATTR_VRC_CTA_INIT_COUNT
	.align		4
        /*0044*/ 	.byte	0x02, 0x4a
	.zero		1
	.zero		1


	//----- nvinfo : EIATTR_EXIT_INSTR_OFFSETS
	.align		4
        /*0048*/ 	.byte	0x04, 0x1c
        /*004a*/ 	.short	(.L_220 - .L_219)


	//   ....[0]....
.L_219:
        /*004c*/ 	.word	0x00001b20


	//----- nvinfo : EIATTR_CBANK_PARAM_SIZE
	.align		4
.L_220:
        /*0050*/ 	.byte	0x03, 0x19
        /*0052*/ 	.short	0x0018


	//----- nvinfo : EIATTR_PARAM_CBANK
	.align		4
        /*0054*/ 	.byte	0x04, 0x0a
        /*0056*/ 	.short	(.L_222 - .L_221)
	.align		4
.L_221:
        /*0058*/ 	.word	index@(.nv.constant0._Z27roughness_zero_temperaturesPfS_S_)
        /*005c*/ 	.short	0x0380
        /*005e*/ 	.short	0x0018


	//----- nvinfo : EIATTR_SW_WAR
	.align		4
.L_222:
        /*0060*/ 	.byte	0x04, 0x36
        /*0062*/ 	.short	(.L_224 - .L_223)
.L_223:
        /*0064*/ 	.word	0x00000008
.L_224:


//--------------------- .nv.info._Z29roughness_multiple_scatteringPfS_S_S_S_S_ffi --------------------------
	.section	.nv.info._Z29roughness_multiple_scatteringPfS_S_S_S_S_ffi,"",@"SHT_CUDA_INFO"
	.sectionflags	@""
	.align	4


	//----- nvinfo : EIATTR_CUDA_API_VERSION
	.align		4
        /*0000*/ 	.byte	0x04, 0x37
        /*0002*/ 	.short	(.L_226 - .L_225)
.L_225:
        /*0004*/ 	.word	0x00000082


	//----- nvinfo : EIATTR_KPARAM_INFO
	.align		4
.L_226:
        /*0008*/ 	.byte	0x04, 0x17
        /*000a*/ 	.short	(.L_228 - .L_227)
.L_227:
        /*000c*/ 	.word	0x00000000
        /*0010*/ 	.short	0x0008
        /*0012*/ 	.short	0x0038
        /*0014*/ 	.byte	0x00, 0xf0, 0x11, 0x00


	//----- nvinfo : EIATTR_KPARAM_INFO
	.align		4
.L_228:
        /*0018*/ 	.byte	0x04, 0x17
        /*001a*/ 	.short	(.L_230 - .L_229)
.L_229:
        /*001c*/ 	.word	0x00000000
        /*0020*/ 	.short	0x0007
        /*0022*/ 	.short	0x0034
        /*0024*/ 	.byte	0x00, 0xf0, 0x11, 0x00


	//----- nvinfo : EIATTR_KPARAM_INFO
	.align		4
.L_230:
        /*0028*/ 	.byte	0x04, 0x17
        /*002a*/ 	.short	(.L_232 - .L_231)
.L_231:
        /*002c*/ 	.word	0x00000000
        /*0030*/ 	.short	0x0006
        /*0032*/ 	.short	0x0030
        /*0034*/ 	.byte	0x00, 0xf0, 0x11, 0x00


	//----- nvinfo : EIATTR_KPARAM_INFO
	.align		4
.L_232:
        /*0038*/ 	.byte	0x04, 0x17
        /*003a*/ 	.short	(.L_234 - .L_233)
.L_233:
        /*003c*/ 	.word	0x00000000
        /*0040*/ 	.short	0x0005
        /*0042*/ 	.short	0x0028
        /*0044*/ 	.byte	0x00, 0xf5, 0x21, 0x00


	//----- nvinfo : EIATTR_KPARAM_INFO
	.align		4
.L_234:
        /*0048*/ 	.byte	0x04, 0x17
        /*004a*/ 	.short	(.L_236 - .L_235)
.L_235:
        /*004c*/ 	.word	0x00000000
        /*0050*/ 	.short	0x0004
        /*0052*/ 	.short	0x0020
        /*0054*/ 	.byte	0x00, 0xf5, 0x21, 0x00


	//----- nvinfo : EIATTR_KPARAM_INFO
	.align		4
.L_236:
        /*0058*/ 	.byte	0x04, 0x17
        /*005a*/ 	.short	(.L_238 - .L_237)
.L_237:
        /*005c*/ 	.word	0x00000000
        /*0060*/ 	.short	0x0003
        /*0062*/ 	.short	0x0018
        /*0064*/ 	.byte	0x00, 0xf5, 0x21, 0x00


	//----- nvinfo : EIATTR_KPARAM_INFO
	.align		4
.L_238:
        /*0068*/ 	.byte	0x04, 0x17
        /*006a*/ 	.short	(.L_240 - .L_239)
.L_239:
        /*006c*/ 	.word	0x00000000
        /*0070*/ 	.short	0x0002
        /*0072*/ 	.short	0x0010
        /*0074*/ 	.byte	0x00, 0xf5, 0x21, 0x00


	//----- nvinfo : EIATTR_KPARAM_INFO
	.align		4
.L_240:
        /*0078*/ 	.byte	0x04, 0x17
        /*007a*/ 	.short	(.L_242 - .L_241)
.L_241:
        /*007c*/ 	.word	0x00000000
        /*0080*/ 	.short	0x0001
        /*0082*/ 	.short	0x0008
        /*0084*/ 	.byte	0x00, 0xf5, 0x21, 0x00


	//----- nvinfo : EIATTR_KPARAM_INFO
	.align		4
.L_242:
        /*0088*/ 	.byte	0x04, 0x17
        /*008a*/ 	.short	(.L_244 - .L_243)
.L_243:
        /*008c*/ 	.word	0x00000000
        /*0090*/ 	.short	0x0000
        /*0092*/ 	.short	0x0000
        /*0094*/ 	.byte	0x00, 0xf5, 0x21, 0x00


	//----- nvinfo : EIATTR_SPARSE_MMA_MASK
	.align		4
.L_244:
        /*0098*/ 	.byte	0x03, 0x50
        /*009a*/ 	.short	0x0000


	//----- nvinfo : EIATTR_MAXREG_COUNT
	.align		4
        /*009c*/ 	.byte	0x03, 0x1b
        /*009e*/ 	.short	0x00ff


	//----- nvinfo : EIATTR_NUM_BARRIERS
	.align		4
        /*00a0*/ 	.byte	0x02, 0x4c
        /*00a2*/ 	.byte	0x01
	.zero		1


	//----- nvinfo : EIATTR_MERCURY_ISA_VERSION
	.align		4
        /*00a4*/ 	.byte	0x03, 0x5f
        /*00a6*/ 	.short	0x0101


	//----- nvinfo : EIATTR_UNUSED_LOAD_BYTE_OFFSET
	.align		4
        /*00a8*/ 	.byte	0x04, 0x44
        /*00aa*/ 	.short	(.L_246 - .L_245)


	//   ....[0]....
.L_245:
        /*00ac*/ 	.word	0x000010a0
        /*00b0*/ 	.word	0x00000fff


	//----- nvinfo : EIATTR_VRC_CTA_INIT_COUNT
	.align		4
.L_246:
        /*00b4*/ 	.byte	0x02, 0x4a
	.zero		1
	.zero		1


	//----- nvinfo : EIATTR_EXIT_INSTR_OFFSETS
	.align		4
        /*00b8*/ 	.byte	0x04, 0x1c
        /*00ba*/ 	.short	(.L_248 - .L_247)


	//   ....[0]....
.L_247:
        /*00bc*/ 	.word	0x00001380


	//----- nvinfo : EIATTR_CRS_STACK_SIZE
	.align		4
.L_248:
        /*00c0*/ 	.byte	0x04, 0x1e
        /*00c2*/ 	.short	(.L_250 - .L_249)
.L_249:
        /*00c4*/ 	.word	0x00000000


	//----- nvinfo : EIATTR_CBANK_PARAM_SIZE
	.align		4
.L_250:
        /*00c8*/ 	.byte	0x03, 0x19
        /*00ca*/ 	.short	0x003c


	//----- nvinfo : EIATTR_PARAM_CBANK
	.align		4
        /*00cc*/ 	.byte	0x04, 0x0a
        /*00ce*/ 	.short	(.L_252 - .L_251)
	.align		4
.L_251:
        /*00d0*/ 	.word	index@(.nv.constant0._Z29roughness_multiple_scatteringPfS_S_S_S_S_ffi)
        /*00d4*/ 	.short	0x0380
        /*00d6*/ 	.short	0x003c


	//----- nvinfo : EIATTR_SW_WAR
	.align		4
.L_252:
        /*00d8*/ 	.byte	0x04, 0x36
        /*00da*/ 	.short	(.L_254 - .L_253)
.L_253:
        /*00dc*/ 	.word	0x00000008
.L_254:


//--------------------- .nv.info._Z27roughness_single_scatteringPfS_S_S_S_S_fi --------------------------
	.section	.nv.info._Z27roughness_single_scatteringPfS_S_S_S_S_fi,"",@"SHT_CUDA_INFO"
	.sectionflags	@""
	.align	4


	//----- nvinfo : EIATTR_CUDA_API_VERSION
	.align		4
        /*0000*/ 	.byte	0x04, 0x37
        /*0002*/ 	.short	(.L_256 - .L_255)
.L_255:
        /*0004*/ 	.word	0x00000082


	//----- nvinfo : EIATTR_KPARAM_INFO
	.align		4
.L_256:
        /*0008*/ 	.byte	0x04, 0x17
        /*000a*/ 	.short	(.L_258 - .L_257)
.L_257:
        /*000c*/ 	.word	0x00000000
        /*0010*/ 	.short	0x0007
        /*0012*/ 	.short	0x0034
        /*0014*/ 	.byte	0x00, 0xf0, 0x11, 0x00


	//----- nvinfo : EIATTR_KPARAM_INFO
	.align		4
.L_258:
        /*0018*/ 	.byte	0x04, 0x17
        /*001a*/ 	.short	(.L_260 - .L_259)
.L_259:
        /*001c*/ 	.word	0x00000000
        /*0020*/ 	.short	0x0006
        /*0022*/ 	.short	0x0030
        /*0024*/ 	.byte	0x00, 0xf0, 0x11, 0x00


	//----- nvinfo : EIATTR_KPARAM_INFO
	.align		4
.L_260:
        /*0028*/ 	.byte	0x04, 0x17
        /*002a*/ 	.short	(.L_262 - .L_261)
.L_261:
        /*002c*/ 	.word	0x00000000
        /*0030*/ 	.short	0x0005
        /*0032*/ 	.short	0x0028
        /*0034*/ 	.byte	0x00, 0xf5, 0x21, 0x00


	//----- nvinfo : EIATTR_KPARAM_INFO
	.align		4
.L_262:
        /*0038*/ 	.byte	0x04, 0x17
        /*003a*/ 	.short	(.L_264 - .L_263)
.L_263:
        /*003c*/ 	.word	0x00000000
        /*0040*/ 	.short	0x0004
        /*0042*/ 	.short	0x0020
        /*0044*/ 	.byte	0x00, 0xf5, 0x21, 0x00


	//----- nvinfo : EIATTR_KPARAM_INFO
	.align		4
.L_264:
        /*0048*/ 	.byte	0x04, 0x17
        /*004a*/ 	.short	(.L_266 - .L_265)
.L_265:
        /*004c*/ 	.word	0x00000000
        /*0050*/ 	.short	0x0003
        /*0052*/ 	.short	0x0018
        /*0054*/ 	.byte	0x00, 0xf5, 0x21, 0x00


	//----- nvinfo : EIATTR_KPARAM_INFO
	.align		4
.L_266:
        /*0058*/ 	.byte	0x04, 0x17
        /*005a*/ 	.short	(.L_268 - .L_267)
.L_267:
        /*005c*/ 	.word	0x00000000
        /*0060*/ 	.short	0x0002
        /*0062*/ 	.short	0x0010
        /*0064*/ 	.byte	0x00, 0xf5, 0x21, 0x00


	//----- nvinfo : EIATTR_KPARAM_INFO
	.align		4
.L_268:
        /*0068*/ 	.byte	0x04, 0x17
        /*006a*/ 	.short	(.L_270 - .L_269)
.L_269:
        /*006c*/ 	.word	0x00000000
        /*0070*/ 	.short	0x0001
        /*0072*/ 	.short	0x0008
        /*0074*/ 	.byte	0x00, 0xf5, 0x21, 0x00


	//----- nvinfo : EIATTR_KPARAM_INFO
	.align		4
.L_270:
        /*0078*/ 	.byte	0x04, 0x17
        /*007a*/ 	.short	(.L_272 - .L_271)
.L_271:
        /*007c*/ 	.word	0x00000000
        /*0080*/ 	.short	0x0000
        /*0082*/ 	.short	0x0000
        /*0084*/ 	.byte	0x00, 0xf5, 0x21, 0x00


	//----- nvinfo : EIATTR_SPARSE_MMA_MASK
	.align		4
.L_272:
        /*0088*/ 	.byte	0x03, 0x50
        /*008a*/ 	.short	0x0000


	//----- nvinfo : EIATTR_MAXREG_COUNT
	.align		4
        /*008c*/ 	.byte	0x03, 0x1b
        /*008e*/ 	.short	0x00ff


	//----- nvinfo : EIATTR_NUM_BARRIERS
	.align		4
        /*0090*/ 	.byte	0x02, 0x4c
        /*0092*/ 	.byte	0x01
	.zero		1


	//----- nvinfo : EIATTR_MERCURY_ISA_VERSION
	.align		4
        /*0094*/ 	.byte	0x03, 0x5f
        /*0096*/ 	.short	0x0101


	//----- nvinfo : EIATTR_VRC_CTA_INIT_COUNT
	.align		4
        /*0098*/ 	.byte	0x02, 0x4a
	.zero		1
	.zero		1


	//----- nvinfo : EIATTR_EXIT_INSTR_OFFSETS
	.align		4
        /*009c*/ 	.byte	0x04, 0x1c
        /*009e*/ 	.short	(.L_274 - .L_273)


	//   ....[0]....
.L_273:
        /*00a0*/ 	.word	0x000016e0


	//----- nvinfo : EIATTR_CBANK_PARAM_SIZE
	.align		4
.L_274:
        /*00a4*/ 	.byte	0x03, 0x19
        /*00a6*/ 	.short	0x0038


	//----- nvinfo : EIATTR_PARAM_CBANK
	.align		4
        /*00a8*/ 	.byte	0x04, 0x0a
        /*00aa*/ 	.short	(.L_276 - .L_275)
	.align		4
.L_275:
        /*00ac*/ 	.word	index@(.nv.constant0._Z27roughness_single_scatteringPfS_S_S_S_S_fi)
        /*00b0*/ 	.short	0x0380
        /*00b2*/ 	.short	0x0038


	//----- nvinfo : EIATTR_SW_WAR
	.align		4
.L_276:
        /*00b4*/ 	.byte	0x04, 0x36
        /*00b6*/ 	.short	(.L_278 - .L_277)
.L_277:
        /*00b8*/ 	.word	0x00000008
.L_278:


//--------------------- .nv.info._Z16sfcpartialshadowPiPfS0_S0_i --------------------------
	.section	.nv.info._Z16sfcpartialshadowPiPfS0_S0_i,"",@"SHT_CUDA_INFO"
	.sectionflags	@""
	.align	4


	//----- nvinfo : EIATTR_CUDA_API_VERSION
	.align		4
        /*0000*/ 	.byte	0x04, 0x37
        /*0002*/ 	.short	(.L_280 - .L_279)
.L_279:
        /*0004*/ 	.word	0x00000082


	//----- nvinfo : EIATTR_KPARAM_INFO
	.align		4
.L_280:
        /*0008*/ 	.byte	0x04, 0x17
        /*000a*/ 	.short	(.L_282 - .L_281)
.L_281:
        /*000c*/ 	.word	0x00000000
        /*0010*/ 	.short	0x0004
        /*0012*/ 	.short	0x0020
        /*0014*/ 	.byte	0x00, 0xf0, 0x11, 0x00


	//----- nvinfo : EIATTR_KPARAM_INFO
	.align		4
.L_282:
        /*0018*/ 	.byte	0x04, 0x17
        /*001a*/ 	.short	(.L_284 - .L_283)
.L_283:
        /*001c*/ 	.word	0x00000000
        /*0020*/ 	.short	0x0003
        /*0022*/ 	.short	0x0018
        /*0024*/ 	.byte	0x00, 0xf5, 0x21, 0x00


	//----- nvinfo : EIATTR_KPARAM_INFO
	.align		4
.L_284:
        /*0028*/ 	.byte	0x04, 0x17
        /*002a*/ 	.short	(.L_286 - .L_285)
.L_285:
        /*002c*/ 	.word	0x00000000
        /*0030*/ 	.short	0x0002
        /*0032*/ 	.short	0x0010
        /*0034*/ 	.byte	0x00, 0xf5, 0x21, 0x00


	//----- nvinfo : EIATTR_KPARAM_INFO
	.align		4
.L_286:
        /*0038*/ 	.byte	0x04, 0x17
        /*003a*/ 	.short	(.L_288 - .L_287)
.L_287:
        /*003c*/ 	.word	0x00000000
        /*0040*/ 	.short	0x0001
        /*0042*/ 	.short	0x0008
        /*0044*/ 	.byte	0x00, 0xf5, 0x21, 0x00


	//----- nvinfo : EIATTR_KPARAM_INFO
	.align		4
.L_288:
        /*0048*/ 	.byte	0x04, 0x17
        /*004a*/ 	.short	(.L_290 - .L_289)
.L_289:
        /*004c*/ 	.word	0x00000000
        /*0050*/ 	.short	0x0000
        /*0052*/ 	.short	0x0000
        /*0054*/ 	.byte	0x00, 0xf5, 0x21, 0x00


	//----- nvinfo : EIATTR_SPARSE_MMA_MASK
	.align		4
.L_290:
        /*0058*/ 	.byte	0x03, 0x50
        /*005a*/ 	.short	0x0000


	//----- nvinfo : EIATTR_MAXREG_COUNT
	.align		4
        /*005c*/ 	.byte	0x03, 0x1b
        /*005e*/ 	.short	0x00ff


	//----- nvinfo : EIATTR_NUM_BARRIERS
	.align		4
        /*0060*/ 	.byte	0x02, 0x4c
        /*0062*/ 	.byte	0x01
	.zero		1


	//----- nvinfo : EIATTR_MERCURY_ISA_VERSION
	.align		4
        /*0064*/ 	.byte	0x03, 0x5f
        /*0066*/ 	.short	0x0101


	//----- nvinfo : EIATTR_UNUSED_LOAD_BYTE_OFFSET
	.align		4
        /*0068*/ 	.byte	0x04, 0x44
        /*006a*/ 	.short	(.L_292 - .L_291)


	//   ....[0]....
.L_291:
        /*006c*/ 	.word	0x000007d0
        /*0070*/ 	.word	0x0000fff0


	//----- nvinfo : EIATTR_VRC_CTA_INIT_COUNT
	.align		4
.L_292:
        /*0074*/ 	.byte	0x02, 0x4a
	.zero		1
	.zero		1


	//----- nvinfo : EIATTR_EXIT_INSTR_OFFSETS
	.align		4
        /*0078*/ 	.byte	0x04, 0x1c
        /*007a*/ 	.short	(.L_294 - .L_293)


	//   ....[0]....
.L_293:
        /*007c*/ 	.word	0x00001450


	//----- nvinfo : EIATTR_CRS_STACK_SIZE
	.align		4
.L_294:
        /*0080*/ 	.byte	0x04, 0x1e
        /*0082*/ 	.short	(.L_296 - .L_295)
.L_295:
        /*0084*/ 	.word	0x00000000


	//----- nvinfo : EIATTR_CBANK_PARAM_SIZE
	.align		4
.L_296:
        /*0088*/ 	.byte	0x03, 0x19
        /*008a*/ 	.short	0x0024


	//----- nvinfo : EIATTR_PARAM_CBANK
	.align		4
        /*008c*/ 	.byte	0x04, 0x0a
        /*008e*/ 	.short	(.L_298 - .L_297)
	.align		4
.L_297:
        /*0090*/ 	.word	index@(.nv.constant0._Z16sfcpartialshadowPiPfS0_S0_i)
        /*0094*/ 	.short	0x0380
        /*0096*/ 	.short	0x0024


	//----- nvinfo : EIATTR_SW_WAR
	.align		4
.L_298:
        /*0098*/ 	.byte	0x04, 0x36
        /*009a*/ 	.short	(.L_300 - .L_299)
.L_299:
        /*009c*/ 	.word	0x00000008
.L_300:


//--------------------- .nv.callgraph             --------------------------
	.section	.nv.callgraph,"",@"SHT_CUDA_CALLGRAPH"
	.align	4
	.sectionentsize	8
	.align		4
        /*0000*/ 	.word	0x00000000
	.align		4
        /*0004*/ 	.word	0xffffffff
	.align		4
        /*0008*/ 	.word	0x00000000
	.align		4
        /*000c*/ 	.word	0xfffffffe
	.align		4
        /*0010*/ 	.word	0x00000000
	.align		4
        /*0014*/ 	.word	0xfffffffd
	.align		4
        /*0018*/ 	.word	0x00000000
	.align		4
        /*001c*/ 	.word	0xfffffffc


//--------------------- .nv.constant3             --------------------------
	.section	.nv.constant3,"a",@progbits
	.align	4
.nv.constant3:
	.type		sfc_vertex,@object
	.size		sfc_vertex,(sfc_facet - sfc_vertex)
sfc_vertex:
	.zero		732
	.type		sfc_facet,@object
	.size		sfc_facet,(sfc_midpos - sfc_facet)
sfc_facet:
	.zero		1200
	.type		sfc_midpos,@object
	.size		sfc_midpos,(sfc_trivector - sfc_midpos)
sfc_midpos:
	.zero		1200
	.type		sfc_trivector,@object
	.size		sfc_trivector,(sfc_normcalc - sfc_trivector)
sfc_trivector:
	.zero		2400
	.type		sfc_normcalc,@object
	.size		sfc_normcalc,(sfc_normal - sfc_normcalc)
sfc_normcalc:
	.zero		3600
	.type		sfc_normal,@object
	.size		sfc_normal,(trivector_multiplier - sfc_normal)
sfc_normal:
	.zero		1200
	.type		trivector_multiplier,@object
	.size		trivector_multiplier,(PI - trivector_multiplier)
trivector_multiplier:
	.zero		800
	.type		PI,@object
	.size		PI,(rot_period - PI)
PI:
	.zero		4
	.type		rot_period,@object
	.size		rot_period,(.L_8 - rot_period)
rot_period:
	.zero		4
.L_8:


//--------------------- .text._Z9convergedPbPfS0_f --------------------------
	.section	.text._Z9convergedPbPfS0_f,"ax",@progbits
	.align	128
        .global         _Z9convergedPbPfS0_f
        .type           _Z9convergedPbPfS0_f,@function
        .size           _Z9convergedPbPfS0_f,(.L_x_171 - _Z9convergedPbPfS0_f)
        .other          _Z9convergedPbPfS0_f,@"STO_CUDA_ENTRY STV_DEFAULT"
_Z9convergedPbPfS0_f:
.text._Z9convergedPbPfS0_f:
[----:B------:R-:W-:Y:S01]  /*0000*/  LDC R1, c[0x0][0x37c] ;  /* 0x0000df00ff017b82 */ /* 0x000fe20000000800 */
[----:B------:R-:W0:Y:S01]  /*0010*/  S2R R15, SR_TID.X ;  /* 0x00000000000f7919 */ /* 0x000e220000002100 */
[----:B------:R-:W1:Y:S01]  /*0020*/  LDCU.64 UR8, c[0x0][0x358] ;  /* 0x00006b00ff0877ac */ /* 0x000e620008000a00 */
[----:B------:R-:W-:Y:S01]  /*0030*/  BSSY.RECONVERGENT B0, `(.L_x_0) ;  /* 0x000000e000007945 */ /* 0x000fe20003800200 */
[----:B0-----:R-:W-:-:S13]  /*0040*/  ISETP.NE.AND P1, PT, R15, RZ, PT ;  /* 0x000000ff0f00720c */ /* 0x001fda0003f25270 */
[----:B-1----:R-:W-:Y:S05]  /*0050*/  @P1 BRA `(.L_x_1) ;  /* 0x00000000002c1947 */ /* 0x002fea0003800000 */
[----:B------:R-:W0:Y:S01]  /*0060*/  S2UR UR4, SR_CTAID.X ;  /* 0x00000000000479c3 */ /* 0x000e220000002500 */
[----:B------:R-:W0:Y:S02]  /*0070*/  LDCU.64 UR6, c[0x0][0x380] ;  /* 0x00007000ff0677ac */ /* 0x000e240008000a00 */
[----:B0-----:R-:W-:-:S04]  /*0080*/  UIADD3 UR4, UP0, UPT, UR4, UR6, URZ ;  /* 0x0000000604047290 */ /* 0x001fc8000ff1e0ff */
[----:B------:R-:W-:Y:S02]  /*0090*/  UIADD3.X UR5, UPT, UPT, URZ, UR7, URZ, UP0, !UPT ;  /* 0x00000007ff057290 */ /* 0x000fe400087fe4ff */
[----:B------:R-:W-:-:S04]  /*00a0*/  IMAD.U32 R2, RZ, RZ, UR4 ;  /* 0x00000004ff027e24 */ /* 0x000fc8000f8e00ff */
[----:B------:R-:W-:-:S05]  /*00b0*/  MOV R3, UR5 ;  /* 0x0000000500037c02 */ /* 0x000fca0008000f00 */
[----:B------:R-:W2:Y:S01]  /*00c0*/  LDG.E.U8 R2, desc[UR8][R2.64] ;  /* 0x0000000802027981 */ /* 0x000ea2000c1e1100 */
[----:B------:R-:W0:Y:S01]  /*00d0*/  S2UR UR5, SR_CgaCtaId ;  /* 0x00000000000579c3 */ /* 0x000e220000008800 */
[----:B------:R-:W-:Y:S02]  /*00e0*/  UMOV UR4, 0x400 ;  /* 0x0000040000047882 */ /* 0x000fe40000000000 */
[----:B0-----:R-:W-:-:S09]  /*00f0*/  ULEA UR4, UR5, UR4, 0x18 ;  /* 0x0000000405047291 */ /* 0x001fd2000f8ec0ff */
[----:B--2---:R0:W-:Y:S03]  /*0100*/  STS.U8 [UR4], R2 ;  /* 0x00000002ff007988 */ /* 0x0041e60008000004 */
.L_x_1:
[----:B------:R-:W-:Y:S05]  /*0110*/  BSYNC.RECONVERGENT B0 ;  /* 0x0000000000007941 */ /* 0x000fea0003800200 */
.L_x_0:
[----:B------:R-:W1:Y:S08]  /*0120*/  S2UR UR5, SR_CgaCtaId ;  /* 0x00000000000579c3 */ /* 0x000e700000008800 */
[----:B------:R-:W-:Y:S01]  /*0130*/  BAR.SYNC.DEFER_BLOCKING 0x0 ;  /* 0x0000000000007b1d */ /* 0x000fe20000010000 */
[----:B------:R-:W-:-:S05]  /*0140*/  ISETP.NE.AND P0, PT, R15, RZ, PT ;  /* 0x000000ff0f00720c */ /* 0x000fca0003f05270 */
[----:B------:R-:W-:Y:S02]  /*0150*/  UMOV UR4, 0x400 ;  /* 0x0000040000047882 */ /* 0x000fe40000000000 */
[----:B-1----:R-:W-:-:S09]  /*0160*/  ULEA UR4, UR5, UR4, 0x18 ;  /* 0x0000000405047291 */ /* 0x002fd2000f8ec0ff */
[----:B------:R-:W1:Y:S02]  /*0170*/  LDS.U8 R0, [UR4] ;  /* 0x00000004ff007984 */ /* 0x000e640008000000 */
[----:B-1----:R-:W-:-:S13]  /*0180*/  ISETP.NE.AND P2, PT, R0, RZ, PT ;  /* 0x000000ff0000720c */ /* 0x002fda0003f45270 */
[----:B------:R-:W-:Y:S05]  /*0190*/  @P2 BRA `(.L_x_2) ;  /* 0x00000000008c2947 */ /* 0x000fea0003800000 */
[----:B------:R-:W-:Y:S01]  /*01a0*/  BAR.SYNC.DEFER_BLOCKING 0x0 ;  /* 0x0000000000007b1d */ /* 0x000fe20000010000 */
[----:B------:R-:W-:-:S07]  /*01b0*/  IMAD.MOV.U32 R0, RZ, RZ, 0x1 ;  /* 0x00000001ff007424 */ /* 0x000fce00078e00ff */
[----:B0-----:R-:W0:Y:S01]  /*01c0*/  LDC.64 R2, c[0x0][0x388] ;  /* 0x0000e200ff027b82 */ /* 0x001e220000000a00 */
[----:B------:R-:W1:Y:S01]  /*01d0*/  LDCU UR5, c[0x0][0x398] ;  /* 0x00007300ff0577ac */ /* 0x000e620008000800 */
[----:B------:R-:W2:Y:S06]  /*01e0*/  S2R R6, SR_CTAID.X ;  /* 0x0000000000067919 */ /* 0x000eac0000002500 */
[----:B------:R-:W3:Y:S01]  /*01f0*/  LDC.64 R4, c[0x0][0x390] ;  /* 0x0000e400ff047b82 */ /* 0x000ee20000000a00 */
[----:B------:R4:W-:Y:S01]  /*0200*/  @!P1 STS.U8 [UR4], R0 ;  /* 0x00000000ff009988 */ /* 0x0009e20008000004 */
[----:B------:R-:W-:Y:S01]  /*0210*/  UMOV UR4, 0x64 ;  /* 0x0000006400047882 */ /* 0x000fe20000000000 */
[----:B--2---:R-:W-:-:S05]  /*0220*/  IMAD R15, R6, 0x8ed28, R15 ;  /* 0x0008ed28060f7824 */ /* 0x004fca00078e020f */
[----:B-1--4-:R-:W-:Y:S06]  /*0230*/  BAR.SYNC.DEFER_BLOCKING 0x0 ;  /* 0x0000000000007b1d */ /* 0x012fec0000010000 */
.L_x_3:
[C---:B------:R-:W-:Y:S01]  /*0240*/  IADD3 R13, PT, PT, R15.reuse, 0x64, RZ ;  /* 0x000000640f0d7810 */ /* 0x040fe20007ffe0ff */
[----:B01----:R-:W-:-:S04]  /*0250*/  IMAD.WIDE.U32 R6, R15, 0x4, R2 ;  /* 0x000000040f067825 */ /* 0x003fc800078e0002 */
[----:B---3--:R-:W-:Y:S02]  /*0260*/  IMAD.WIDE.U32 R8, R15, 0x4, R4 ;  /* 0x000000040f087825 */ /* 0x008fe400078e0004 */
[----:B------:R-:W2:Y:S02]  /*0270*/  LDG.E R6, desc[UR8][R6.64] ;  /* 0x0000000806067981 */ /* 0x000ea4000c1e1900 */
[C---:B------:R-:W-:Y:S02]  /*0280*/  IMAD.WIDE.U32 R10, R13.reuse, 0x4, R2 ;  /* 0x000000040d0a7825 */ /* 0x040fe400078e0002 */
[----:B------:R-:W2:Y:S02]  /*0290*/  LDG.E R9, desc[UR8][R8.64] ;  /* 0x0000000808097981 */ /* 0x000ea4000c1e1900 */
[----:B------:R-:W-:Y:S02]  /*02a0*/  IMAD.WIDE.U32 R12, R13, 0x4, R4 ;  /* 0x000000040d0c7825 */ /* 0x000fe400078e0004 */
[----:B------:R-:W3:Y:S04]  /*02b0*/  LDG.E R10, desc[UR8][R10.64] ;  /* 0x000000080a0a7981 */ /* 0x000ee8000c1e1900 */
[----:B------:R-:W3:Y:S01]  /*02c0*/  LDG.E R13, desc[UR8][R12.64] ;  /* 0x000000080c0d7981 */ /* 0x000ee2000c1e1900 */
[----:B------:R-:W-:-:S04]  /*02d0*/  UIADD3 UR4, UPT, UPT, UR4, 0xc8, URZ ;  /* 0x000000c804047890 */ /* 0x000fc8000fffe0ff */
[----:B------:R-:W-:Y:S01]  /*02e0*/  UISETP.NE.AND UP0, UPT, UR4, 0x8ed8c, UPT ;  /* 0x0008ed8c0400788c */ /* 0x000fe2000bf05270 */
[----:B------:R-:W-:Y:S02]  /*02f0*/  VIADD R15, R15, 0xc8 ;  /* 0x000000c80f0f7836 */ /* 0x000fe40000000000 */
[----:B--2---:R-:W-:Y:S01]  /*0300*/  FADD R0, R6, -R9 ;  /* 0x8000000906007221 */ /* 0x004fe20000000000 */
[----:B---3--:R-:W-:-:S04]  /*0310*/  FADD R14, R10, -R13 ;  /* 0x8000000d0a0e7221 */ /* 0x008fc80000000000 */
[----:B------:R-:W-:Y:S02]  /*0320*/  FSETP.GE.AND P1, PT, |R0|, UR5, PT ;  /* 0x0000000500007c0b */ /* 0x000fe4000bf26200 */
[----:B------:R-:W-:-:S11]  /*0330*/  FSETP.GE.AND P2, PT, |R14|, UR5, PT ;  /* 0x000000050e007c0b */ /* 0x000fd6000bf46200 */
[----:B------:R-:W0:Y:S02]  /*0340*/  @P1 S2R R17, SR_CgaCtaId ;  /* 0x0000000000111919 */ /* 0x000e240000008800 */
[----:B------:R-:W1:Y:S01]  /*0350*/  @P2 S2R R19, SR_CgaCtaId ;  /* 0x0000000000132919 */ /* 0x000e620000008800 */
[----:B------:R-:W-:Y:S02]  /*0360*/  @P1 MOV R0, 0x400 ;  /* 0x0000040000001802 */ /* 0x000fe40000000f00 */
[----:B------:R-:W-:Y:S02]  /*0370*/  @P2 MOV R6, 0x400 ;  /* 0x0000040000062802 */ /* 0x000fe40000000f00 */
[----:B0-----:R-:W-:Y:S02]  /*0380*/  @P1 LEA R0, R17, R0, 0x18 ;  /* 0x0000000011001211 */ /* 0x001fe400078ec0ff */
[----:B-1----:R-:W-:-:S03]  /*0390*/  @P2 LEA R6, R19, R6, 0x18 ;  /* 0x0000000613062211 */ /* 0x002fc600078ec0ff */
[----:B------:R1:W-:Y:S04]  /*03a0*/  @P1 STS.U8 [R0], RZ ;  /* 0x000000ff00001388 */ /* 0x0003e80000000000 */
[----:B------:R1:W-:Y:S01]  /*03b0*/  @P2 STS.U8 [R6], RZ ;  /* 0x000000ff06002388 */ /* 0x0003e20000000000 */
[----:B------:R-:W-:Y:S05]  /*03c0*/  BRA.U UP0, `(.L_x_3) ;  /* 0xfffffffd009c7547 */ /* 0x000fea000b83ffff */
.L_x_2:
[----:B------:R-:W-:Y:S06]  /*03d0*/  BAR.SYNC.DEFER_BLOCKING 0x0 ;  /* 0x0000000000007b1d */ /* 0x000fec0000010000 */
[----:B------:R-:W-:Y:S04]  /*03e0*/  BSSY.RECONVERGENT B0, `(.L_x_4) ;  /* 0x000000d000007945 */ /* 0x000fe80003800200 */
[----:B------:R-:W-:Y:S05]  /*03f0*/  @P0 BRA `(.L_x_5) ;  /* 0x00000000002c0947 */ /* 0x000fea0003800000 */
[----:B------:R-:W2:Y:S01]  /*0400*/  S2UR UR5, SR_CgaCtaId ;  /* 0x00000000000579c3 */ /* 0x000ea20000008800 */
[----:B------:R-:W-:Y:S01]  /*0410*/  UMOV UR4, 0x400 ;  /* 0x0000040000047882 */ /* 0x000fe20000000000 */
[----:B------:R-:W3:Y:S01]  /*0420*/  LDCU.64 UR6, c[0x0][0x380] ;  /* 0x00007000ff0677ac */ /* 0x000ee20008000a00 */
[----:B--2---:R-:W-:-:S05]  /*0430*/  ULEA UR4, UR5, UR4, 0x18 ;  /* 0x0000000405047291 */ /* 0x004fca000f8ec0ff */
[----:B------:R-:W3:Y:S04]  /*0440*/  S2UR UR5, SR_CTAID.X ;  /* 0x00000000000579c3 */ /* 0x000ee80000002500 */
[----:B------:R-:W2:Y:S01]  /*0450*/  LDS.U8 R5, [UR4] ;  /* 0x00000004ff057984 */ /* 0x000ea20008000000 */
[----:B---3--:R-:W-:-:S04]  /*0460*/  UIADD3 UR5, UP0, UPT, UR5, UR6, URZ ;  /* 0x0000000605057290 */ /* 0x008fc8000ff1e0ff */
[----:B------:R-:W-:Y:S02]  /*0470*/  UIADD3.X UR7, UPT, UPT, URZ, UR7, URZ, UP0, !UPT ;  /* 0x00000007ff077290 */ /* 0x000fe400087fe4ff */
[----:B0-----:R-:W-:-:S04]  /*0480*/  MOV R2, UR5 ;  /* 0x0000000500027c02 */ /* 0x001fc80008000f00 */
[----:B------:R-:W-:-:S05]  /*0490*/  IMAD.U32 R3, RZ, RZ, UR7 ;  /* 0x00000007ff037e24 */ /* 0x000fca000f8e00ff */
[----:B--2---:R2:W-:Y:S02]  /*04a0*/  STG.E.U8 desc[UR8][R2.64], R5 ;  /* 0x0000000502007986 */ /* 0x0045e4000c101108 */
.L_x_5:
[----:B------:R-:W-:Y:S05]  /*04b0*/  BSYNC.RECONVERGENT B0 ;  /* 0x0000000000007941 */ /* 0x000fea0003800200 */
.L_x_4:
[----:B------:R-:W-:Y:S06]  /*04c0*/  BAR.SYNC.DEFER_BLOCKING 0x0 ;  /* 0x0000000000007b1d */ /* 0x000fec0000010000 */
[----:B------:R-:W-:Y:S05]  /*04d0*/  EXIT ;  /* 0x000000000000794d */ /* 0x000fea0003800000 */
.L_x_6:
[----:B------:R-:W-:-:S00]  /*04e0*/  BRA `(.L_x_6) ;  /* 0xfffffffc00fc7947 */ /* 0x000fc0000383ffff */
[----:B------:R-:W-:-:S00]  /*04f0*/  NOP ;  /* 0x0000000000007918 */ /* 0x000fc00000000000 */
        /* <DEDUP_REMOVED lines=8> */
.L_x_171:


//--------------------- .text._Z26roughness_inst_equilibriumPbPfS0_S0_S0_S0_S0_ffi --------------------------
	.section	.text._Z26roughness_inst_equilibriumPbPfS0_S0_S0_S0_S0_ffi,"ax",@progbits
	.align	128
        .global         _Z26roughness_inst_equilibriumPbPfS0_S0_S0_S0_S0_ffi
        .type           _Z26roughness_inst_equilibriumPbPfS0_S0_S0_S0_S0_ffi,@function
        .size           _Z26roughness_inst_equilibriumPbPfS0_S0_S0_S0_S0_ffi,(.L_x_163 - _Z26roughness_inst_equilibriumPbPfS0_S0_S0_S0_S0_ffi)
        .other          _Z26roughness_inst_equilibriumPbPfS0_S0_S0_S0_S0_ffi,@"STO_CUDA_ENTRY STV_DEFAULT"
_Z26roughness_inst_equilibriumPbPfS0_S0_S0_S0_S0_ffi:
.text._Z26roughness_inst_equilibriumPbPfS0_S0_S0_S0_S0_ffi:
[----:B------:R-:W-:Y:S01]  /*0000*/  LDC R1, c[0x0][0x37c] ;  /* 0x0000df00ff017b82 */ /* 0x000fe20000000800 */
[----:B------:R-:W0:Y:S07]  /*0010*/  S2R R15, SR_TID.X ;  /* 0x00000000000f7919 */ /* 0x000e2e0000002100 */
[----:B------:R-:W1:Y:S01]  /*0020*/  S2UR UR11, SR_CgaCtaId ;  /* 0x00000000000b79c3 */ /* 0x000e620000008800 */
[----:B------:R-:W-:Y:S01]  /*0030*/  UMOV UR10, 0x400 ;  /* 0x00000400000a7882 */ /* 0x000fe20000000000 */
[----:B------:R-:W2:Y:S01]  /*0040*/  LDCU.64 UR8, c[0x0][0x358] ;  /* 0x00006b00ff0877ac */ /* 0x000ea20008000a00 */
[----:B------:R-:W-:Y:S01]  /*0050*/  BSSY.RECONVERGENT B0, `(.L_x_7) ;  /* 0x000000f000007945 */ /* 0x000fe20003800200 */
[----:B-1----:R-:W-:Y:S01]  /*0060*/  ULEA UR12, UR11, UR10, 0x18 ;  /* 0x0000000a0b0c7291 */ /* 0x002fe2000f8ec0ff */
[----:B0-----:R-:W-:-:S13]  /*0070*/  ISETP.NE.AND P0, PT, R15, RZ, PT ;  /* 0x000000ff0f00720c */ /* 0x001fda0003f05270 */
[----:B--2---:R-:W-:Y:S05]  /*0080*/  @P0 BRA `(.L_x_8) ;  /* 0x00000000002c0947 */ /* 0x004fea0003800000 */
[----:B------:R-:W0:Y:S01]  /*0090*/  S2UR UR4, SR_CTAID.X ;  /* 0x00000000000479c3 */ /* 0x000e220000002500 */
[----:B------:R-:W0:Y:S02]  /*00a0*/  LDCU.64 UR6, c[0x0][0x380] ;  /* 0x00007000ff0677ac */ /* 0x000e240008000a00 */
[----:B0-----:R-:W-:-:S04]  /*00b0*/  UIADD3 UR4, UP0, UPT, UR4, UR6, URZ ;  /* 0x0000000604047290 */ /* 0x001fc8000ff1e0ff */
[----:B------:R-:W-:Y:S02]  /*00c0*/  UIADD3.X UR5, UPT, UPT, URZ, UR7, URZ, UP0, !UPT ;  /* 0x00000007ff057290 */ /* 0x000fe400087fe4ff */
[----:B------:R-:W-:-:S04]  /*00d0*/  MOV R2, UR4 ;  /* 0x0000000400027c02 */ /* 0x000fc80008000f00 */
[----:B------:R-:W-:-:S05]  /*00e0*/  MOV R3, UR5 ;  /* 0x0000000500037c02 */ /* 0x000fca0008000f00 */
[----:B------:R-:W2:Y:S01]  /*00f0*/  LDG.E.U8 R2, desc[UR8][R2.64] ;  /* 0x0000000802027981 */ /* 0x000ea2000c1e1100 */
[----:B------:R-:W0:Y:S01]  /*0100*/  S2UR UR5, SR_CgaCtaId ;  /* 0x00000000000579c3 */ /* 0x000e220000008800 */
[----:B------:R-:W-:Y:S02]  /*0110*/  UMOV UR4, 0x400 ;  /* 0x0000040000047882 */ /* 0x000fe40000000000 */
[----:B0-----:R-:W-:-:S09]  /*0120*/  ULEA UR4, UR5, UR4, 0x18 ;  /* 0x0000000405047291 */ /* 0x001fd2000f8ec0ff */
[----:B--2---:R0:W-:Y:S03]  /*0130*/  STS.U8 [UR4], R2 ;  /* 0x00000002ff007988 */ /* 0x0041e60008000004 */
.L_x_8:
[----:B------:R-:W-:Y:S05]  /*0140*/  BSYNC.RECONVERGENT B0 ;  /* 0x0000000000007941 */ /* 0x000fea0003800200 */
.L_x_7:
[----:B------:R-:W-:Y:S06]  /*0150*/  BAR.SYNC.DEFER_BLOCKING 0x0 ;  /* 0x0000000000007b1d */ /* 0x000fec0000010000 */
[----:B------:R-:W1:Y:S02]  /*0160*/  LDS.U8 R0, [UR12] ;  /* 0x0000000cff007984 */ /* 0x000e640008000000 */
[----:B-1----:R-:W-:-:S13]  /*0170*/  ISETP.NE.AND P1, PT, R0, RZ, PT ;  /* 0x000000ff0000720c */ /* 0x002fda0003f25270 */
[----:B------:R-:W-:Y:S05]  /*0180*/  @P1 BRA `(.L_x_9) ;  /* 0x00000018008c1947 */ /* 0x000fea0003800000 */
[----:B------:R-:W1:Y:S01]  /*0190*/  S2R R17, SR_CTAID.X ;  /* 0x0000000000117919 */ /* 0x000e620000002500 */
[----:B0-----:R-:W1:Y:S08]  /*01a0*/  @!P0 LDC.64 R2, c[0x0][0x388] ;  /* 0x0000e200ff028b82 */ /* 0x001e700000000a00 */
[----:B------:R-:W0:Y:S08]  /*01b0*/  LDC R4, c[0x0][0x3c0] ;  /* 0x0000f000ff047b82 */ /* 0x000e300000000800 */
[----:B------:R-:W2:Y:S08]  /*01c0*/  LDC.64 R6, c[0x0][0x398] ;  /* 0x0000e600ff067b82 */ /* 0x000eb00000000a00 */
[----:B------:R-:W3:Y:S01]  /*01d0*/  LDC.64 R8, c[0x0][0x390] ;  /* 0x0000e400ff087b82 */ /* 0x000ee20000000a00 */
[----:B-1----:R-:W-:-:S07]  /*01e0*/  @!P0 IMAD.WIDE.U32 R2, R17, 0x4, R2 ;  /* 0x0000000411028825 */ /* 0x002fce00078e0002 */
[----:B------:R-:W1:Y:S01]  /*01f0*/  LDC.64 R10, c[0x0][0x3a0] ;  /* 0x0000e800ff0a7b82 */ /* 0x000e620000000a00 */
[----:B------:R4:W5:Y:S01]  /*0200*/  @!P0 LDG.E R0, desc[UR8][R2.64] ;  /* 0x0000000802008981 */ /* 0x000962000c1e1900 */
[----:B------:R-:W-:-:S06]  /*0210*/  IMAD R17, R17, 0x8ed28, R15 ;  /* 0x0008ed2811117824 */ /* 0x000fcc00078e020f */
[----:B------:R-:W1:Y:S01]  /*0220*/  LDC.64 R12, c[0x0][0x3a8] ;  /* 0x0000ea00ff0c7b82 */ /* 0x000e620000000a00 */
[----:B0-----:R-:W-:-:S04]  /*0230*/  IMAD R17, R4, 0x64, R17 ;  /* 0x0000006404117824 */ /* 0x001fc800078e0211 */
[----:B--2---:R-:W-:-:S03]  /*0240*/  IMAD.WIDE.U32 R6, R17, 0x4, R6 ;  /* 0x0000000411067825 */ /* 0x004fc600078e0006 */
[----:B------:R-:W0:Y:S08]  /*0250*/  LDC.64 R4, c[0x0][0x3b0] ;  /* 0x0000ec00ff047b82 */ /* 0x000e300000000a00 */
[----:B----4-:R-:W2:Y:S01]  /*0260*/  LDC.64 R2, c[0x0][0x3b8] ;  /* 0x0000ee00ff027b82 */ /* 0x010ea20000000a00 */
[----:B-----5:R4:W-:Y:S07]  /*0270*/  @!P0 STS [UR12+0x4], R0 ;  /* 0x00000400ff008988 */ /* 0x0209ee000800080c */
[----:B------:R-:W-:Y:S06]  /*0280*/  BAR.SYNC.DEFER_BLOCKING 0x0 ;  /* 0x0000000000007b1d */ /* 0x000fec0000010000 */
[----:B------:R-:W5:Y:S01]  /*0290*/  LDG.E R14, desc[UR8][R6.64] ;  /* 0x00000008060e7981 */ /* 0x000f62000c1e1900 */
[----:B------:R-:W-:Y:S01]  /*02a0*/  BSSY.RECONVERGENT B0, `(.L_x_10) ;  /* 0x0000045000007945 */ /* 0x000fe20003800200 */
[----:B------:R-:W-:Y:S01]  /*02b0*/  HFMA2 R16, -RZ, RZ, 1.875, 0 ;  /* 0x3f800000ff107431 */ /* 0x000fe200000001ff */
[----:B-----5:R-:W-:-:S13]  /*02c0*/  FSETP.NEU.AND P0, PT, R14, 1, PT ;  /* 0x3f8000000e00780b */ /* 0x020fda0003f0d000 */
[----:B01234-:R-:W-:Y:S05]  /*02d0*/  @!P0 BRA `(.L_x_11) ;  /* 0x0000000400048947 */ /* 0x01ffea0003800000 */
[----:B------:R-:W-:-:S13]  /*02e0*/  FSETP.NAN.AND P0, PT, |R14|, |R14|, PT ;  /* 0x4000000e0e00720b */ /* 0x000fda0003f08200 */
[----:B------:R-:W-:Y:S01]  /*02f0*/  @P0 FADD R16, R14, 4 ;  /* 0x408000000e100421 */ /* 0x000fe20000000000 */
[----:B------:R-:W-:Y:S06]  /*0300*/  @P0 BRA `(.L_x_11) ;  /* 0x0000000000f80947 */ /* 0x000fec0003800000 */
[C---:B------:R-:W-:Y:S01]  /*0310*/  FMUL R19, |R14|.reuse, 16777216 ;  /* 0x4b8000000e137820 */ /* 0x040fe20000400200 */
[----:B------:R-:W-:Y:S02]  /*0320*/  FSETP.GEU.AND P0, PT, |R14|, 1.175494350822287508e-38, PT ;  /* 0x008000000e00780b */ /* 0x000fe40003f0e200 */
[----:B------:R-:W-:Y:S02]  /*0330*/  MOV R22, 0x3a2c32e4 ;  /* 0x3a2c32e400167802 */ /* 0x000fe40000000f00 */
[----:B------:R-:W-:-:S04]  /*0340*/  FSEL R19, R19, |R14|, !P0 ;  /* 0x4000000e13137208 */ /* 0x000fc80004000000 */
[----:B------:R-:W-:-:S04]  /*0350*/  IADD3 R0, PT, PT, R19, -0x3f3504f3, RZ ;  /* 0xc0cafb0d13007810 */ /* 0x000fc80007ffe0ff */
[----:B------:R-:W-:-:S04]  /*0360*/  LOP3.LUT R16, R0, 0xff800000, RZ, 0xc0, !PT ;  /* 0xff80000000107812 */ /* 0x000fc800078ec0ff */
[-C--:B------:R-:W-:Y:S02]  /*0370*/  IADD3 R19, PT, PT, R19, -R16.reuse, RZ ;  /* 0x8000001013137210 */ /* 0x080fe40007ffe0ff */
[----:B------:R-:W-:-:S03]  /*0380*/  I2FP.F32.S32 R16, R16 ;  /* 0x0000001000107245 */ /* 0x000fc60000201400 */
[C---:B------:R-:W-:Y:S01]  /*0390*/  FADD R0, R19.reuse, 1 ;  /* 0x3f80000013007421 */ /* 0x040fe20000000000 */
[----:B------:R-:W-:Y:S01]  /*03a0*/  FADD R21, R19, -1 ;  /* 0xbf80000013157421 */ /* 0x000fe20000000000 */
[----:B------:R-:W-:Y:S02]  /*03b0*/  FSEL R19, RZ, -24, P0 ;  /* 0xc1c00000ff137808 */ /* 0x000fe40000000000 */
[C---:B------:R-:W-:Y:S01]  /*03c0*/  FSETP.NEU.AND P0, PT, |R14|.reuse, +INF , PT ;  /* 0x7f8000000e00780b */ /* 0x040fe20003f0d200 */
[----:B------:R-:W-:Y:S01]  /*03d0*/  FADD R23, R21, R21 ;  /* 0x0000001515177221 */ /* 0x000fe20000000000 */
[----:B------:R-:W0:Y:S02]  /*03e0*/  MUFU.RCP R0, R0 ;  /* 0x0000000000007308 */ /* 0x000e240000001000 */
[----:B------:R-:W-:Y:S01]  /*03f0*/  FSETP.NEU.AND P0, PT, R14, RZ, P0 ;  /* 0x000000ff0e00720b */ /* 0x000fe2000070d000 */
[----:B0-----:R-:W-:Y:S01]  /*0400*/  FMUL R18, R0, R23 ;  /* 0x0000001700127220 */ /* 0x001fe20000400000 */
[----:B------:R-:W-:-:S03]  /*0410*/  FFMA R23, R16, 1.1920928955078125e-07, R19 ;  /* 0x3400000010177823 */ /* 0x000fc60000000013 */
[----:B------:R-:W-:Y:S01]  /*0420*/  FADD R20, R21, -R18 ;  /* 0x8000001215147221 */ /* 0x000fe20000000000 */
[C---:B------:R-:W-:Y:S01]  /*0430*/  FMUL R19, R18.reuse, R18 ;  /* 0x0000001212137220 */ /* 0x040fe20000400000 */
[----:B------:R-:W-:Y:S02]  /*0440*/  FFMA R16, R18, 1.4426950216293334961, R23 ;  /* 0x3fb8aa3b12107823 */ /* 0x000fe40000000017 */
[----:B------:R-:W-:Y:S01]  /*0450*/  FADD R20, R20, R20 ;  /* 0x0000001414147221 */ /* 0x000fe20000000000 */
[----:B------:R-:W-:Y:S01]  /*0460*/  FFMA R22, R19, R22, 0.0032181653659790754318 ;  /* 0x3b52e7db13167423 */ /* 0x000fe20000000016 */
[----:B------:R-:W-:Y:S02]  /*0470*/  FADD R23, R23, -R16 ;  /* 0x8000001017177221 */ /* 0x000fe40000000000 */
[----:B------:R-:W-:Y:S01]  /*0480*/  FFMA R21, R21, -R18, R20 ;  /* 0x8000001215157223 */ /* 0x000fe20000000014 */
[----:B------:R-:W-:Y:S01]  /*0490*/  FFMA R22, R19, R22, 0.018033718690276145935 ;  /* 0x3c93bb7313167423 */ /* 0x000fe20000000016 */
[----:B------:R-:W-:-:S02]  /*04a0*/  FFMA R20, R18, 1.4426950216293334961, R23 ;  /* 0x3fb8aa3b12147823 */ /* 0x000fc40000000017 */
[----:B------:R-:W-:Y:S01]  /*04b0*/  FMUL R21, R0, R21 ;  /* 0x0000001500157220 */ /* 0x000fe20000400000 */
[----:B------:R-:W-:-:S03]  /*04c0*/  FFMA R22, R19, R22, 0.12022458761930465698 ;  /* 0x3df6384f13167423 */ /* 0x000fc60000000016 */
[----:B------:R-:W-:Y:S01]  /*04d0*/  FFMA R23, R21, 1.4426950216293334961, R20 ;  /* 0x3fb8aa3b15177823 */ /* 0x000fe20000000014 */
[----:B------:R-:W-:-:S03]  /*04e0*/  FMUL R19, R19, R22 ;  /* 0x0000001613137220 */ /* 0x000fc60000400000 */
[----:B------:R-:W-:Y:S01]  /*04f0*/  FFMA R20, R18, 1.9251366722983220825e-08, R23 ;  /* 0x32a55e3412147823 */ /* 0x000fe20000000017 */
[----:B------:R-:W-:-:S04]  /*0500*/  FMUL R0, R19, 3 ;  /* 0x4040000013007820 */ /* 0x000fc80000400000 */
[----:B------:R-:W-:-:S04]  /*0510*/  FFMA R0, R21, R0, R20 ;  /* 0x0000000015007223 */ /* 0x000fc80000000014 */
[----:B------:R-:W-:-:S04]  /*0520*/  FFMA R21, R18, R19, R0 ;  /* 0x0000001312157223 */ /* 0x000fc80000000000 */
[----:B------:R-:W-:-:S04]  /*0530*/  FADD R23, R16, R21 ;  /* 0x0000001510177221 */ /* 0x000fc80000000000 */
[----:B------:R-:W-:Y:S01]  /*0540*/  FMUL R0, R23, 4 ;  /* 0x4080000017007820 */ /* 0x000fe20000400000 */
[----:B------:R-:W-:-:S03]  /*0550*/  FADD R16, -R16, R23 ;  /* 0x0000001710107221 */ /* 0x000fc60000000100 */
[----:B------:R-:W0:Y:S01]  /*0560*/  FRND R19, R0 ;  /* 0x0000000000137307 */ /* 0x000e220000201000 */
[----:B------:R-:W-:Y:S01]  /*0570*/  FADD R16, R21, -R16 ;  /* 0x8000001015107221 */ /* 0x000fe20000000000 */
[----:B------:R-:W-:Y:S01]  /*0580*/  FFMA R23, R23, 4, -R0 ;  /* 0x4080000017177823 */ /* 0x000fe20000000800 */
[----:B------:R-:W-:Y:S01]  /*0590*/  HFMA2 R21, -RZ, RZ, 0.64013671875, -15.109375 ;  /* 0x391fcb8eff157431 */ /* 0x000fe200000001ff */
[----:B------:R-:W-:Y:S02]  /*05a0*/  FSETP.GT.AND P2, PT, |R0|, 152, PT ;  /* 0x431800000000780b */ /* 0x000fe40003f44200 */
[----:B------:R-:W-:Y:S01]  /*05b0*/  FFMA R23, R16, 4, R23 ;  /* 0x4080000010177823 */ /* 0x000fe20000000017 */
[----:B0-----:R-:W-:Y:S01]  /*05c0*/  FADD R16, R0, -R19 ;  /* 0x8000001300107221 */ /* 0x001fe20000000000 */
[----:B------:R-:W-:-:S03]  /*05d0*/  FSETP.GT.AND P1, PT, R19, RZ, PT ;  /* 0x000000ff1300720b */ /* 0x000fc60003f24000 */
[----:B------:R-:W-:Y:S01]  /*05e0*/  FADD R16, R16, R23 ;  /* 0x0000001710107221 */ /* 0x000fe20000000000 */
[----:B------:R-:W-:Y:S02]  /*05f0*/  SEL R18, RZ, 0x83000000, P1 ;  /* 0x83000000ff127807 */ /* 0x000fe40000800000 */
[----:B------:R-:W-:Y:S01]  /*0600*/  FSETP.GEU.AND P1, PT, R0, RZ, PT ;  /* 0x000000ff0000720b */ /* 0x000fe20003f2e000 */
[----:B------:R-:W-:Y:S01]  /*0610*/  FFMA R21, R16, R21, 0.0013391353422775864601 ;  /* 0x3aaf85ed10157423 */ /* 0x000fe20000000015 */
[----:B------:R-:W-:-:S03]  /*0620*/  IADD3 R19, PT, PT, R18, 0x7f000000, RZ ;  /* 0x7f00000012137810 */ /* 0x000fc60007ffe0ff */
[C---:B------:R-:W-:Y:S02]  /*0630*/  FFMA R23, R16.reuse, R21, 0.0096188392490148544312 ;  /* 0x3c1d985610177423 */ /* 0x040fe40000000015 */
[----:B------:R0:W1:Y:S02]  /*0640*/  F2I.NTZ R21, R0 ;  /* 0x0000000000157305 */ /* 0x0000640000203100 */
[----:B------:R-:W-:-:S04]  /*0650*/  FFMA R23, R16, R23, 0.055503588169813156128 ;  /* 0x3d6357bb10177423 */ /* 0x000fc80000000017 */
[----:B------:R-:W-:-:S04]  /*0660*/  FFMA R23, R16, R23, 0.24022644758224487305 ;  /* 0x3e75fdec10177423 */ /* 0x000fc80000000017 */
[----:B------:R-:W-:-:S04]  /*0670*/  FFMA R23, R16, R23, 0.69314718246459960938 ;  /* 0x3f31721810177423 */ /* 0x000fc80000000017 */
[----:B0-----:R-:W-:Y:S01]  /*0680*/  FFMA R0, R16, R23, 1 ;  /* 0x3f80000010007423 */ /* 0x001fe20000000017 */
[----:B-1----:R-:W-:Y:S01]  /*0690*/  LEA R21, R21, -R18, 0x17 ;  /* 0x8000001215157211 */ /* 0x002fe200078eb8ff */
[----:B------:R-:W-:Y:S01]  /*06a0*/  @!P0 FADD R18, R14, R14 ;  /* 0x0000000e0e128221 */ /* 0x000fe20000000000 */
[----:B------:R-:W-:Y:S01]  /*06b0*/  FSEL R16, RZ, +INF , !P1 ;  /* 0x7f800000ff107808 */ /* 0x000fe20004800000 */
[----:B------:R-:W-:-:S04]  /*06c0*/  FMUL R0, R19, R0 ;  /* 0x0000000013007220 */ /* 0x000fc80000400000 */
[----:B------:R-:W-:Y:S01]  /*06d0*/  @!P2 FMUL R16, R21, R0 ;  /* 0x000000001510a220 */ /* 0x000fe20000400000 */
[----:B------:R-:W-:-:S07]  /*06e0*/  @!P0 LOP3.LUT R16, R18, 0x7fffffff, RZ, 0xc0, !PT ;  /* 0x7fffffff12108812 */ /* 0x000fce00078ec0ff */
.L_x_11:
[----:B------:R-:W-:Y:S05]  /*06f0*/  BSYNC.RECONVERGENT B0 ;  /* 0x0000000000007941 */ /* 0x000fea0003800200 */
.L_x_10:
[----:B------:R-:W-:Y:S01]  /*0700*/  UIADD3 UR4, UPT, UPT, UR10, 0x8, URZ ;  /* 0x000000080a047890 */ /* 0x000fe2000fffe0ff */
[----:B------:R-:W-:Y:S01]  /*0710*/  FMUL R3, R2, R3 ;  /* 0x0000000302037220 */ /* 0x000fe20000400000 */
[----:B------:R-:W-:Y:S02]  /*0720*/  IMAD.WIDE.U32 R8, R17, 0x4, R8 ;  /* 0x0000000411087825 */ /* 0x000fe400078e0008 */
[----:B------:R-:W-:Y:S02]  /*0730*/  ULEA UR4, UR11, UR4, 0x18 ;  /* 0x000000040b047291 */ /* 0x000fe4000f8ec0ff */
[----:B------:R-:W-:Y:S01]  /*0740*/  FMUL R19, R3, R16 ;  /* 0x0000001003137220 */ /* 0x000fe20000400000 */
[C---:B------:R-:W-:Y:S01]  /*0750*/  IMAD.WIDE.U32 R10, R17.reuse, 0x4, R10 ;  /* 0x00000004110a7825 */ /* 0x040fe200078e000a */
[----:B------:R0:W-:Y:S03]  /*0760*/  STG.E desc[UR8][R8.64], R14 ;  /* 0x0000000e08007986 */ /* 0x0001e6000c101908 */
[----:B------:R-:W-:Y:S01]  /*0770*/  IMAD.WIDE.U32 R12, R17, 0x4, R12 ;  /* 0x00000004110c7825 */ /* 0x000fe200078e000c */
[C---:B------:R-:W-:Y:S01]  /*0780*/  LEA R0, R15.reuse, UR4, 0x2 ;  /* 0x000000040f007c11 */ /* 0x040fe2000f8e10ff */
[----:B------:R-:W2:Y:S02]  /*0790*/  LDG.E R3, desc[UR8][R10.64] ;  /* 0x000000080a037981 */ /* 0x000ea4000c1e1900 */
[----:B------:R-:W-:-:S02]  /*07a0*/  IMAD.WIDE.U32 R4, R15, 0x4, R4 ;  /* 0x000000040f047825 */ /* 0x000fc400078e0004 */
[----:B------:R1:W3:Y:S04]  /*07b0*/  LDG.E R21, desc[UR8][R12.64] ;  /* 0x000000080c157981 */ /* 0x0002e8000c1e1900 */
[----:B------:R4:W-:Y:S01]  /*07c0*/  STS [R0], R19 ;  /* 0x0000001300007388 */ /* 0x0009e20000000800 */
[----:B------:R-:W-:Y:S06]  /*07d0*/  BAR.SYNC.DEFER_BLOCKING 0x0 ;  /* 0x0000000000007b1d */ /* 0x000fec0000010000 */
[----:B------:R-:W3:Y:S04]  /*07e0*/  LDG.E R18, desc[UR8][R4.64] ;  /* 0x0000000804127981 */ /* 0x000ee8000c1e1900 */
[----:B------:R-:W5:Y:S04]  /*07f0*/  LDG.E R31, desc[UR8][R4.64+0x190] ;  /* 0x00019008041f7981 */ /* 0x000f68000c1e1900 */
[----:B------:R-:W2:Y:S04]  /*0800*/  LDG.E R17, desc[UR8][R4.64+0x320] ;  /* 0x0003200804117981 */ /* 0x000ea8000c1e1900 */
[----:B------:R-:W2:Y:S04]  /*0810*/  LDG.E R16, desc[UR8][R4.64+0x4b0] ;  /* 0x0004b00804107981 */ /* 0x000ea8000c1e1900 */
[----:B------:R-:W2:Y:S04]  /*0820*/  LDG.E R15, desc[UR8][R4.64+0x640] ;  /* 0x00064008040f7981 */ /* 0x000ea8000c1e1900 */
[----:B0-----:R-:W2:Y:S04]  /*0830*/  LDG.E R14, desc[UR8][R4.64+0x7d0] ;  /* 0x0007d008040e7981 */ /* 0x001ea8000c1e1900 */
[----:B------:R-:W2:Y:S04]  /*0840*/  LDG.E R29, desc[UR8][R4.64+0x960] ;  /* 0x00096008041d7981 */ /* 0x000ea8000c1e1900 */
[----:B------:R-:W2:Y:S04]  /*0850*/  LDG.E R28, desc[UR8][R4.64+0xaf0] ;  /* 0x000af008041c7981 */ /* 0x000ea8000c1e1900 */
[----:B------:R-:W2:Y:S04]  /*0860*/  LDG.E R27, desc[UR8][R4.64+0xc80] ;  /* 0x000c8008041b7981 */ /* 0x000ea8000c1e1900 */
[----:B------:R-:W2:Y:S04]  /*0870*/  LDG.E R26, desc[UR8][R4.64+0xe10] ;  /* 0x000e1008041a7981 */ /* 0x000ea8000c1e1900 */
[----:B------:R-:W2:Y:S04]  /*0880*/  LDG.E R25, desc[UR8][R4.64+0xfa0] ;  /* 0x000fa00804197981 */ /* 0x000ea8000c1e1900 */
[----:B-1----:R-:W3:Y:S04]  /*0890*/  LDS.64 R12, [UR12+0x8] ;  /* 0x0000080cff0c7984 */ /* 0x002ee80008000a00 */
[----:B------:R-:W2:Y:S04]  /*08a0*/  LDG.E R24, desc[UR8][R4.64+0x1130] ;  /* 0x0011300804187981 */ /* 0x000ea8000c1e1900 */
[----:B------:R-:W2:Y:S04]  /*08b0*/  LDG.E R23, desc[UR8][R4.64+0x12c0] ;  /* 0x0012c00804177981 */ /* 0x000ea8000c1e1900 */
[----:B------:R-:W2:Y:S04]  /*08c0*/  LDG.E R22, desc[UR8][R4.64+0x1450] ;  /* 0x0014500804167981 */ /* 0x000ea8000c1e1900 */
[----:B------:R-:W2:Y:S04]  /*08d0*/  LDS.128 R8, [UR12+0x10] ;  /* 0x0000100cff087984 */ /* 0x000ea80008000c00 */
[----:B----4-:R-:W4:Y:S04]  /*08e0*/  LDG.E R19, desc[UR8][R4.64+0x1770] ;  /* 0x0017700804137981 */ /* 0x010f28000c1e1900 */
[----:B------:R-:W4:Y:S04]  /*08f0*/  LDG.E R20, desc[UR8][R4.64+0x1900] ;  /* 0x0019000804147981 */ /* 0x000f28000c1e1900 */
[----:B------:R-:W4:Y:S01]  /*0900*/  LDG.E R30, desc[UR8][R4.64+0x20d0] ;  /* 0x0020d008041e7981 */ /* 0x000f22000c1e1900 */
[----:B---3--:R-:W-:-:S03]  /*0910*/  FFMA R12, R12, R18, R21 ;  /* 0x000000120c0c7223 */ /* 0x008fc60000000015 */
[----:B------:R-:W3:Y:S01]  /*0920*/  LDG.E R21, desc[UR8][R4.64+0x15e0] ;  /* 0x0015e00804157981 */ /* 0x000ee2000c1e1900 */
[----:B-----5:R-:W-:-:S03]  /*0930*/  FFMA R13, R31, R13, R12 ;  /* 0x0000000d1f0d7223 */ /* 0x020fc6000000000c */
[----:B------:R-:W5:Y:S01]  /*0940*/  LDG.E R18, desc[UR8][R4.64+0x1a90] ;  /* 0x001a900804127981 */ /* 0x000f62000c1e1900 */
[----:B--2---:R-:W-:-:S03]  /*0950*/  FFMA R13, R8, R17, R13 ;  /* 0x00000011080d7223 */ /* 0x004fc6000000000d */
[----:B------:R-:W2:Y:S01]  /*0960*/  LDG.E R17, desc[UR8][R4.64+0x1c20] ;  /* 0x001c200804117981 */ /* 0x000ea2000c1e1900 */
[----:B------:R-:W-:-:S03]  /*0970*/  FFMA R8, R16, R9, R13 ;  /* 0x0000000910087223 */ /* 0x000fc6000000000d */
[----:B------:R-:W2:Y:S01]  /*0980*/  LDG.E R16, desc[UR8][R4.64+0x1db0] ;  /* 0x001db00804107981 */ /* 0x000ea2000c1e1900 */
[----:B------:R-:W-:-:S03]  /*0990*/  FFMA R15, R15, R10, R8 ;  /* 0x0000000a0f0f7223 */ /* 0x000fc60000000008 */
[----:B------:R-:W2:Y:S01]  /*09a0*/  LDG.E R31, desc[UR8][R4.64+0x1f40] ;  /* 0x001f4008041f7981 */ /* 0x000ea2000c1e1900 */
[----:B------:R-:W-:-:S03]  /*09b0*/  FFMA R11, R14, R11, R15 ;  /* 0x0000000b0e0b7223 */ /* 0x000fc6000000000f */
[----:B------:R-:W0:Y:S02]  /*09c0*/  LDS.128 R12, [UR12+0x20] ;  /* 0x0000200cff0c7984 */ /* 0x000e240008000c00 */
[----:B0-----:R-:W-:Y:S02]  /*09d0*/  FFMA R11, R12, R29, R11 ;  /* 0x0000001d0c0b7223 */ /* 0x001fe4000000000b */
[----:B------:R-:W2:Y:S02]  /*09e0*/  LDG.E R29, desc[UR8][R4.64+0x2260] ;  /* 0x00226008041d7981 */ /* 0x000ea4000c1e1900 */
[----:B------:R-:W-:Y:S02]  /*09f0*/  FFMA R28, R28, R13, R11 ;  /* 0x0000000d1c1c7223 */ /* 0x000fe4000000000b */
[----:B------:R-:W0:Y:S02]  /*0a00*/  LDS.128 R8, [UR12+0x30] ;  /* 0x0000300cff087984 */ /* 0x000e240008000c00 */
[----:B------:R-:W-:-:S02]  /*0a10*/  FFMA R27, R27, R14, R28 ;  /* 0x0000000e1b1b7223 */ /* 0x000fc4000000001c */
[----:B------:R-:W2:Y:S02]  /*0a20*/  LDG.E R28, desc[UR8][R4.64+0x2580] ;  /* 0x00258008041c7981 */ /* 0x000ea4000c1e1900 */
[----:B------:R-:W-:Y:S02]  /*0a30*/  FFMA R15, R26, R15, R27 ;  /* 0x0000000f1a0f7223 */ /* 0x000fe4000000001b */
[----:B------:R-:W2:Y:S04]  /*0a40*/  LDG.E R27, desc[UR8][R4.64+0x23f0] ;  /* 0x0023f008041b7981 */ /* 0x000ea8000c1e1900 */
[----:B------:R-:W2:Y:S01]  /*0a50*/  LDG.E R26, desc[UR8][R4.64+0x2710] ;  /* 0x00271008041a7981 */ /* 0x000ea2000c1e1900 */
[----:B0-----:R-:W-:-:S03]  /*0a60*/  FFMA R15, R8, R25, R15 ;  /* 0x00000019080f7223 */ /* 0x001fc6000000000f */
[----:B------:R-:W2:Y:S01]  /*0a70*/  LDG.E R25, desc[UR8][R4.64+0x28a0] ;  /* 0x0028a00804197981 */ /* 0x000ea2000c1e1900 */
[----:B------:R-:W-:-:S03]  /*0a80*/  FFMA R24, R24, R9, R15 ;  /* 0x0000000918187223 */ /* 0x000fc6000000000f */
[----:B------:R-:W3:Y:S01]  /*0a90*/  LDS.128 R12, [UR12+0x40] ;  /* 0x0000400cff0c7984 */ /* 0x000ee20008000c00 */
[----:B------:R-:W-:-:S03]  /*0aa0*/  FFMA R23, R23, R10, R24 ;  /* 0x0000000a17177223 */ /* 0x000fc60000000018 */
[----:B------:R-:W2:Y:S01]  /*0ab0*/  LDG.E R24, desc[UR8][R4.64+0x2bc0] ;  /* 0x002bc00804187981 */ /* 0x000ea2000c1e1900 */
[----:B------:R-:W-:-:S03]  /*0ac0*/  FFMA R11, R22, R11, R23 ;  /* 0x0000000b160b7223 */ /* 0x000fc60000000017 */
[----:B------:R-:W2:Y:S04]  /*0ad0*/  LDG.E R23, desc[UR8][R4.64+0x2a30] ;  /* 0x002a300804177981 */ /* 0x000ea8000c1e1900 */
[----:B------:R-:W2:Y:S01]  /*0ae0*/  LDG.E R22, desc[UR8][R4.64+0x2d50] ;  /* 0x002d500804167981 */ /* 0x000ea2000c1e1900 */
[----:B---3--:R-:W-:-:S03]  /*0af0*/  FFMA R12, R12, R21, R11 ;  /* 0x000000150c0c7223 */ /* 0x008fc6000000000b */
[----:B------:R-:W2:Y:S04]  /*0b00*/  LDS.128 R8, [UR12+0x50] ;  /* 0x0000500cff087984 */ /* 0x000ea80008000c00 */
[----:B------:R-:W3:Y:S01]  /*0b10*/  LDG.E R21, desc[UR8][R4.64+0x2ee0] ;  /* 0x002ee00804157981 */ /* 0x000ee2000c1e1900 */
[----:B----4-:R-:W-:-:S03]  /*0b20*/  FFMA R13, R19, R13, R12 ;  /* 0x0000000d130d7223 */ /* 0x010fc6000000000c */
[----:B------:R-:W4:Y:S01]  /*0b30*/  LDG.E R19, desc[UR8][R4.64+0x3070] ;  /* 0x0030700804137981 */ /* 0x000f22000c1e1900 */
[----:B------:R-:W-:-:S03]  /*0b40*/  FFMA R13, R20, R14, R13 ;  /* 0x0000000e140d7223 */ /* 0x000fc6000000000d */
[----:B------:R-:W4:Y:S01]  /*0b50*/  LDG.E R20, desc[UR8][R4.64+0x3200] ;  /* 0x0032000804147981 */ /* 0x000f22000c1e1900 */
[----:B-----5:R-:W-:-:S03]  /*0b60*/  FFMA R13, R18, R15, R13 ;  /* 0x0000000f120d7223 */ /* 0x020fc6000000000d */
[----:B------:R-:W5:Y:S01]  /*0b70*/  LDG.E R18, desc[UR8][R4.64+0x3390] ;  /* 0x0033900804127981 */ /* 0x000f62000c1e1900 */
[----:B--2---:R-:W-:-:S03]  /*0b80*/  FFMA R13, R8, R17, R13 ;  /* 0x00000011080d7223 */ /* 0x004fc6000000000d */
[----:B------:R-:W2:Y:S01]  /*0b90*/  LDG.E R17, desc[UR8][R4.64+0x3520] ;  /* 0x0035200804117981 */ /* 0x000ea2000c1e1900 */
[----:B------:R-:W-:-:S03]  /*0ba0*/  FFMA R8, R16, R9, R13 ;  /* 0x0000000910087223 */ /* 0x000fc6000000000d */
[----:B------:R-:W2:Y:S04]  /*0bb0*/  LDG.E R16, desc[UR8][R4.64+0x36b0] ;  /* 0x0036b00804107981 */ /* 0x000ea8000c1e1900 */
[----:B------:R-:W0:Y:S01]  /*0bc0*/  LDS.128 R12, [UR12+0x60] ;  /* 0x0000600cff0c7984 */ /* 0x000e220008000c00 */
[----:B------:R-:W-:-:S04]  /*0bd0*/  FFMA R31, R31, R10, R8 ;  /* 0x0000000a1f1f7223 */ /* 0x000fc80000000008 */
[----:B------:R-:W-:Y:S02]  /*0be0*/  FFMA R11, R30, R11, R31 ;  /* 0x0000000b1e0b7223 */ /* 0x000fe4000000001f */
[----:B------:R-:W2:Y:S04]  /*0bf0*/  LDG.E R31, desc[UR8][R4.64+0x3840] ;  /* 0x00384008041f7981 */ /* 0x000ea8000c1e1900 */
[----:B------:R-:W2:Y:S01]  /*0c00*/  LDG.E R30, desc[UR8][R4.64+0x39d0] ;  /* 0x0039d008041e7981 */ /* 0x000ea2000c1e1900 */
[----:B0-----:R-:W-:-:S03]  /*0c10*/  FFMA R12, R12, R29, R11 ;  /* 0x0000001d0c0c7223 */ /* 0x001fc6000000000b */
[----:B------:R-:W0:Y:S04]  /*0c20*/  LDS.128 R8, [UR12+0x70] ;  /* 0x0000700cff087984 */ /* 0x000e280008000c00 */
[----:B------:R-:W2:Y:S01]  /*0c30*/  LDG.E R29, desc[UR8][R4.64+0x3b60] ;  /* 0x003b6008041d7981 */ /* 0x000ea2000c1e1900 */
[----:B------:R-:W-:-:S03]  /*0c40*/  FFMA R13, R27, R13, R12 ;  /* 0x0000000d1b0d7223 */ /* 0x000fc6000000000c */
[----:B------:R-:W2:Y:S01]  /*0c50*/  LDG.E R27, desc[UR8][R4.64+0x3cf0] ;  /* 0x003cf008041b7981 */ /* 0x000ea2000c1e1900 */
[----:B------:R-:W-:-:S03]  /*0c60*/  FFMA R13, R28, R14, R13 ;  /* 0x0000000e1c0d7223 */ /* 0x000fc6000000000d */
[----:B------:R-:W2:Y:S01]  /*0c70*/  LDG.E R28, desc[UR8][R4.64+0x3e80] ;  /* 0x003e8008041c7981 */ /* 0x000ea2000c1e1900 */
[----:B------:R-:W-:-:S03]  /*0c80*/  FFMA R13, R26, R15, R13 ;  /* 0x0000000f1a0d7223 */ /* 0x000fc6000000000d */
[----:B------:R-:W2:Y:S01]  /*0c90*/  LDG.E R26, desc[UR8][R4.64+0x4010] ;  /* 0x00401008041a7981 */ /* 0x000ea2000c1e1900 */
[----:B0-----:R-:W-:-:S03]  /*0ca0*/  FFMA R8, R8, R25, R13 ;  /* 0x0000001908087223 */ /* 0x001fc6000000000d */
[----:B------:R-:W3:Y:S04]  /*0cb0*/  LDS.128 R12, [UR12+0x80] ;  /* 0x0000800cff0c7984 */ /* 0x000ee80008000c00 */
[----:B------:R-:W2:Y:S01]  /*0cc0*/  LDG.E R25, desc[UR8][R4.64+0x41a0] ;  /* 0x0041a00804197981 */ /* 0x000ea2000c1e1900 */
[----:B------:R-:W-:-:S03]  /*0cd0*/  FFMA R9, R23, R9, R8 ;  /* 0x0000000917097223 */ /* 0x000fc60000000008 */
[----:B------:R-:W2:Y:S01]  /*0ce0*/  LDG.E R23, desc[UR8][R4.64+0x4330] ;  /* 0x0043300804177981 */ /* 0x000ea2000c1e1900 */
[----:B------:R-:W-:-:S03]  /*0cf0*/  FFMA R9, R24, R10, R9 ;  /* 0x0000000a18097223 */ /* 0x000fc60000000009 */
[----:B------:R-:W2:Y:S01]  /*0d00*/  LDG.E R24, desc[UR8][R4.64+0x44c0] ;  /* 0x0044c00804187981 */ /* 0x000ea2000c1e1900 */
[----:B------:R-:W-:-:S03]  /*0d10*/  FFMA R9, R22, R11, R9 ;  /* 0x0000000b16097223 */ /* 0x000fc60000000009 */
        /* <DEDUP_REMOVED lines=20> */
[----:B------:R-:W0:Y:S01]  /*0e60*/  LDS.128 R8, [UR12+0xb0] ;  /* 0x0000b00cff087984 */ /* 0x000e220008000c00 */
[----:B------:R-:W-:-:S03]  /*0e70*/  FFMA R13, R27, R13, R12 ;  /* 0x0000000d1b0d7223 */ /* 0x000fc6000000000c */
[----:B------:R-:W2:Y:S01]  /*0e80*/  LDG.E R29, desc[UR8][R4.64+0x5460] ;  /* 0x00546008041d7981 */ /* 0x000ea2000c1e1900 */
[----:B------:R-:W-:-:S03]  /*0e90*/  FFMA R13, R28, R14, R13 ;  /* 0x0000000e1c0d7223 */ /* 0x000fc6000000000d */
[----:B------:R-:W2:Y:S04]  /*0ea0*/  LDG.E R28, desc[UR8][R4.64+0x55f0] ;  /* 0x0055f008041c7981 */ /* 0x000ea8000c1e1900 */
        /* <DEDUP_REMOVED lines=13> */
[----:B------:R-:W2:Y:S01]  /*0f80*/  LDS.128 R8, [UR12+0xd0] ;  /* 0x0000d00cff087984 */ /* 0x000ea20008000c00 */
[----:B----4-:R-:W-:-:S03]  /*0f90*/  FFMA R13, R19, R13, R12 ;  /* 0x0000000d130d7223 */ /* 0x010fc6000000000c */
[----:B------:R-:W3:Y:S01]  /*0fa0*/  LDG.E R21, desc[UR8][R4.64+0x60e0] ;  /* 0x0060e00804157981 */ /* 0x000ee2000c1e1900 */
[----:B------:R-:W-:-:S03]  /*0fb0*/  FFMA R13, R20, R14, R13 ;  /* 0x0000000e140d7223 */ /* 0x000fc6000000000d */
[----:B------:R-:W4:Y:S01]  /*0fc0*/  LDG.E R20, desc[UR8][R4.64+0x6270] ;  /* 0x0062700804147981 */ /* 0x000f22000c1e1900 */
[----:B-----5:R-:W-:-:S03]  /*0fd0*/  FFMA R13, R18, R15, R13 ;  /* 0x0000000f120d7223 */ /* 0x020fc6000000000d */
[----:B------:R-:W5:Y:S04]  /*0fe0*/  LDG.E R18, desc[UR8][R4.64+0x6400] ;  /* 0x0064000804127981 */ /* 0x000f68000c1e1900 */
        /* <DEDUP_REMOVED lines=11> */
[----:B------:R-:W2:Y:S01]  /*10a0*/  LDG.E R29, desc[UR8][R4.64+0x7080] ;  /* 0x00708008041d7981 */ /* 0x000ea2000c1e1900 */
[----:B------:R-:W-:-:S03]  /*10b0*/  FFMA R28, R28, R13, R11 ;  /* 0x0000000d1c1c7223 */ /* 0x000fc6000000000b */
[----:B------:R-:W0:Y:S01]  /*10c0*/  LDS.128 R8, [UR12+0xf0] ;  /* 0x0000f00cff087984 */ /* 0x000e220008000c00 */
[----:B------:R-:W-:-:S03]  /*10d0*/  FFMA R27, R27, R14, R28 ;  /* 0x0000000e1b1b7223 */ /* 0x000fc6000000001c */
[----:B------:R-:W2:Y:S01]  /*10e0*/  LDG.E R28, desc[UR8][R4.64+0x6d60] ;  /* 0x006d6008041c7981 */ /* 0x000ea2000c1e1900 */
[----:B------:R-:W-:-:S03]  /*10f0*/  FFMA R15, R26, R15, R27 ;  /* 0x0000000f1a0f7223 */ /* 0x000fc6000000001b */
[----:B------:R-:W2:Y:S04]  /*1100*/  LDG.E R27, desc[UR8][R4.64+0x6ef0] ;  /* 0x006ef008041b7981 */ /* 0x000ea8000c1e1900 */
[----:B------:R-:W2:Y:S01]  /*1110*/  LDG.E R26, desc[UR8][R4.64+0x7210] ;  /* 0x00721008041a7981 */ /* 0x000ea2000c1e1900 */
[----:B0-----:R-:W-:-:S03]  /*1120*/  FFMA R8, R8, R25, R15 ;  /* 0x0000001908087223 */ /* 0x001fc6000000000f */
[----:B------:R-:W3:Y:S01]  /*1130*/  LDS.128 R12, [UR12+0x100] ;  /* 0x0001000cff0c7984 */ /* 0x000ee20008000c00 */
[----:B------:R-:W-:-:S03]  /*1140*/  FFMA R9, R23, R9, R8 ;  /* 0x0000000917097223 */ /* 0x000fc60000000008 */
[----:B------:R-:W2:Y:S01]  /*1150*/  LDG.E R25, desc[UR8][R4.64+0x73a0] ;  /* 0x0073a00804197981 */ /* 0x000ea2000c1e1900 */
[----:B------:R-:W-:-:S03]  /*1160*/  FFMA R9, R24, R10, R9 ;  /* 0x0000000a18097223 */ /* 0x000fc60000000009 */
[----:B------:R-:W2:Y:S01]  /*1170*/  LDG.E R24, desc[UR8][R4.64+0x7530] ;  /* 0x0075300804187981 */ /* 0x000ea2000c1e1900 */
[----:B------:R-:W-:-:S03]  /*1180*/  FFMA R9, R22, R11, R9 ;  /* 0x0000000b16097223 */ /* 0x000fc60000000009 */
[----:B------:R-:W2:Y:S04]  /*1190*/  LDG.E R22, desc[UR8][R4.64+0x76c0] ;  /* 0x0076c00804167981 */ /* 0x000ea8000c1e1900 */
[----:B------:R-:W2:Y:S01]  /*11a0*/  LDG.E R23, desc[UR8][R4.64+0x79e0] ;  /* 0x0079e00804177981 */ /* 0x000ea2000c1e1900 */
[----:B---3--:R-:W-:-:S03]  /*11b0*/  FFMA R9, R12, R21, R9 ;  /* 0x000000150c097223 */ /* 0x008fc60000000009 */
[----:B------:R-:W3:Y:S01]  /*11c0*/  LDG.E R21, desc[UR8][R4.64+0x7850] ;  /* 0x0078500804157981 */ /* 0x000ee2000c1e1900 */
[----:B----4-:R-:W-:-:S03]  /*11d0*/  FFMA R13, R20, R13, R9 ;  /* 0x0000000d140d7223 */ /* 0x010fc60000000009 */
[----:B------:R-:W0:Y:S01]  /*11e0*/  LDS.128 R8, [UR12+0x110] ;  /* 0x0001100cff087984 */ /* 0x000e220008000c00 */
[----:B-----5:R-:W-:-:S03]  /*11f0*/  FFMA R13, R18, R14, R13 ;  /* 0x0000000e120d7223 */ /* 0x020fc6000000000d */
[----:B------:R-:W4:Y:S04]  /*1200*/  LDG.E R18, desc[UR8][R4.64+0x7e90] ;  /* 0x007e900804127981 */ /* 0x000f28000c1e1900 */
[----:B------:R-:W5:Y:S01]  /*1210*/  LDG.E R20, desc[UR8][R4.64+0x8020] ;  /* 0x0080200804147981 */ /* 0x000f62000c1e1900 */
[----:B--2---:R-:W-:-:S03]  /*1220*/  FFMA R13, R16, R15, R13 ;  /* 0x0000000f100d7223 */ /* 0x004fc6000000000d */
[----:B------:R-:W2:Y:S01]  /*1230*/  LDG.E R16, desc[UR8][R4.64+0x7b70] ;  /* 0x007b700804107981 */ /* 0x000ea2000c1e1900 */
[----:B0-----:R-:W-:-:S03]  /*1240*/  FFMA R8, R8, R17, R13 ;  /* 0x0000001108087223 */ /* 0x001fc6000000000d */
[----:B------:R-:W4:Y:S01]  /*1250*/  LDG.E R17, desc[UR8][R4.64+0x7d00] ;  /* 0x007d000804117981 */ /* 0x000f22000c1e1900 */
[----:B------:R-:W-:-:S03]  /*1260*/  FFMA R9, R19, R9, R8 ;  /* 0x0000000913097223 */ /* 0x000fc60000000008 */
[----:B------:R-:W5:Y:S04]  /*1270*/  LDG.E R19, desc[UR8][R4.64+0x81b0] ;  /* 0x0081b00804137981 */ /* 0x000f68000c1e1900 */
[----:B------:R-:W0:Y:S01]  /*1280*/  LDS.128 R12, [UR12+0x120] ;  /* 0x0001200cff0c7984 */ /* 0x000e220008000c00 */
[----:B------:R-:W-:-:S03]  /*1290*/  FFMA R10, R30, R10, R9 ;  /* 0x0000000a1e0a7223 */ /* 0x000fc60000000009 */
[----:B------:R-:W5:Y:S01]  /*12a0*/  LDG.E R30, desc[UR8][R4.64+0x9790] ;  /* 0x00979008041e7981 */ /* 0x000f62000c1e1900 */
[----:B------:R-:W-:-:S03]  /*12b0*/  FFMA R11, R31, R11, R10 ;  /* 0x0000000b1f0b7223 */ /* 0x000fc6000000000a */
[----:B------:R-:W5:Y:S01]  /*12c0*/  LDG.E R31, desc[UR8][R4.64+0x9ab0] ;  /* 0x009ab008041f7981 */ /* 0x000f62000c1e1900 */
[----:B0-----:R-:W-:-:S03]  /*12d0*/  FFMA R12, R12, R28, R11 ;  /* 0x0000001c0c0c7223 */ /* 0x001fc6000000000b */
[----:B------:R-:W0:Y:S04]  /*12e0*/  LDS.128 R8, [UR12+0x130] ;  /* 0x0001300cff087984 */ /* 0x000e280008000c00 */
[----:B------:R-:W5:Y:S01]  /*12f0*/  LDG.E R28, desc[UR8][R4.64+0x8340] ;  /* 0x00834008041c7981 */ /* 0x000f62000c1e1900 */
[----:B------:R-:W-:-:S03]  /*1300*/  FFMA R12, R27, R13, R12 ;  /* 0x0000000d1b0c7223 */ /* 0x000fc6000000000c */
[----:B------:R-:W5:Y:S01]  /*1310*/  LDG.E R27, desc[UR8][R4.64+0x84d0] ;  /* 0x0084d008041b7981 */ /* 0x000f62000c1e1900 */
[----:B------:R-:W-:-:S04]  /*1320*/  FFMA R29, R29, R14, R12 ;  /* 0x0000000e1d1d7223 */ /* 0x000fc8000000000c */
[----:B------:R-:W-:Y:S02]  /*1330*/  FFMA R15, R26, R15, R29 ;  /* 0x0000000f1a0f7223 */ /* 0x000fe4000000001d */
[----:B------:R-:W5:Y:S04]  /*1340*/  LDG.E R29, desc[UR8][R4.64+0x9150] ;  /* 0x00915008041d7981 */ /* 0x000f68000c1e1900 */
[----:B------:R-:W5:Y:S01]  /*1350*/  LDG.E R26, desc[UR8][R4.64+0x92e0] ;  /* 0x0092e008041a7981 */ /* 0x000f62000c1e1900 */
[----:B0-----:R-:W-:-:S03]  /*1360*/  FFMA R15, R8, R25, R15 ;  /* 0x00000019080f7223 */ /* 0x001fc6000000000f */
[----:B------:R-:W5:Y:S01]  /*1370*/  LDG.E R25, desc[UR8][R4.64+0x8660] ;  /* 0x0086600804197981 */ /* 0x000f62000c1e1900 */
[----:B------:R-:W-:-:S03]  /*1380*/  FFMA R9, R24, R9, R15 ;  /* 0x0000000918097223 */ /* 0x000fc6000000000f */
[----:B------:R-:W0:Y:S04]  /*1390*/  LDS.128 R12, [UR12+0x140] ;  /* 0x0001400cff0c7984 */ /* 0x000e280008000c00 */
[----:B------:R-:W5:Y:S01]  /*13a0*/  LDG.E R24, desc[UR8][R4.64+0x87f0] ;  /* 0x0087f00804187981 */ /* 0x000f62000c1e1900 */
[----:B------:R-:W-:-:S03]  /*13b0*/  FFMA R10, R22, R10, R9 ;  /* 0x0000000a160a7223 */ /* 0x000fc60000000009 */
[----:B------:R-:W5:Y:S01]  /*13c0*/  LDG.E R22, desc[UR8][R4.64+0x8980] ;  /* 0x0089800804167981 */ /* 0x000f62000c1e1900 */
[----:B---3--:R-:W-:-:S03]  /*13d0*/  FFMA R11, R21, R11, R10 ;  /* 0x0000000b150b7223 */ /* 0x008fc6000000000a */
[----:B------:R-:W3:Y:S01]  /*13e0*/  LDG.E R21, desc[UR8][R4.64+0x8b10] ;  /* 0x008b100804157981 */ /* 0x000ee2000c1e1900 */
[----:B0-----:R-:W-:-:S03]  /*13f0*/  FFMA R23, R12, R23, R11 ;  /* 0x000000170c177223 */ /* 0x001fc6000000000b */
[----:B------:R-:W5:Y:S01]  /*1400*/  LDS.128 R8, [UR12+0x150] ;  /* 0x0001500cff087984 */ /* 0x000f620008000c00 */
[----:B--2---:R-:W-:-:S03]  /*1410*/  FFMA R12, R16, R13, R23 ;  /* 0x0000000d100c7223 */ /* 0x004fc60000000017 */
[----:B------:R-:W2:Y:S04]  /*1420*/  LDG.E R16, desc[UR8][R4.64+0x8ca0] ;  /* 0x008ca00804107981 */ /* 0x000ea8000c1e1900 */
[----:B------:R-:W2:Y:S01]  /*1430*/  LDG.E R23, desc[UR8][R4.64+0x8e30] ;  /* 0x008e300804177981 */ /* 0x000ea2000c1e1900 */
[----:B----4-:R-:W-:-:S03]  /*1440*/  FFMA R13, R17, R14, R12 ;  /* 0x0000000e110d7223 */ /* 0x010fc6000000000c */
[----:B------:R-:W4:Y:S01]  /*1450*/  LDG.E R17, desc[UR8][R4.64+0x8fc0] ;  /* 0x008fc00804117981 */ /* 0x000f22000c1e1900 */
[----:B------:R-:W-:-:S03]  /*1460*/  FFMA R13, R18, R15, R13 ;  /* 0x0000000f120d7223 */ /* 0x000fc6000000000d */
[----:B------:R-:W4:Y:S01]  /*1470*/  LDG.E R18, desc[UR8][R4.64+0x9470] ;  /* 0x0094700804127981 */ /* 0x000f22000c1e1900 */
[----:B-----5:R-:W-:-:S03]  /*1480*/  FFMA R8, R8, R20, R13 ;  /* 0x0000001408087223 */ /* 0x020fc6000000000d */
[----:B------:R-:W5:Y:S01]  /*1490*/  LDG.E R20, desc[UR8][R4.64+0x9600] ;  /* 0x0096000804147981 */ /* 0x000f62000c1e1900 */
[----:B------:R-:W-:-:S03]  /*14a0*/  FFMA R9, R19, R9, R8 ;  /* 0x0000000913097223 */ /* 0x000fc60000000008 */
[----:B------:R0:W5:Y:S04]  /*14b0*/  LDG.E R19, desc[UR8][R4.64+0x9920] ;  /* 0x0099200804137981 */ /* 0x000168000c1e1900 */
[----:B------:R-:W-:Y:S04]  /*14c0*/  LDS.128 R12, [UR12+0x170] ;  /* 0x0001700cff0c7984 */ /* 0x000fe80008000c00 */
[----:B0-----:R-:W-:Y:S01]  /*14d0*/  LDS.64 R4, [UR12+0x190] ;  /* 0x0001900cff047984 */ /* 0x001fe20008000a00 */
[----:B------:R-:W-:-:S04]  /*14e0*/  FFMA R10, R28, R10, R9 ;  /* 0x0000000a1c0a7223 */ /* 0x000fc80000000009 */
[----:B------:R-:W-:Y:S02]  /*14f0*/  FFMA R27, R27, R11, R10 ;  /* 0x0000000b1b1b7223 */ /* 0x000fe4000000000a */
[----:B------:R-:W0:Y:S02]  /*1500*/  LDS.128 R8, [UR12+0x160] ;  /* 0x0001600cff087984 */ /* 0x000e240008000c00 */
[----:B0-----:R-:W-:-:S04]  /*1510*/  FFMA R25, R8, R25, R27 ;  /* 0x0000001908197223 */ /* 0x001fc8000000001b */
[----:B------:R-:W-:-:S04]  /*1520*/  FFMA R9, R24, R9, R25 ;  /* 0x0000000918097223 */ /* 0x000fc80000000019 */
[----:B------:R-:W-:Y:S01]  /*1530*/  FFMA R10, R22, R10, R9 ;  /* 0x0000000a160a7223 */ /* 0x000fe20000000009 */
[----:B------:R-:W-:Y:S03]  /*1540*/  BSSY.RECONVERGENT B0, `(.L_x_12) ;  /* 0x000001d000007945 */ /* 0x000fe60003800200 */
[----:B---3--:R-:W-:Y:S02]  /*1550*/  FFMA R21, R21, R11, R10 ;  /* 0x0000000b15157223 */ /* 0x008fe4000000000a */
[----:B------:R-:W0:Y:S02]  /*1560*/  LDS.128 R8, [UR12+0x180] ;  /* 0x0001800cff087984 */ /* 0x000e240008000c00 */
[----:B--2---:R-:W-:Y:S01]  /*1570*/  FFMA R16, R12, R16, R21 ;  /* 0x000000100c107223 */ /* 0x004fe20000000015 */
[----:B------:R-:W-:Y:S03]  /*1580*/  BAR.SYNC.DEFER_BLOCKING 0x0 ;  /* 0x0000000000007b1d */ /* 0x000fe60000010000 */
[----:B------:R-:W-:-:S04]  /*1590*/  FFMA R16, R23, R13, R16 ;  /* 0x0000000d17107223 */ /* 0x000fc80000000010 */
[----:B----4-:R-:W-:Y:S01]  /*15a0*/  FFMA R14, R17, R14, R16 ;  /* 0x0000000e110e7223 */ /* 0x010fe20000000010 */
[----:B------:R-:W1:Y:S03]  /*15b0*/  LDS R12, [UR12+0x4] ;  /* 0x0000040cff0c7984 */ /* 0x000e660008000800 */
[----:B------:R-:W-:-:S04]  /*15c0*/  FFMA R15, R29, R15, R14 ;  /* 0x0000000f1d0f7223 */ /* 0x000fc8000000000e */
[----:B0-----:R-:W-:-:S04]  /*15d0*/  FFMA R15, R8, R26, R15 ;  /* 0x0000001a080f7223 */ /* 0x001fc8000000000f */
[----:B------:R-:W-:-:S04]  /*15e0*/  FFMA R9, R18, R9, R15 ;  /* 0x0000000912097223 */ /* 0x000fc8000000000f */
[----:B-----5:R-:W-:Y:S01]  /*15f0*/  FFMA R9, R20, R10, R9 ;  /* 0x0000000a14097223 */ /* 0x020fe20000000009 */
[----:B------:R-:W0:Y:S03]  /*1600*/  MUFU.RCP R13, R2 ;  /* 0x00000002000d7308 */ /* 0x000e260000001000 */
[----:B------:R-:W-:-:S04]  /*1610*/  FFMA R9, R30, R11, R9 ;  /* 0x0000000b1e097223 */ /* 0x000fc80000000009 */
[----:B------:R-:W-:-:S04]  /*1620*/  FFMA R4, R4, R19, R9 ;  /* 0x0000001304047223 */ /* 0x000fc80000000009 */
[----:B------:R-:W-:Y:S01]  /*1630*/  FFMA R4, R31, R5, R4 ;  /* 0x000000051f047223 */ /* 0x000fe20000000004 */
[----:B0-----:R-:W-:Y:S01]  /*1640*/  FFMA R8, R13, -R2, 1 ;  /* 0x3f8000000d087423 */ /* 0x001fe20000000802 */
[----:B-1----:R-:W-:-:S04]  /*1650*/  FADD R12, -R12, 1 ;  /* 0x3f8000000c0c7421 */ /* 0x002fc80000000100 */
[----:B------:R-:W-:-:S04]  /*1660*/  FFMA R3, R3, R12, R4 ;  /* 0x0000000c03037223 */ /* 0x000fc80000000004 */
[----:B------:R-:W0:Y:S01]  /*1670*/  FCHK P0, R3, R2 ;  /* 0x0000000203007302 */ /* 0x000e220000000000 */
[----:B------:R-:W-:-:S04]  /*1680*/  FFMA R8, R13, R8, R13 ;  /* 0x000000080d087223 */ /* 0x000fc8000000000d */
[----:B------:R-:W-:-:S04]  /*1690*/  FFMA R9, R3, R8, RZ ;  /* 0x0000000803097223 */ /* 0x000fc800000000ff */
[----:B------:R-:W-:Y:S01]  /*16a0*/  FFMA R4, R9, -R2, R3 ;  /* 0x8000000209047223 */ /* 0x000fe20000000003 */
[----:B------:R-:W-:-:S03]  /*16b0*/  MOV R5, 0x3f800000 ;  /* 0x3f80000000057802 */ /* 0x000fc60000000f00 */
[----:B------:R-:W-:Y:S01]  /*16c0*/  FFMA R4, R8, R4, R9 ;  /* 0x0000000408047223 */ /* 0x000fe20000000009 */
[----:B0-----:R-:W-:Y:S06]  /*16d0*/  @!P0 BRA `(.L_x_13) ;  /* 0x00000000000c8947 */ /* 0x001fec0003800000 */
[----:B------:R-:W-:-:S07]  /*16e0*/  MOV R4, 0x1700 ;  /* 0x0000170000047802 */ /* 0x000fce0000000f00 */
[----:B------:R-:W-:Y:S05]  /*16f0*/  CALL.REL.NOINC `($__internal_0_$__cuda_sm3x_div_rn_noftz_f32_slowpath) ;  /* 0x0000000400387944 */ /* 0x000fea0003c00000 */
[----:B------:R-:W-:-:S07]  /*1700*/  MOV R4, R8 ;  /* 0x0000000800047202 */ /* 0x000fce0000000f00 */
.L_x_13:
[----:B------:R-:W-:Y:S05]  /*1710*/  BSYNC.RECONVERGENT B0 ;  /* 0x0000000000007941 */ /* 0x000fea0003800200 */
.L_x_12:
[----:B------:R-:W-:Y:S01]  /*1720*/  FSETP.NEU.AND P0, PT, R4, 1, PT ;  /* 0x3f8000000400780b */ /* 0x000fe20003f0d000 */
[----:B------:R-:W-:-:S12]  /*1730*/  BSSY.RECONVERGENT B0, `(.L_x_14) ;  /* 0x0000046000007945 */ /* 0x000fd80003800200 */
[----:B------:R-:W-:Y:S05]  /*1740*/  @!P0 BRA `(.L_x_15) ;  /* 0x0000000400108947 */ /* 0x000fea0003800000 */
[----:B------:R-:W-:-:S13]  /*1750*/  FSETP.NAN.AND P0, PT, |R4|, |R4|, PT ;  /* 0x400000040400720b */ /* 0x000fda0003f08200 */
[----:B------:R-:W-:Y:S01]  /*1760*/  @P0 FADD R5, R4, 0.25 ;  /* 0x3e80000004050421 */ /* 0x000fe20000000000 */
[----:B------:R-:W-:Y:S06]  /*1770*/  @P0 BRA `(.L_x_15) ;  /* 0x0000000400040947 */ /* 0x000fec0003800000 */
[----:B------:R-:W-:-:S04]  /*1780*/  FSETP.NEU.AND P0, PT, |R4|, +INF , PT ;  /* 0x7f8000000400780b */ /* 0x000fc80003f0d200 */
[----:B------:R-:W-:-:S13]  /*1790*/  FSETP.NEU.AND P0, PT, R4, RZ, P0 ;  /* 0x000000ff0400720b */ /* 0x000fda000070d000 */
[----:B------:R-:W-:-:S05]  /*17a0*/  @!P0 FADD R5, R4, R4 ;  /* 0x0000000404058221 */ /* 0x000fca0000000000 */
[----:B------:R-:W-:Y:S01]  /*17b0*/  @!P0 LOP3.LUT R5, R5, 0x7fffffff, RZ, 0xc0, !PT ;  /* 0x7fffffff05058812 */ /* 0x000fe200078ec0ff */
[----:B------:R-:W-:Y:S06]  /*17c0*/  @!P0 BRA `(.L_x_15) ;  /* 0x0000000000f08947 */ /* 0x000fec0003800000 */
[C---:B------:R-:W-:Y:S01]  /*17d0*/  FMUL R3, |R4|.reuse, 16777216 ;  /* 0x4b80000004037820 */ /* 0x040fe20000400200 */
[C---:B------:R-:W-:Y:S01]  /*17e0*/  FSETP.GEU.AND P0, PT, |R4|.reuse, 1.175494350822287508e-38, PT ;  /* 0x008000000400780b */ /* 0x040fe20003f0e200 */
[----:B------:R-:W-:Y:S01]  /*17f0*/  HFMA2 R12, -RZ, RZ, 0.771484375, 0.21533203125 ;  /* 0x3a2c32e4ff0c7431 */ /* 0x000fe200000001ff */
[----:B------:R-:W-:Y:S02]  /*1800*/  FSETP.GEU.AND P2, PT, R4, RZ, PT ;  /* 0x000000ff0400720b */ /* 0x000fe40003f4e000 */
[----:B------:R-:W-:-:S04]  /*1810*/  FSEL R3, R3, |R4|, !P0 ;  /* 0x4000000403037208 */ /* 0x000fc80004000000 */
[----:B------:R-:W-:-:S04]  /*1820*/  IADD3 R2, PT, PT, R3, -0x3f3504f3, RZ ;  /* 0xc0cafb0d03027810 */ /* 0x000fc80007ffe0ff */
[----:B------:R-:W-:-:S04]  /*1830*/  LOP3.LUT R2, R2, 0xff800000, RZ, 0xc0, !PT ;  /* 0xff80000002027812 */ /* 0x000fc800078ec0ff */
[-C--:B------:R-:W-:Y:S02]  /*1840*/  IADD3 R3, PT, PT, R3, -R2.reuse, RZ ;  /* 0x8000000203037210 */ /* 0x080fe40007ffe0ff */
[----:B------:R-:W-:-:S03]  /*1850*/  I2FP.F32.S32 R2, R2 ;  /* 0x0000000200027245 */ /* 0x000fc60000201400 */
[C---:B------:R-:W-:Y:S01]  /*1860*/  FADD R8, R3.reuse, 1 ;  /* 0x3f80000003087421 */ /* 0x040fe20000000000 */
[----:B------:R-:W-:Y:S01]  /*1870*/  FADD R5, R3, -1 ;  /* 0xbf80000003057421 */ /* 0x000fe20000000000 */
[----:B------:R-:W-:-:S03]  /*1880*/  FSEL R3, RZ, -24, P0 ;  /* 0xc1c00000ff037808 */ /* 0x000fc60000000000 */
[----:B------:R-:W-:Y:S01]  /*1890*/  FADD R9, R5, R5 ;  /* 0x0000000505097221 */ /* 0x000fe20000000000 */
[----:B------:R-:W0:Y:S01]  /*18a0*/  MUFU.RCP R8, R8 ;  /* 0x0000000800087308 */ /* 0x000e220000001000 */
[----:B------:R-:W-:Y:S02]  /*18b0*/  FFMA R2, R2, 1.1920928955078125e-07, R3 ;  /* 0x3400000002027823 */ /* 0x000fe40000000003 */
[----:B0-----:R-:W-:-:S04]  /*18c0*/  FMUL R9, R8, R9 ;  /* 0x0000000908097220 */ /* 0x001fc80000400000 */
[----:B------:R-:W-:Y:S01]  /*18d0*/  FADD R10, R5, -R9 ;  /* 0x80000009050a7221 */ /* 0x000fe20000000000 */
[CC--:B------:R-:W-:Y:S01]  /*18e0*/  FMUL R3, R9.reuse, R9.reuse ;  /* 0x0000000909037220 */ /* 0x0c0fe20000400000 */
        /* <DEDUP_REMOVED lines=14> */
[----:B------:R-:W-:Y:S01]  /*19d0*/  FFMA R12, R9, R12, R5 ;  /* 0x0000000c090c7223 */ /* 0x000fe20000000005 */
[----:B------:R-:W-:-:S03]  /*19e0*/  MOV R5, 0x391fcb8e ;  /* 0x391fcb8e00057802 */ /* 0x000fc60000000f00 */
[----:B------:R-:W-:-:S04]  /*19f0*/  FADD R2, R11, R12 ;  /* 0x0000000c0b027221 */ /* 0x000fc80000000000 */
[----:B------:R-:W-:Y:S01]  /*1a00*/  FMUL R3, R2, 0.25 ;  /* 0x3e80000002037820 */ /* 0x000fe20000400000 */
[----:B------:R-:W-:-:S03]  /*1a10*/  FADD R11, -R11, R2 ;  /* 0x000000020b0b7221 */ /* 0x000fc60000000100 */
[----:B------:R-:W0:Y:S01]  /*1a20*/  FRND R8, R3 ;  /* 0x0000000300087307 */ /* 0x000e220000201000 */
[----:B------:R-:W-:Y:S01]  /*1a30*/  FADD R11, R12, -R11 ;  /* 0x8000000b0c0b7221 */ /* 0x000fe20000000000 */
[----:B------:R-:W-:Y:S01]  /*1a40*/  FFMA R2, R2, 0.25, -R3 ;  /* 0x3e80000002027823 */ /* 0x000fe20000000803 */
[----:B------:R-:W-:-:S03]  /*1a50*/  FSETP.GT.AND P0, PT, |R3|, 152, PT ;  /* 0x431800000300780b */ /* 0x000fc60003f04200 */
[----:B------:R-:W-:Y:S02]  /*1a60*/  FFMA R11, R11, 0.25, R2 ;  /* 0x3e8000000b0b7823 */ /* 0x000fe40000000002 */
[----:B------:R-:W1:Y:S01]  /*1a70*/  F2I.NTZ R10, R3 ;  /* 0x00000003000a7305 */ /* 0x000e620000203100 */
[----:B0-----:R-:W-:Y:S01]  /*1a80*/  FADD R2, R3, -R8 ;  /* 0x8000000803027221 */ /* 0x001fe20000000000 */
[----:B------:R-:W-:-:S03]  /*1a90*/  FSETP.GT.AND P1, PT, R8, RZ, PT ;  /* 0x000000ff0800720b */ /* 0x000fc60003f24000 */
[----:B------:R-:W-:-:S04]  /*1aa0*/  FADD R2, R2, R11 ;  /* 0x0000000b02027221 */ /* 0x000fc80000000000 */
[----:B------:R-:W-:-:S04]  /*1ab0*/  FFMA R5, R2, R5, 0.0013391353422775864601 ;  /* 0x3aaf85ed02057423 */ /* 0x000fc80000000005 */
[----:B------:R-:W-:-:S04]  /*1ac0*/  FFMA R5, R2, R5, 0.0096188392490148544312 ;  /* 0x3c1d985602057423 */ /* 0x000fc80000000005 */
[----:B------:R-:W-:-:S04]  /*1ad0*/  FFMA R5, R2, R5, 0.055503588169813156128 ;  /* 0x3d6357bb02057423 */ /* 0x000fc80000000005 */
[C---:B------:R-:W-:Y:S01]  /*1ae0*/  FFMA R9, R2.reuse, R5, 0.24022644758224487305 ;  /* 0x3e75fdec02097423 */ /* 0x040fe20000000005 */
[----:B------:R-:W-:Y:S02]  /*1af0*/  SEL R5, RZ, 0x83000000, P1 ;  /* 0x83000000ff057807 */ /* 0x000fe40000800000 */
[----:B------:R-:W-:Y:S01]  /*1b00*/  FSETP.GEU.AND P1, PT, R3, RZ, PT ;  /* 0x000000ff0300720b */ /* 0x000fe20003f2e000 */
[----:B------:R-:W-:Y:S01]  /*1b10*/  FFMA R9, R2, R9, 0.69314718246459960938 ;  /* 0x3f31721802097423 */ /* 0x000fe20000000009 */
[----:B------:R-:W-:Y:S02]  /*1b20*/  IADD3 R4, PT, PT, R5, 0x7f000000, RZ ;  /* 0x7f00000005047810 */ /* 0x000fe40007ffe0ff */
[----:B-1----:R-:W-:Y:S01]  /*1b30*/  LEA R10, R10, -R5, 0x17 ;  /* 0x800000050a0a7211 */ /* 0x002fe200078eb8ff */
[----:B------:R-:W-:Y:S01]  /*1b40*/  FFMA R9, R2, R9, 1 ;  /* 0x3f80000002097423 */ /* 0x000fe20000000009 */
[----:B------:R-:W-:-:S03]  /*1b50*/  FSEL R5, RZ, +INF , !P1 ;  /* 0x7f800000ff057808 */ /* 0x000fc60004800000 */
[----:B------:R-:W-:-:S04]  /*1b60*/  FMUL R9, R4, R9 ;  /* 0x0000000904097220 */ /* 0x000fc80000400000 */
[----:B------:R-:W-:Y:S01]  /*1b70*/  @!P0 FMUL R5, R10, R9 ;  /* 0x000000090a058220 */ /* 0x000fe20000400000 */
[----:B------:R-:W-:-:S07]  /*1b80*/  @!P2 MOV R5, 0x7fffffff ;  /* 0x7fffffff0005a802 */ /* 0x000fce0000000f00 */
.L_x_15:
[----:B------:R-:W-:Y:S05]  /*1b90*/  BSYNC.RECONVERGENT B0 ;  /* 0x0000000000007941 */ /* 0x000fea0003800200 */
.L_x_14:
[----:B------:R1:W-:Y:S04]  /*1ba0*/  STG.E desc[UR8][R6.64], R5 ;  /* 0x0000000506007986 */ /* 0x0003e8000c101908 */
[----:B------:R1:W-:Y:S02]  /*1bb0*/  STS [R0], R5 ;  /* 0x0000000500007388 */ /* 0x0003e40000000800 */
.L_x_9:
[----:B------:R-:W-:Y:S06]  /*1bc0*/  BAR.SYNC.DEFER_BLOCKING 0x0 ;  /* 0x0000000000007b1d */ /* 0x000fec0000010000 */
[----:B------:R-:W-:Y:S05]  /*1bd0*/  EXIT ;  /* 0x000000000000794d */ /* 0x000fea0003800000 */
        .weak           $__internal_0_$__cuda_sm3x_div_rn_noftz_f32_slowpath
        .type           $__internal_0_$__cuda_sm3x_div_rn_noftz_f32_slowpath,@function
        .size           $__internal_0_$__cuda_sm3x_div_rn_noftz_f32_slowpath,(.L_x_163 - $__internal_0_$__cuda_sm3x_div_rn_noftz_f32_slowpath)
$__internal_0_$__cuda_sm3x_div_rn_noftz_f32_slowpath:
[----:B------:R-:W0:Y:S01]  /*1be0*/  LDC R2, c[0x0][0x3b8] ;  /* 0x0000ee00ff027b82 */ /* 0x000e220000000800 */
[----:B------:R-:W-:Y:S01]  /*1bf0*/  SHF.R.U32.HI R8, RZ, 0x17, R3 ;  /* 0x00000017ff087819 */ /* 0x000fe20000011603 */
[----:B------:R-:W1:Y:S01]  /*1c00*/  LDCU UR4, c[0x0][0x3b8] ;  /* 0x00007700ff0477ac */ /* 0x000e620008000800 */
[----:B------:R-:W-:Y:S01]  /*1c10*/  BSSY.RECONVERGENT B1, `(.L_x_16) ;  /* 0x0000064000017945 */ /* 0x000fe20003800200 */
[----:B------:R-:W-:Y:S02]  /*1c20*/  MOV R11, R3 ;  /* 0x00000003000b7202 */ /* 0x000fe40000000f00 */
[----:B-1----:R-:W-:Y:S02]  /*1c30*/  MOV R12, UR4 ;  /* 0x00000004000c7c02 */ /* 0x002fe40008000f00 */
[----:B0-----:R-:W-:-:S04]  /*1c40*/  SHF.R.U32.HI R9, RZ, 0x17, R2 ;  /* 0x00000017ff097819 */ /* 0x001fc80000011602 */
[----:B------:R-:W-:Y:S02]  /*1c50*/  LOP3.LUT R10, R9, 0xff, RZ, 0xc0, !PT ;  /* 0x000000ff090a7812 */ /* 0x000fe400078ec0ff */
[----:B------:R-:W-:Y:S02]  /*1c60*/  LOP3.LUT R9, R8, 0xff, RZ, 0xc0, !PT ;  /* 0x000000ff08097812 */ /* 0x000fe400078ec0ff */
[----:B------:R-:W-:Y:S02]  /*1c70*/  IADD3 R14, PT, PT, R10, -0x1, RZ ;  /* 0xffffffff0a0e7810 */ /* 0x000fe40007ffe0ff */
[----:B------:R-:W-:Y:S02]  /*1c80*/  IADD3 R13, PT, PT, R9, -0x1, RZ ;  /* 0xffffffff090d7810 */ /* 0x000fe40007ffe0ff */
[----:B------:R-:W-:-:S04]  /*1c90*/  ISETP.GT.U32.AND P0, PT, R14, 0xfd, PT ;  /* 0x000000fd0e00780c */ /* 0x000fc80003f04070 */
[----:B------:R-:W-:-:S13]  /*1ca0*/  ISETP.GT.U32.OR P0, PT, R13, 0xfd, P0 ;  /* 0x000000fd0d00780c */ /* 0x000fda0000704470 */
[----:B------:R-:W-:Y:S01]  /*1cb0*/  @!P0 MOV R8, RZ ;  /* 0x000000ff00088202 */ /* 0x000fe20000000f00 */
[----:B------:R-:W-:Y:S06]  /*1cc0*/  @!P0 BRA `(.L_x_17) ;  /* 0x00000000005c8947 */ /* 0x000fec0003800000 */
[----:B------:R-:W-:Y:S02]  /*1cd0*/  FSETP.GTU.FTZ.AND P1, PT, |R2|, +INF , PT ;  /* 0x7f8000000200780b */ /* 0x000fe40003f3c200 */
[----:B------:R-:W-:-:S04]  /*1ce0*/  FSETP.GTU.FTZ.AND P0, PT, |R3|, +INF , PT ;  /* 0x7f8000000300780b */ /* 0x000fc80003f1c200 */
[----:B------:R-:W-:-:S13]  /*1cf0*/  PLOP3.LUT P0, PT, P0, P1, PT, 0xf8, 0x8f ;  /* 0x00000000008f781c */ /* 0x000fda0000703f70 */
[----:B------:R-:W-:Y:S05]  /*1d00*/  @P0 BRA `(.L_x_18) ;  /* 0x00000004004c0947 */ /* 0x000fea0003800000 */
[----:B------:R-:W-:-:S13]  /*1d10*/  LOP3.LUT P0, RZ, R12, 0x7fffffff, R11, 0xc8, !PT ;  /* 0x7fffffff0cff7812 */ /* 0x000fda000780c80b */
[----:B------:R-:W-:Y:S05]  /*1d20*/  @!P0 BRA `(.L_x_19) ;  /* 0x00000004003c8947 */ /* 0x000fea0003800000 */
[C---:B------:R-:W-:Y:S02]  /*1d30*/  FSETP.NEU.FTZ.AND P2, PT, |R3|.reuse, +INF , PT ;  /* 0x7f8000000300780b */ /* 0x040fe40003f5d200 */
[----:B------:R-:W-:Y:S02]  /*1d40*/  FSETP.NEU.FTZ.AND P1, PT, |R2|, +INF , PT ;  /* 0x7f8000000200780b */ /* 0x000fe40003f3d200 */
[----:B------:R-:W-:-:S11]  /*1d50*/  FSETP.NEU.FTZ.AND P0, PT, |R3|, +INF , PT ;  /* 0x7f8000000300780b */ /* 0x000fd60003f1d200 */
[----:B------:R-:W-:Y:S05]  /*1d60*/  @!P1 BRA !P2, `(.L_x_19) ;  /* 0x00000004002c9947 */ /* 0x000fea0005000000 */
[----:B------:R-:W-:-:S04]  /*1d70*/  LOP3.LUT P2, RZ, R11, 0x7fffffff, RZ, 0xc0, !PT ;  /* 0x7fffffff0bff7812 */ /* 0x000fc8000784c0ff */
[----:B------:R-:W-:-:S13]  /*1d80*/  PLOP3.LUT P1, PT, P1, P2, PT, 0x2f, 0xf2 ;  /* 0x0000000000f2781c */ /* 0x000fda0000f24577 */
[----:B------:R-:W-:Y:S05]  /*1d90*/  @P1 BRA `(.L_x_20) ;  /* 0x0000000400181947 */ /* 0x000fea0003800000 */
[----:B------:R-:W-:-:S04]  /*1da0*/  LOP3.LUT P1, RZ, R12, 0x7fffffff, RZ, 0xc0, !PT ;  /* 0x7fffffff0cff7812 */ /* 0x000fc8000782c0ff */
[----:B------:R-:W-:-:S13]  /*1db0*/  PLOP3.LUT P0, PT, P0, P1, PT, 0x2f, 0xf2 ;  /* 0x0000000000f2781c */ /* 0x000fda0000702577 */
[----:B------:R-:W-:Y:S05]  /*1dc0*/  @P0 BRA `(.L_x_21) ;  /* 0x0000000400000947 */ /* 0x000fea0003800000 */
[----:B------:R-:W-:Y:S02]  /*1dd0*/  ISETP.GE.AND P0, PT, R13, RZ, PT ;  /* 0x000000ff0d00720c */ /* 0x000fe40003f06270 */
[----:B------:R-:W-:-:S11]  /*1de0*/  ISETP.GE.AND P1, PT, R14, RZ, PT ;  /* 0x000000ff0e00720c */ /* 0x000fd60003f26270 */
[----:B------:R-:W-:Y:S01]  /*1df0*/  @P0 MOV R8, RZ ;  /* 0x000000ff00080202 */ /* 0x000fe20000000f00 */
[----:B------:R-:W-:Y:S01]  /*1e00*/  @!P0 FFMA R11, R3, 1.84467440737095516160e+19, RZ ;  /* 0x5f800000030b8823 */ /* 0x000fe200000000ff */
[----:B------:R-:W-:Y:S01]  /*1e10*/  @!P0 MOV R8, 0xffffffc0 ;  /* 0xffffffc000088802 */ /* 0x000fe20000000f00 */
[----:B------:R-:W-:-:S03]  /*1e20*/  @!P1 FFMA R12, R2, 1.84467440737095516160e+19, RZ ;  /* 0x5f800000020c9823 */ /* 0x000fc600000000ff */
[----:B------:R-:W-:-:S07]  /*1e30*/  @!P1 IADD3 R8, PT, PT, R8, 0x40, RZ ;  /* 0x0000004008089810 */ /* 0x000fce0007ffe0ff */
.L_x_17:
[----:B------:R-:W-:Y:S01]  /*1e40*/  LEA R3, R10, 0xc0800000, 0x17 ;  /* 0xc08000000a037811 */ /* 0x000fe200078eb8ff */
[----:B------:R-:W-:Y:S01]  /*1e50*/  BSSY.RECONVERGENT B2, `(.L_x_22) ;  /* 0x0000036000027945 */ /* 0x000fe20003800200 */
[----:B------:R-:W-:Y:S02]  /*1e60*/  IADD3 R9, PT, PT, R9, -0x7f, RZ ;  /* 0xffffff8109097810 */ /* 0x000fe40007ffe0ff */
[----:B------:R-:W-:-:S03]  /*1e70*/  IADD3 R3, PT, PT, -R3, R12, RZ ;  /* 0x0000000c03037210 */ /* 0x000fc60007ffe1ff */
[----:B------:R-:W-:Y:S01]  /*1e80*/  IMAD R2, R9, -0x800000, R11 ;  /* 0xff80000009027824 */ /* 0x000fe200078e020b */
[----:B------:R-:W0:Y:S01]  /*1e90*/  MUFU.RCP R12, R3 ;  /* 0x00000003000c7308 */ /* 0x000e220000001000 */
[----:B------:R-:W-:Y:S01]  /*1ea0*/  FADD.FTZ R13, -R3, -RZ ;  /* 0x800000ff030d7221 */ /* 0x000fe20000010100 */
[----:B------:R-:W-:-:S04]  /*1eb0*/  IADD3 R9, PT, PT, R9, 0x7f, -R10 ;  /* 0x0000007f09097810 */ /* 0x000fc80007ffe80a */
[----:B------:R-:W-:Y:S01]  /*1ec0*/  IADD3 R9, PT, PT, R9, R8, RZ ;  /* 0x0000000809097210 */ /* 0x000fe20007ffe0ff */
[----:B0-----:R-:W-:-:S04]  /*1ed0*/  FFMA R15, R12, R13, 1 ;  /* 0x3f8000000c0f7423 */ /* 0x001fc8000000000d */
[----:B------:R-:W-:-:S04]  /*1ee0*/  FFMA R14, R12, R15, R12 ;  /* 0x0000000f0c0e7223 */ /* 0x000fc8000000000c */
[----:B------:R-:W-:-:S04]  /*1ef0*/  FFMA R11, R2, R14, RZ ;  /* 0x0000000e020b7223 */ /* 0x000fc800000000ff */
[----:B------:R-:W-:-:S04]  /*1f00*/  FFMA R12, R13, R11, R2 ;  /* 0x0000000b0d0c7223 */ /* 0x000fc80000000002 */
[----:B------:R-:W-:-:S04]  /*1f10*/  FFMA R11, R14, R12, R11 ;  /* 0x0000000c0e0b7223 */ /* 0x000fc8000000000b */
[----:B------:R-:W-:-:S04]  /*1f20*/  FFMA R12, R13, R11, R2 ;  /* 0x0000000b0d0c7223 */ /* 0x000fc80000000002 */
[----:B------:R-:W-:-:S05]  /*1f30*/  FFMA R2, R14, R12, R11 ;  /* 0x0000000c0e027223 */ /* 0x000fca000000000b */
[----:B------:R-:W-:-:S04]  /*1f40*/  SHF.R.U32.HI R3, RZ, 0x17, R2 ;  /* 0x00000017ff037819 */ /* 0x000fc80000011602 */
[----:B------:R-:W-:-:S04]  /*1f50*/  LOP3.LUT R3, R3, 0xff, RZ, 0xc0, !PT ;  /* 0x000000ff03037812 */ /* 0x000fc800078ec0ff */
[----:B------:R-:W-:-:S04]  /*1f60*/  IADD3 R13, PT, PT, R3, R9, RZ ;  /* 0x00000009030d7210 */ /* 0x000fc80007ffe0ff */
[----:B------:R-:W-:-:S04]  /*1f70*/  IADD3 R3, PT, PT, R13, -0x1, RZ ;  /* 0xffffffff0d037810 */ /* 0x000fc80007ffe0ff */
[----:B------:R-:W-:-:S13]  /*1f80*/  ISETP.GE.U32.AND P0, PT, R3, 0xfe, PT ;  /* 0x000000fe0300780c */ /* 0x000fda0003f06070 */
[----:B------:R-:W-:Y:S05]  /*1f90*/  @!P0 BRA `(.L_x_23) ;  /* 0x0000000000808947 */ /* 0x000fea0003800000 */
[----:B------:R-:W-:-:S13]  /*1fa0*/  ISETP.GT.AND P0, PT, R13, 0xfe, PT ;  /* 0x000000fe0d00780c */ /* 0x000fda0003f04270 */
[----:B------:R-:W-:Y:S05]  /*1fb0*/  @P0 BRA `(.L_x_24) ;  /* 0x00000000006c0947 */ /* 0x000fea0003800000 */
[----:B------:R-:W-:-:S13]  /*1fc0*/  ISETP.GE.AND P0, PT, R13, 0x1, PT ;  /* 0x000000010d00780c */ /* 0x000fda0003f06270 */
[----:B------:R-:W-:Y:S05]  /*1fd0*/  @P0 BRA `(.L_x_25) ;  /* 0x0000000000740947 */ /* 0x000fea0003800000 */
[----:B------:R-:W-:Y:S02]  /*1fe0*/  ISETP.GE.AND P0, PT, R13, -0x18, PT ;  /* 0xffffffe80d00780c */ /* 0x000fe40003f06270 */
[----:B------:R-:W-:-:S11]  /*1ff0*/  LOP3.LUT R2, R2, 0x80000000, RZ, 0xc0, !PT ;  /* 0x8000000002027812 */ /* 0x000fd600078ec0ff */
[----:B------:R-:W-:Y:S05]  /*2000*/  @!P0 BRA `(.L_x_25) ;  /* 0x0000000000688947 */ /* 0x000fea0003800000 */
[CCC-:B------:R-:W-:Y:S01]  /*2010*/  FFMA.RZ R3, R14.reuse, R12.reuse, R11.reuse ;  /* 0x0000000c0e037223 */ /* 0x1c0fe2000000c00b */
[C---:B------:R-:W-:Y:S01]  /*2020*/  IADD3 R10, PT, PT, R13.reuse, 0x20, RZ ;  /* 0x000000200d0a7810 */ /* 0x040fe20007ffe0ff */
[CCC-:B------:R-:W-:Y:S01]  /*2030*/  FFMA.RM R8, R14.reuse, R12.reuse, R11.reuse ;  /* 0x0000000c0e087223 */ /* 0x1c0fe2000000400b */
[----:B------:R-:W-:Y:S02]  /*2040*/  ISETP.NE.AND P2, PT, R13, RZ, PT ;  /* 0x000000ff0d00720c */ /* 0x000fe40003f45270 */
[----:B------:R-:W-:Y:S01]  /*2050*/  LOP3.LUT R9, R3, 0x7fffff, RZ, 0xc0, !PT ;  /* 0x007fffff03097812 */ /* 0x000fe200078ec0ff */
[----:B------:R-:W-:Y:S01]  /*2060*/  FFMA.RP R3, R14, R12, R11 ;  /* 0x0000000c0e037223 */ /* 0x000fe2000000800b */
[----:B------:R-:W-:Y:S02]  /*2070*/  ISETP.NE.AND P1, PT, R13, RZ, PT ;  /* 0x000000ff0d00720c */ /* 0x000fe40003f25270 */
[----:B------:R-:W-:Y:S02]  /*2080*/  LOP3.LUT R9, R9, 0x800000, RZ, 0xfc, !PT ;  /* 0x0080000009097812 */ /* 0x000fe400078efcff */
[----:B------:R-:W-:-:S02]  /*2090*/  IADD3 R11, PT, PT, -R13, RZ, RZ ;  /* 0x000000ff0d0b7210 */ /* 0x000fc40007ffe1ff */
[----:B------:R-:W-:Y:S02]  /*20a0*/  SHF.L.U32 R10, R9, R10, RZ ;  /* 0x0000000a090a7219 */ /* 0x000fe400000006ff */
[----:B------:R-:W-:Y:S02]  /*20b0*/  FSETP.NEU.FTZ.AND P0, PT, R3, R8, PT ;  /* 0x000000080300720b */ /* 0x000fe40003f1d000 */
[----:B------:R-:W-:Y:S02]  /*20c0*/  SEL R8, R11, RZ, P2 ;  /* 0x000000ff0b087207 */ /* 0x000fe40001000000 */
[----:B------:R-:W-:Y:S02]  /*20d0*/  ISETP.NE.AND P1, PT, R10, RZ, P1 ;  /* 0x000000ff0a00720c */ /* 0x000fe40000f25270 */
[----:B------:R-:W-:Y:S02]  /*20e0*/  SHF.R.U32.HI R8, RZ, R8, R9 ;  /* 0x00000008ff087219 */ /* 0x000fe40000011609 */
[----:B------:R-:W-:-:S02]  /*20f0*/  PLOP3.LUT P0, PT, P0, P1, PT, 0xf8, 0x8f ;  /* 0x00000000008f781c */ /* 0x000fc40000703f70 */
[----:B------:R-:W-:Y:S02]  /*2100*/  SHF.R.U32.HI R10, RZ, 0x1, R8 ;  /* 0x00000001ff0a7819 */ /* 0x000fe40000011608 */
[----:B------:R-:W-:-:S04]  /*2110*/  SEL R3, RZ, 0x1, !P0 ;  /* 0x00000001ff037807 */ /* 0x000fc80004000000 */
[----:B------:R-:W-:-:S04]  /*2120*/  LOP3.LUT R3, R3, 0x1, R10, 0xf8, !PT ;  /* 0x0000000103037812 */ /* 0x000fc800078ef80a */
[----:B------:R-:W-:-:S04]  /*2130*/  LOP3.LUT R3, R3, R8, RZ, 0xc0, !PT ;  /* 0x0000000803037212 */ /* 0x000fc800078ec0ff */
[----:B------:R-:W-:-:S04]  /*2140*/  IADD3 R3, PT, PT, R10, R3, RZ ;  /* 0x000000030a037210 */ /* 0x000fc80007ffe0ff */
[----:B------:R-:W-:Y:S01]  /*2150*/  LOP3.LUT R2, R3, R2, RZ, 0xfc, !PT ;  /* 0x0000000203027212 */ /* 0x000fe200078efcff */
[----:B------:R-:W-:Y:S06]  /*2160*/  BRA `(.L_x_25) ;  /* 0x0000000000107947 */ /* 0x000fec0003800000 */
.L_x_24:
[----:B------:R-:W-:-:S04]  /*2170*/  LOP3.LUT R2, R2, 0x80000000, RZ, 0xc0, !PT ;  /* 0x8000000002027812 */ /* 0x000fc800078ec0ff */
[----:B------:R-:W-:Y:S01]  /*2180*/  LOP3.LUT R2, R2, 0x7f800000, RZ, 0xfc, !PT ;  /* 0x7f80000002027812 */ /* 0x000fe200078efcff */
[----:B------:R-:W-:Y:S06]  /*2190*/  BRA `(.L_x_25) ;  /* 0x0000000000047947 */ /* 0x000fec0003800000 */
.L_x_23:
[----:B------:R-:W-:-:S07]  /*21a0*/  LEA R2, R9, R2, 0x17 ;  /* 0x0000000209027211 */ /* 0x000fce00078eb8ff */
.L_x_25:
[----:B------:R-:W-:Y:S05]  /*21b0*/  BSYNC.RECONVERGENT B2 ;  /* 0x0000000000027941 */ /* 0x000fea0003800200 */
.L_x_22:
[----:B------:R-:W-:Y:S05]  /*21c0*/  BRA `(.L_x_26) ;  /* 0x0000000000207947 */ /* 0x000fea0003800000 */
.L_x_21:
[----:B------:R-:W-:-:S04]  /*21d0*/  LOP3.LUT R2, R12, 0x80000000, R11, 0x48, !PT ;  /* 0x800000000c027812 */ /* 0x000fc800078e480b */
[----:B------:R-:W-:Y:S01]  /*21e0*/  LOP3.LUT R2, R2, 0x7f800000, RZ, 0xfc, !PT ;  /* 0x7f80000002027812 */ /* 0x000fe200078efcff */
[----:B------:R-:W-:Y:S06]  /*21f0*/  BRA `(.L_x_26) ;  /* 0x0000000000147947 */ /* 0x000fec0003800000 */
.L_x_20:
[----:B------:R-:W-:Y:S01]  /*2200*/  LOP3.LUT R2, R12, 0x80000000, R11, 0x48, !PT ;  /* 0x800000000c027812 */ /* 0x000fe200078e480b */
[----:B------:R-:W-:Y:S06]  /*2210*/  BRA `(.L_x_26) ;  /* 0x00000000000c7947 */ /* 0x000fec0003800000 */
.L_x_19:
[----:B------:R-:W0:Y:S01]  /*2220*/  MUFU.RSQ R2, -QNAN ;  /* 0xffc0000000027908 */ /* 0x000e220000001400 */
[----:B------:R-:W-:Y:S05]  /*2230*/  BRA `(.L_x_26) ;  /* 0x0000000000047947 */ /* 0x000fea0003800000 */
.L_x_18:
[----:B------:R-:W-:-:S07]  /*2240*/  FADD.FTZ R2, R3, R2 ;  /* 0x0000000203027221 */ /* 0x000fce0000010000 */
.L_x_26:
[----:B------:R-:W-:Y:S05]  /*2250*/  BSYNC.RECONVERGENT B1 ;  /* 0x0000000000017941 */ /* 0x000fea0003800200 */
.L_x_16:
[----:B------:R-:W-:Y:S01]  /*2260*/  HFMA2 R3, -RZ, RZ, 0, 0 ;  /* 0x00000000ff037431 */ /* 0x000fe200000001ff */
[----:B0-----:R-:W-:Y:S02]  /*2270*/  MOV R8, R2 ;  /* 0x0000000200087202 */ /* 0x001fe40000000f00 */
[----:B------:R-:W-:-:S04]  /*2280*/  MOV R2, R4 ;  /* 0x0000000400027202 */ /* 0x000fc80000000f00 */
[----:B------:R-:W-:Y:S05]  /*2290*/  RET.REL.NODEC R2 `(_Z26roughness_inst_equilibriumPbPfS0_S0_S0_S0_S0_ffi) ;  /* 0xffffffdc02587950 */ /* 0x000fea0003c3ffff */
.L_x_27:
        /* <DEDUP_REMOVED lines=14> */
.L_x_163:


//--------------------- .text._Z18boundary_conditionPbPfS0_S0_S0_S0_S0_S0_S0_S0_fffi --------------------------
	.section	.text._Z18boundary_conditionPbPfS0_S0_S0_S0_S0_S0_S0_S0_fffi,"ax",@progbits
	.align	128
        .global         _Z18boundary_conditionPbPfS0_S0_S0_S0_S0_S0_S0_S0_fffi
        .type           _Z18boundary_conditionPbPfS0_S0_S0_S0_S0_S0_S0_S0_fffi,@function
        .size           _Z18boundary_conditionPbPfS0_S0_S0_S0_S0_S0_S0_S0_fffi,(.L_x_165 - _Z18boundary_conditionPbPfS0_S0_S0_S0_S0_S0_S0_S0_fffi)
        .other          _Z18boundary_conditionPbPfS0_S0_S0_S0_S0_S0_S0_S0_fffi,@"STO_CUDA_ENTRY STV_DEFAULT"
_Z18boundary_conditionPbPfS0_S0_S0_S0_S0_S0_S0_S0_fffi:
.text._Z18boundary_conditionPbPfS0_S0_S0_S0_S0_S0_S0_S0_fffi:
        /* <DEDUP_REMOVED lines=20> */
.L_x_29:
[----:B------:R-:W-:Y:S05]  /*0140*/  BSYNC.RECONVERGENT B0 ;  /* 0x0000000000007941 */ /* 0x000fea0003800200 */
.L_x_28:
[----:B------:R-:W-:Y:S06]  /*0150*/  BAR.SYNC.DEFER_BLOCKING 0x0 ;  /* 0x0000000000007b1d */ /* 0x000fec0000010000 */
[----:B------:R-:W1:Y:S02]  /*0160*/  LDS.U8 R0, [UR12] ;  /* 0x0000000cff007984 */ /* 0x000e640008000000 */
[----:B-1----:R-:W-:-:S13]  /*0170*/  ISETP.NE.AND P1, PT, R0, RZ, PT ;  /* 0x000000ff0000720c */ /* 0x002fda0003f25270 */
[----:B------:R-:W-:Y:S05]  /*0180*/  @P1 BRA `(.L_x_30) ;  /* 0x0000001800b01947 */ /* 0x000fea0003800000 */
[----:B------:R-:W1:Y:S01]  /*0190*/  S2R R15, SR_CTAID.X ;  /* 0x00000000000f7919 */ /* 0x000e620000002500 */
[----:B0-----:R-:W1:Y:S08]  /*01a0*/  @!P0 LDC.64 R2, c[0x0][0x388] ;  /* 0x0000e200ff028b82 */ /* 0x001e700000000a00 */
[----:B------:R-:W0:Y:S08]  /*01b0*/  LDC.64 R4, c[0x0][0x390] ;  /* 0x0000e400ff047b82 */ /* 0x000e300000000a00 */
[----:B------:R-:W2:Y:S08]  /*01c0*/  LDC.64 R6, c[0x0][0x398] ;  /* 0x0000e600ff067b82 */ /* 0x000eb00000000a00 */
[----:B------:R-:W3:Y:S01]  /*01d0*/  LDC R8, c[0x0][0x3dc] ;  /* 0x0000f700ff087b82 */ /* 0x000ee20000000800 */
[----:B-1----:R-:W-:-:S07]  /*01e0*/  @!P0 IMAD.WIDE.U32 R2, R15, 0x4, R2 ;  /* 0x000000040f028825 */ /* 0x002fce00078e0002 */
[----:B------:R-:W1:Y:S01]  /*01f0*/  LDC.64 R16, c[0x0][0x3b0] ;  /* 0x0000ec00ff107b82 */ /* 0x000e620000000a00 */
[C---:B0-----:R-:W-:Y:S01]  /*0200*/  @!P0 IMAD.WIDE.U32 R4, R15.reuse, 0x4, R4 ;  /* 0x000000040f048825 */ /* 0x041fe200078e0004 */
[----:B------:R0:W4:Y:S03]  /*0210*/  @!P0 LDG.E R0, desc[UR8][R2.64] ;  /* 0x0000000802008981 */ /* 0x000126000c1e1900 */
[C---:B--2---:R-:W-:Y:S01]  /*0220*/  @!P0 IMAD.WIDE.U32 R6, R15.reuse, 0x4, R6 ;  /* 0x000000040f068825 */ /* 0x044fe200078e0006 */
[----:B------:R2:W5:Y:S02]  /*0230*/  @!P0 LDG.E R24, desc[UR8][R4.64] ;  /* 0x0000000804188981 */ /* 0x000564000c1e1900 */
[----:B------:R-:W4:Y:S02]  /*0240*/  LDC.64 R18, c[0x0][0x3a0] ;  /* 0x0000e800ff127b82 */ /* 0x000f240000000a00 */
[----:B------:R2:W5:Y:S01]  /*0250*/  @!P0 LDG.E R25, desc[UR8][R6.64] ;  /* 0x0000000806198981 */ /* 0x000562000c1e1900 */
[----:B------:R-:W-:-:S04]  /*0260*/  IMAD R21, R15, 0x1644, R11 ;  /* 0x000016440f157824 */ /* 0x000fc800078e020b */
[----:B------:R-:W-:Y:S01]  /*0270*/  IMAD R15, R15, 0x8d6e4, R21 ;  /* 0x0008d6e40f0f7824 */ /* 0x000fe200078e0215 */
[----:B0-----:R-:W0:Y:S03]  /*0280*/  LDC.64 R2, c[0x0][0x3a8] ;  /* 0x0000ea00ff027b82 */ /* 0x001e260000000a00 */
[----:B---3--:R-:W-:-:S04]  /*0290*/  IMAD R15, R8, 0x64, R15 ;  /* 0x00000064080f7824 */ /* 0x008fc800078e020f */
[----:B-1----:R-:W-:Y:S01]  /*02a0*/  IMAD.WIDE.U32 R16, R15, 0x4, R16 ;  /* 0x000000040f107825 */ /* 0x002fe200078e0010 */
[----:B--2---:R-:W1:Y:S08]  /*02b0*/  LDC.64 R4, c[0x0][0x3b8] ;  /* 0x0000ee00ff047b82 */ /* 0x004e700000000a00 */
[----:B------:R-:W2:Y:S08]  /*02c0*/  LDC.64 R6, c[0x0][0x3c0] ;  /* 0x0000f000ff067b82 */ /* 0x000eb00000000a00 */
[----:B------:R-:W3:Y:S08]  /*02d0*/  LDC.64 R12, c[0x0][0x3c8] ;  /* 0x0000f200ff0c7b82 */ /* 0x000ef00000000a00 */
[----:B------:R-:W0:Y:S01]  /*02e0*/  LDC.64 R8, c[0x0][0x3d0] ;  /* 0x0000f400ff087b82 */ /* 0x000e220000000a00 */
[----:B----4-:R4:W-:Y:S04]  /*02f0*/  @!P0 STS [UR12+0x4], R0 ;  /* 0x00000400ff008988 */ /* 0x0109e8000800080c */
[----:B-----5:R4:W-:Y:S03]  /*0300*/  @!P0 STS.64 [UR12+0x8], R24 ;  /* 0x00000818ff008988 */ /* 0x0209e60008000a0c */
[----:B------:R-:W-:Y:S06]  /*0310*/  BAR.SYNC.DEFER_BLOCKING 0x0 ;  /* 0x0000000000007b1d */ /* 0x000fec0000010000 */
[----:B------:R-:W5:Y:S01]  /*0320*/  LDG.E R10, desc[UR8][R16.64] ;  /* 0x00000008100a7981 */ /* 0x000f62000c1e1900 */
[----:B------:R-:W-:Y:S01]  /*0330*/  BSSY.RECONVERGENT B0, `(.L_x_31) ;  /* 0x0000046000007945 */ /* 0x000fe20003800200 */
[----:B------:R-:W-:Y:S01]  /*0340*/  HFMA2 R14, -RZ, RZ, 1.875, 0 ;  /* 0x3f800000ff0e7431 */ /* 0x000fe200000001ff */
[----:B------:R-:W-:-:S02]  /*0350*/  IADD3 R23, PT, PT, R21, 0x64, RZ ;  /* 0x0000006415177810 */ /* 0x000fc40007ffe0ff */
        /* <DEDUP_REMOVED lines=11> */
[----:B------:R-:W-:-:S05]  /*0410*/  IADD3 R25, PT, PT, R25, -R20, RZ ;  /* 0x8000001419197210 */ /* 0x000fca0007ffe0ff */
[C---:B------:R-:W-:Y:S01]  /*0420*/  FADD R0, R25.reuse, 1 ;  /* 0x3f80000019007421 */ /* 0x040fe20000000000 */
[----:B------:R-:W-:-:S04]  /*0430*/  FADD R27, R25, -1 ;  /* 0xbf800000191b7421 */ /* 0x000fc80000000000 */
[C---:B------:R-:W-:Y:S01]  /*0440*/  FADD R25, R27.reuse, R27 ;  /* 0x0000001b1b197221 */ /* 0x040fe20000000000 */
[----:B------:R-:W0:Y:S03]  /*0450*/  MUFU.RCP R0, R0 ;  /* 0x0000000000007308 */ /* 0x000e260000001000 */
[----:B0-----:R-:W-:Y:S01]  /*0460*/  FMUL R14, R0, R25 ;  /* 0x00000019000e7220 */ /* 0x001fe20000400000 */
[----:B------:R-:W-:Y:S02]  /*0470*/  I2FP.F32.S32 R25, R20 ;  /* 0x0000001400197245 */ /* 0x000fe40000201400 */
[----:B------:R-:W-:Y:S01]  /*0480*/  FSEL R20, RZ, -24, P0 ;  /* 0xc1c00000ff147808 */ /* 0x000fe20000000000 */
[----:B------:R-:W-:Y:S01]  /*0490*/  FADD R22, R27, -R14 ;  /* 0x8000000e1b167221 */ /* 0x000fe20000000000 */
[----:B------:R-:W-:-:S03]  /*04a0*/  FSETP.NEU.AND P0, PT, |R10|, +INF , PT ;  /* 0x7f8000000a00780b */ /* 0x000fc60003f0d200 */
[----:B------:R-:W-:Y:S01]  /*04b0*/  FADD R22, R22, R22 ;  /* 0x0000001616167221 */ /* 0x000fe20000000000 */
[----:B------:R-:W-:Y:S01]  /*04c0*/  FFMA R25, R25, 1.1920928955078125e-07, R20 ;  /* 0x3400000019197823 */ /* 0x000fe20000000014 */
[----:B------:R-:W-:Y:S02]  /*04d0*/  FSETP.NEU.AND P0, PT, R10, RZ, P0 ;  /* 0x000000ff0a00720b */ /* 0x000fe4000070d000 */
[-C--:B------:R-:W-:Y:S01]  /*04e0*/  FFMA R27, R27, -R14.reuse, R22 ;  /* 0x8000000e1b1b7223 */ /* 0x080fe20000000016 */
[----:B------:R-:W-:-:S03]  /*04f0*/  FMUL R22, R14, R14 ;  /* 0x0000000e0e167220 */ /* 0x000fc60000400000 */
[----:B------:R-:W-:Y:S01]  /*0500*/  FMUL R20, R0, R27 ;  /* 0x0000001b00147220 */ /* 0x000fe20000400000 */
[----:B------:R-:W-:Y:S01]  /*0510*/  FFMA R0, R14, 1.4426950216293334961, R25 ;  /* 0x3fb8aa3b0e007823 */ /* 0x000fe20000000019 */
[C---:B------:R-:W-:Y:S01]  /*0520*/  FFMA R27, R22.reuse, R29, 0.0032181653659790754318 ;  /* 0x3b52e7db161b7423 */ /* 0x040fe2000000001d */
[----:B------:R-:W-:Y:S02]  /*0530*/  HFMA2 R29, -RZ, RZ, 0.64013671875, -15.109375 ;  /* 0x391fcb8eff1d7431 */ /* 0x000fe400000001ff */
[----:B------:R-:W-:Y:S01]  /*0540*/  FADD R25, R25, -R0 ;  /* 0x8000000019197221 */ /* 0x000fe20000000000 */
[----:B------:R-:W-:-:S03]  /*0550*/  FFMA R27, R22, R27, 0.018033718690276145935 ;  /* 0x3c93bb73161b7423 */ /* 0x000fc6000000001b */
[----:B------:R-:W-:Y:S01]  /*0560*/  FFMA R25, R14, 1.4426950216293334961, R25 ;  /* 0x3fb8aa3b0e197823 */ /* 0x000fe20000000019 */
        /* <DEDUP_REMOVED lines=13> */
[----:B------:R-:W-:-:S03]  /*0640*/  FSETP.GT.AND P2, PT, |R25|, 152, PT ;  /* 0x431800001900780b */ /* 0x000fc60003f44200 */
[----:B------:R-:W-:Y:S02]  /*0650*/  FFMA R27, R27, 4, R20 ;  /* 0x408000001b1b7823 */ /* 0x000fe40000000014 */
        /* <DEDUP_REMOVED lines=14> */
[----:B------:R-:W-:Y:S01]  /*0740*/  @!P0 FADD R0, R10, R10 ;  /* 0x0000000a0a008221 */ /* 0x000fe20000000000 */
[----:B------:R-:W-:-:S02]  /*0750*/  FSEL R14, RZ, +INF , !P1 ;  /* 0x7f800000ff0e7808 */ /* 0x000fc40004800000 */
[----:B------:R-:W-:-:S04]  /*0760*/  FMUL R29, R22, R29 ;  /* 0x0000001d161d7220 */ /* 0x000fc80000400000 */
[----:B------:R-:W-:Y:S01]  /*0770*/  @!P2 FMUL R14, R20, R29 ;  /* 0x0000001d140ea220 */ /* 0x000fe20000400000 */
[----:B------:R-:W-:-:S07]  /*0780*/  @!P0 LOP3.LUT R14, R0, 0x7fffffff, RZ, 0xc0, !PT ;  /* 0x7fffffff000e8812 */ /* 0x000fce00078ec0ff */
.L_x_32:
[----:B------:R-:W-:Y:S05]  /*0790*/  BSYNC.RECONVERGENT B0 ;  /* 0x0000000000007941 */ /* 0x000fea0003800200 */
.L_x_31:
[----:B------:R-:W-:Y:S01]  /*07a0*/  UIADD3 UR4, UPT, UPT, UR10, 0x10, URZ ;  /* 0x000000100a047890 */ /* 0x000fe2000fffe0ff */
[----:B------:R-:W-:Y:S01]  /*07b0*/  FMUL R9, R8, R9 ;  /* 0x0000000908097220 */ /* 0x000fe20000400000 */
[--C-:B------:R-:W-:Y:S02]  /*07c0*/  IMAD.WIDE.U32 R22, R23, 0x4, R18.reuse ;  /* 0x0000000417167825 */ /* 0x100fe400078e0012 */
[----:B------:R-:W-:Y:S02]  /*07d0*/  ULEA UR4, UR11, UR4, 0x18 ;  /* 0x000000040b047291 */ /* 0x000fe4000f8ec0ff */
[----:B------:R-:W-:Y:S01]  /*07e0*/  FMUL R20, R9, R14 ;  /* 0x0000000e09147220 */ /* 0x000fe20000400000 */
[----:B------:R-:W-:Y:S01]  /*07f0*/  IMAD.WIDE.U32 R18, R21, 0x4, R18 ;  /* 0x0000000415127825 */ /* 0x000fe200078e0012 */
[----:B------:R-:W5:Y:S03]  /*0800*/  LDG.E R0, desc[UR8][R22.64] ;  /* 0x0000000816007981 */ /* 0x000f66000c1e1900 */
[----:B------:R-:W-:Y:S01]  /*0810*/  IMAD.WIDE.U32 R8, R15, 0x4, R2 ;  /* 0x000000040f087825 */ /* 0x000fe200078e0002 */
[----:B------:R-:W-:Y:S01]  /*0820*/  LEA R27, R11, UR4, 0x2 ;  /* 0x000000040b1b7c11 */ /* 0x000fe2000f8e10ff */
[----:B------:R-:W5:Y:S02]  /*0830*/  LDG.E R3, desc[UR8][R18.64] ;  /* 0x0000000812037981 */ /* 0x000f64000c1e1900 */
[----:B------:R-:W-:-:S04]  /*0840*/  IMAD.WIDE.U32 R4, R15, 0x4, R4 ;  /* 0x000000040f047825 */ /* 0x000fc800078e0004 */
[----:B------:R-:W-:Y:S01]  /*0850*/  IMAD.WIDE.U32 R6, R15, 0x4, R6 ;  /* 0x000000040f067825 */ /* 0x000fe200078e0006 */
[----:B------:R-:W-:Y:S04]  /*0860*/  STG.E desc[UR8][R8.64], R10 ;  /* 0x0000000a08007986 */ /* 0x000fe8000c101908 */
[----:B------:R0:W-:Y:S04]  /*0870*/  STS [R27], R20 ;  /* 0x000000141b007388 */ /* 0x0001e80000000800 */
[----:B------:R-:W2:Y:S04]  /*0880*/  LDG.E R2, desc[UR8][R4.64] ;  /* 0x0000000804027981 */ /* 0x000ea8000c1e1900 */
[----:B------:R1:W3:Y:S01]  /*0890*/  LDG.E R29, desc[UR8][R6.64] ;  /* 0x00000008061d7981 */ /* 0x0002e2000c1e1900 */
[----:B------:R-:W-:Y:S01]  /*08a0*/  BAR.SYNC.DEFER_BLOCKING 0x0 ;  /* 0x0000000000007b1d */ /* 0x000fe20000010000 */
[----:B------:R-:W-:-:S05]  /*08b0*/  IMAD.WIDE.U32 R12, R11, 0x4, R12 ;  /* 0x000000040b0c7825 */ /* 0x000fca00078e000c */
[----:B------:R-:W3:Y:S04]  /*08c0*/  LDG.E R26, desc[UR8][R12.64] ;  /* 0x000000080c1a7981 */ /* 0x000ee8000c1e1900 */
[----:B------:R-:W4:Y:S04]  /*08d0*/  LDG.E R31, desc[UR8][R12.64+0x190] ;  /* 0x000190080c1f7981 */ /* 0x000f28000c1e1900 */
[----:B------:R-:W2:Y:S04]  /*08e0*/  LDG.E R11, desc[UR8][R12.64+0x320] ;  /* 0x000320080c0b7981 */ /* 0x000ea8000c1e1900 */
[----:B------:R-:W2:Y:S04]  /*08f0*/  LDG.E R24, desc[UR8][R12.64+0x4b0] ;  /* 0x0004b0080c187981 */ /* 0x000ea8000c1e1900 */
[----:B------:R-:W2:Y:S04]  /*0900*/  LDG.E R21, desc[UR8][R12.64+0x640] ;  /* 0x000640080c157981 */ /* 0x000ea8000c1e1900 */
[----:B------:R-:W2:Y:S04]  /*0910*/  LDG.E R14, desc[UR8][R12.64+0x7d0] ;  /* 0x0007d0080c0e7981 */ /* 0x000ea8000c1e1900 */
[----:B------:R-:W2:Y:S04]  /*0920*/  LDG.E R25, desc[UR8][R12.64+0x960] ;  /* 0x000960080c197981 */ /* 0x000ea8000c1e1900 */
[----:B------:R-:W2:Y:S04]  /*0930*/  LDG.E R22, desc[UR8][R12.64+0xaf0] ;  /* 0x000af0080c167981 */ /* 0x000ea8000c1e1900 */
[----:B------:R-:W2:Y:S04]  /*0940*/  LDG.E R15, desc[UR8][R12.64+0xc80] ;  /* 0x000c80080c0f7981 */ /* 0x000ea8000c1e1900 */
[----:B0-----:R-:W2:Y:S04]  /*0950*/  LDG.E R20, desc[UR8][R12.64+0xe10] ;  /* 0x000e10080c147981 */ /* 0x001ea8000c1e1900 */
[----:B------:R-:W2:Y:S04]  /*0960*/  LDG.E R23, desc[UR8][R12.64+0xfa0] ;  /* 0x000fa0080c177981 */ /* 0x000ea8000c1e1900 */
[----:B------:R-:W2:Y:S04]  /*0970*/  LDG.E R10, desc[UR8][R12.64+0x1130] ;  /* 0x001130080c0a7981 */ /* 0x000ea8000c1e1900 */
[----:B------:R-:W2:Y:S04]  /*0980*/  LDG.E R9, desc[UR8][R12.64+0x12c0] ;  /* 0x0012c0080c097981 */ /* 0x000ea8000c1e1900 */
[----:B-1----:R-:W3:Y:S04]  /*0990*/  LDS.128 R4, [UR12+0x10] ;  /* 0x0000100cff047984 */ /* 0x002ee80008000c00 */
[----:B------:R-:W2:Y:S04]  /*09a0*/  LDG.E R8, desc[UR8][R12.64+0x1450] ;  /* 0x001450080c087981 */ /* 0x000ea8000c1e1900 */
[----:B------:R-:W2:Y:S04]  /*09b0*/  LDG.E R28, desc[UR8][R12.64+0x55f0] ;  /* 0x0055f0080c1c7981 */ /* 0x000ea8000c1e1900 */
[----:B------:R-:W2:Y:S01]  /*09c0*/  LDG.E R30, desc[UR8][R12.64+0x7210] ;  /* 0x007210080c1e7981 */ /* 0x000ea2000c1e1900 */
[----:B---3--:R-:W-:-:S03]  /*09d0*/  FFMA R4, R4, R26, R29 ;  /* 0x0000001a04047223 */ /* 0x008fc6000000001d */
[----:B------:R-:W3:Y:S01]  /*09e0*/  LDG.E R26, desc[UR8][R12.64+0x5f50] ;  /* 0x005f50080c1a7981 */ /* 0x000ee2000c1e1900 */
[----:B----4-:R-:W-:-:S03]  /*09f0*/  FFMA R4, R31, R5, R4 ;  /* 0x000000051f047223 */ /* 0x010fc60000000004 */
[----:B------:R-:W4:Y:S01]  /*0a00*/  LDG.E R31, desc[UR8][R12.64+0x5aa0] ;  /* 0x005aa0080c1f7981 */ /* 0x000f22000c1e1900 */
[----:B--2---:R-:W-:-:S03]  /*0a10*/  FFMA R5, R11, R6, R4 ;  /* 0x000000060b057223 */ /* 0x004fc60000000004 */
[----:B------:R-:W2:Y:S01]  /*0a20*/  LDG.E R11, desc[UR8][R12.64+0x15e0] ;  /* 0x0015e0080c0b7981 */ /* 0x000ea2000c1e1900 */
[----:B------:R-:W-:-:S03]  /*0a30*/  FFMA R27, R24, R7, R5 ;  /* 0x00000007181b7223 */ /* 0x000fc60000000005 */
[----:B------:R-:W3:Y:S04]  /*0a40*/  LDG.E R24, desc[UR8][R12.64+0x1770] ;  /* 0x001770080c187981 */ /* 0x000ee8000c1e1900 */
[----:B------:R-:W0:Y:S04]  /*0a50*/  LDS.128 R4, [UR12+0x20] ;  /* 0x0000200cff047984 */ /* 0x000e280008000c00 */
[----:B------:R-:W4:Y:S01]  /*0a60*/  LDG.E R29, desc[UR8][R12.64+0x60e0] ;  /* 0x0060e0080c1d7981 */ /* 0x000f22000c1e1900 */
[----:B0-----:R-:W-:-:S03]  /*0a70*/  FFMA R27, R4, R21, R27 ;  /* 0x00000015041b7223 */ /* 0x001fc6000000001b */
[----:B------:R-:W4:Y:S01]  /*0a80*/  LDG.E R21, desc[UR8][R12.64+0x1900] ;  /* 0x001900080c157981 */ /* 0x000f22000c1e1900 */
[----:B------:R-:W-:-:S03]  /*0a90*/  FFMA R4, R14, R5, R27 ;  /* 0x000000050e047223 */ /* 0x000fc6000000001b */
[----:B------:R-:W4:Y:S01]  /*0aa0*/  LDG.E R14, desc[UR8][R12.64+0x1a90] ;  /* 0x001a90080c0e7981 */ /* 0x000f22000c1e1900 */
[----:B------:R-:W-:-:S03]  /*0ab0*/  FFMA R5, R25, R6, R4 ;  /* 0x0000000619057223 */ /* 0x000fc60000000004 */
[----:B------:R-:W4:Y:S01]  /*0ac0*/  LDG.E R25, desc[UR8][R12.64+0x1c20] ;  /* 0x001c20080c197981 */ /* 0x000f22000c1e1900 */
[----:B------:R-:W-:-:S03]  /*0ad0*/  FFMA R27, R22, R7, R5 ;  /* 0x00000007161b7223 */ /* 0x000fc60000000005 */
[----:B------:R-:W4:Y:S04]  /*0ae0*/  LDG.E R22, desc[UR8][R12.64+0x1db0] ;  /* 0x001db0080c167981 */ /* 0x000f28000c1e1900 */
[----:B------:R-:W0:Y:S02]  /*0af0*/  LDS.128 R4, [UR12+0x30] ;  /* 0x0000300cff047984 */ /* 0x000e240008000c00 */
[----:B0-----:R-:W-:Y:S02]  /*0b00*/  FFMA R27, R4, R15, R27 ;  /* 0x0000000f041b7223 */ /* 0x001fe4000000001b */
[----:B------:R-:W4:Y:S02]  /*0b10*/  LDG.E R15, desc[UR8][R12.64+0x1f40] ;  /* 0x001f40080c0f7981 */ /* 0x000f24000c1e1900 */
[----:B------:R-:W-:-:S02]  /*0b20*/  FFMA R4, R20, R5, R27 ;  /* 0x0000000514047223 */ /* 0x000fc4000000001b */
[----:B------:R-:W4:Y:S02]  /*0b30*/  LDG.E R20, desc[UR8][R12.64+0x20d0] ;  /* 0x0020d0080c147981 */ /* 0x000f24000c1e1900 */
[----:B------:R-:W-:Y:S02]  /*0b40*/  FFMA R5, R23, R6, R4 ;  /* 0x0000000617057223 */ /* 0x000fe40000000004 */
[----:B------:R-:W4:Y:S02]  /*0b50*/  LDG.E R23, desc[UR8][R12.64+0x2260] ;  /* 0x002260080c177981 */ /* 0x000f24000c1e1900 */
[----:B------:R-:W-:Y:S02]  /*0b60*/  FFMA R27, R10, R7, R5 ;  /* 0x000000070a1b7223 */ /* 0x000fe40000000005 */
[----:B------:R-:W4:Y:S04]  /*0b70*/  LDG.E R10, desc[UR8][R12.64+0x23f0] ;  /* 0x0023f0080c0a7981 */ /* 0x000f28000c1e1900 */
[----:B------:R-:W0:Y:S02]  /*0b80*/  LDS.128 R4, [UR12+0x40] ;  /* 0x0000400cff047984 */ /* 0x000e240008000c00 */
[----:B0-----:R-:W-:-:S02]  /*0b90*/  FFMA R27, R4, R9, R27 ;  /* 0x00000009041b7223 */ /* 0x001fc4000000001b */
[----:B------:R-:W4:Y:S02]  /*0ba0*/  LDG.E R9, desc[UR8][R12.64+0x2580] ;  /* 0x002580080c097981 */ /* 0x000f24000c1e1900 */
[----:B------:R-:W-:Y:S02]  /*0bb0*/  FFMA R4, R8, R5, R27 ;  /* 0x0000000508047223 */ /* 0x000fe4000000001b */
[----:B------:R-:W4:Y:S02]  /*0bc0*/  LDG.E R8, desc[UR8][R12.64+0x2710] ;  /* 0x002710080c087981 */ /* 0x000f24000c1e1900 */
[----:B--2---:R-:W-:Y:S02]  /*0bd0*/  FFMA R5, R11, R6, R4 ;  /* 0x000000060b057223 */ /* 0x004fe40000000004 */
[----:B------:R-:W2:Y:S02]  /*0be0*/  LDG.E R11, desc[UR8][R12.64+0x28a0] ;  /* 0x0028a0080c0b7981 */ /* 0x000ea4000c1e1900 */
[----:B---3--:R-:W-:-:S02]  /*0bf0*/  FFMA R27, R24, R7, R5 ;  /* 0x00000007181b7223 */ /* 0x008fc40000000005 */
[----:B------:R-:W3:Y:S04]  /*0c00*/  LDG.E R24, desc[UR8][R12.64+0x2a30] ;  /* 0x002a30080c187981 */ /* 0x000ee8000c1e1900 */
[----:B------:R-:W4:Y:S02]  /*0c10*/  LDS.128 R4, [UR12+0x50] ;  /* 0x0000500cff047984 */ /* 0x000f240008000c00 */
[----:B----4-:R-:W-:Y:S02]  /*0c20*/  FFMA R27, R4, R21, R27 ;  /* 0x00000015041b7223 */ /* 0x010fe4000000001b */
        /* <DEDUP_REMOVED lines=12> */
[----:B------:R-:W-:Y:S02]  /*0cf0*/  FFMA R5, R23, R6, R4 ;  /* 0x0000000617057223 */ /* 0x000fe40000000004 */
[----:B------:R-:W4:Y:S02]  /*0d00*/  LDG.E R23, desc[UR8][R12.64+0x3520] ;  /* 0x003520080c177981 */ /* 0x000f24000c1e1900 */
[----:B------:R-:W-:-:S02]  /*0d10*/  FFMA R27, R10, R7, R5 ;  /* 0x000000070a1b7223 */ /* 0x000fc40000000005 */
[----:B------:R-:W4:Y:S04]  /*0d20*/  LDG.E R10, desc[UR8][R12.64+0x36b0] ;  /* 0x0036b0080c0a7981 */ /* 0x000f28000c1e1900 */
[----:B------:R-:W0:Y:S02]  /*0d30*/  LDS.128 R4, [UR12+0x70] ;  /* 0x0000700cff047984 */ /* 0x000e240008000c00 */
[----:B0-----:R-:W-:Y:S02]  /*0d40*/  FFMA R27, R4, R9, R27 ;  /* 0x00000009041b7223 */ /* 0x001fe4000000001b */
[----:B------:R-:W4:Y:S02]  /*0d50*/  LDG.E R9, desc[UR8][R12.64+0x3840] ;  /* 0x003840080c097981 */ /* 0x000f24000c1e1900 */
[----:B------:R-:W-:-:S02]  /*0d60*/  FFMA R4, R8, R5, R27 ;  /* 0x0000000508047223 */ /* 0x000fc4000000001b */
[----:B------:R-:W4:Y:S02]  /*0d70*/  LDG.E R8, desc[UR8][R12.64+0x39d0] ;  /* 0x0039d0080c087981 */ /* 0x000f24000c1e1900 */
[----:B--2---:R-:W-:Y:S02]  /*0d80*/  FFMA R5, R11, R6, R4 ;  /* 0x000000060b057223 */ /* 0x004fe40000000004 */
[----:B------:R-:W2:Y:S02]  /*0d90*/  LDG.E R11, desc[UR8][R12.64+0x3b60] ;  /* 0x003b60080c0b7981 */ /* 0x000ea4000c1e1900 */
[----:B---3--:R-:W-:Y:S02]  /*0da0*/  FFMA R27, R24, R7, R5 ;  /* 0x00000007181b7223 */ /* 0x008fe40000000005 */
[----:B------:R-:W3:Y:S04]  /*0db0*/  LDG.E R24, desc[UR8][R12.64+0x3cf0] ;  /* 0x003cf0080c187981 */ /* 0x000ee8000c1e1900 */
[----:B------:R-:W4:Y:S02]  /*0dc0*/  LDS.128 R4, [UR12+0x80] ;  /* 0x0000800cff047984 */ /* 0x000f240008000c00 */
[----:B----4-:R-:W-:-:S02]  /*0dd0*/  FFMA R27, R4, R21, R27 ;  /* 0x00000015041b7223 */ /* 0x010fc4000000001b */
        /* <DEDUP_REMOVED lines=19> */
[----:B------:R-:W-:-:S04]  /*0f10*/  FFMA R8, R8, R5, R27 ;  /* 0x0000000508087223 */ /* 0x000fc8000000001b */
[----:B--2---:R-:W-:Y:S02]  /*0f20*/  FFMA R11, R11, R6, R8 ;  /* 0x000000060b0b7223 */ /* 0x004fe40000000008 */
[----:B------:R-:W2:Y:S02]  /*0f30*/  LDG.E R8, desc[UR8][R12.64+0x4c90] ;  /* 0x004c90080c087981 */ /* 0x000ea4000c1e1900 */
[----:B---3--:R-:W-:Y:S02]  /*0f40*/  FFMA R27, R24, R7, R11 ;  /* 0x00000007181b7223 */ /* 0x008fe4000000000b */
[----:B------:R-:W3:Y:S04]  /*0f50*/  LDG.E R11, desc[UR8][R12.64+0x4e20] ;  /* 0x004e20080c0b7981 */ /* 0x000ee8000c1e1900 */
[----:B------:R-:W4:Y:S04]  /*0f60*/  LDS.128 R4, [UR12+0xb0] ;  /* 0x0000b00cff047984 */ /* 0x000f280008000c00 */
[----:B------:R-:W3:Y:S01]  /*0f70*/  LDG.E R24, desc[UR8][R12.64+0x4fb0] ;  /* 0x004fb0080c187981 */ /* 0x000ee2000c1e1900 */
[----:B----4-:R-:W-:-:S03]  /*0f80*/  FFMA R27, R4, R21, R27 ;  /* 0x00000015041b7223 */ /* 0x010fc6000000001b */
[----:B------:R-:W4:Y:S01]  /*0f90*/  LDG.E R21, desc[UR8][R12.64+0x5140] ;  /* 0x005140080c157981 */ /* 0x000f22000c1e1900 */
[----:B------:R-:W-:-:S03]  /*0fa0*/  FFMA R4, R14, R5, R27 ;  /* 0x000000050e047223 */ /* 0x000fc6000000001b */
[----:B------:R-:W4:Y:S01]  /*0fb0*/  LDG.E R14, desc[UR8][R12.64+0x52d0] ;  /* 0x0052d0080c0e7981 */ /* 0x000f22000c1e1900 */
[----:B------:R-:W-:-:S03]  /*0fc0*/  FFMA R5, R25, R6, R4 ;  /* 0x0000000619057223 */ /* 0x000fc60000000004 */
[----:B------:R-:W4:Y:S01]  /*0fd0*/  LDG.E R25, desc[UR8][R12.64+0x5460] ;  /* 0x005460080c197981 */ /* 0x000f22000c1e1900 */
[----:B------:R-:W-:-:S03]  /*0fe0*/  FFMA R27, R22, R7, R5 ;  /* 0x00000007161b7223 */ /* 0x000fc60000000005 */
        /* <DEDUP_REMOVED lines=9> */
[----:B------:R-:W0:Y:S02]  /*1080*/  LDS.128 R4, [UR12+0xd0] ;  /* 0x0000d00cff047984 */ /* 0x000e240008000c00 */
[----:B0-----:R-:W-:Y:S02]  /*1090*/  FFMA R9, R4, R9, R23 ;  /* 0x0000000904097223 */ /* 0x001fe40000000017 */
[----:B------:R-:W4:Y:S02]  /*10a0*/  LDG.E R23, desc[UR8][R12.64+0x5dc0] ;  /* 0x005dc0080c177981 */ /* 0x000f24000c1e1900 */
[----:B--2---:R-:W-:-:S04]  /*10b0*/  FFMA R8, R8, R5, R9 ;  /* 0x0000000508087223 */ /* 0x004fc80000000009 */
[----:B---3--:R-:W-:Y:S02]  /*10c0*/  FFMA R5, R11, R6, R8 ;  /* 0x000000060b057223 */ /* 0x008fe40000000008 */
[----:B------:R-:W4:Y:S02]  /*10d0*/  LDS.128 R8, [UR12+0xe0] ;  /* 0x0000e00cff087984 */ /* 0x000f240008000c00 */
[----:B------:R-:W-:Y:S02]  /*10e0*/  FFMA R5, R24, R7, R5 ;  /* 0x0000000718057223 */ /* 0x000fe40000000005 */
[----:B------:R-:W2:Y:S02]  /*10f0*/  LDG.E R24, desc[UR8][R12.64+0x6270] ;  /* 0x006270080c187981 */ /* 0x000ea4000c1e1900 */
[----:B----4-:R-:W-:Y:S02]  /*1100*/  FFMA R5, R8, R21, R5 ;  /* 0x0000001508057223 */ /* 0x010fe40000000005 */
[----:B------:R-:W3:Y:S02]  /*1110*/  LDG.E R21, desc[UR8][R12.64+0x6a40] ;  /* 0x006a40080c157981 */ /* 0x000ee4000c1e1900 */
[----:B------:R-:W-:-:S04]  /*1120*/  FFMA R14, R14, R9, R5 ;  /* 0x000000090e0e7223 */ /* 0x000fc80000000005 */
[----:B------:R-:W-:Y:S02]  /*1130*/  FFMA R5, R25, R10, R14 ;  /* 0x0000000a19057223 */ /* 0x000fe4000000000e */
[----:B------:R-:W4:Y:S02]  /*1140*/  LDG.E R25, desc[UR8][R12.64+0x6400] ;  /* 0x006400080c197981 */ /* 0x000f24000c1e1900 */
[----:B------:R-:W-:Y:S02]  /*1150*/  FFMA R11, R28, R11, R5 ;  /* 0x0000000b1c0b7223 */ /* 0x000fe40000000005 */
[----:B------:R-:W3:Y:S04]  /*1160*/  LDG.E R28, desc[UR8][R12.64+0x6590] ;  /* 0x006590080c1c7981 */ /* 0x000ee8000c1e1900 */
[----:B------:R-:W0:Y:S04]  /*1170*/  LDS.128 R4, [UR12+0xf0] ;  /* 0x0000f00cff047984 */ /* 0x000e280008000c00 */
[----:B------:R-:W3:Y:S01]  /*1180*/  LDG.E R14, desc[UR8][R12.64+0x68b0] ;  /* 0x0068b0080c0e7981 */ /* 0x000ee2000c1e1900 */
[----:B0-----:R-:W-:-:S03]  /*1190*/  FFMA R11, R4, R15, R11 ;  /* 0x0000000f040b7223 */ /* 0x001fc6000000000b */
[----:B------:R-:W3:Y:S01]  /*11a0*/  LDG.E R15, desc[UR8][R12.64+0x6d60] ;  /* 0x006d60080c0f7981 */ /* 0x000ee2000c1e1900 */
[----:B------:R-:W-:-:S03]  /*11b0*/  FFMA R20, R20, R5, R11 ;  /* 0x0000000514147223 */ /* 0x000fc6000000000b */
[----:B------:R-:W0:Y:S01]  /*11c0*/  LDS.128 R8, [UR12+0x100] ;  /* 0x0001000cff087984 */ /* 0x000e220008000c00 */
[----:B------:R-:W-:-:S03]  /*11d0*/  FFMA R31, R31, R6, R20 ;  /* 0x000000061f1f7223 */ /* 0x000fc60000000014 */
[----:B------:R-:W3:Y:S01]  /*11e0*/  LDG.E R20, desc[UR8][R12.64+0x6bd0] ;  /* 0x006bd0080c147981 */ /* 0x000ee2000c1e1900 */
[----:B------:R-:W-:-:S03]  /*11f0*/  FFMA R7, R22, R7, R31 ;  /* 0x0000000716077223 */ /* 0x000fc6000000001f */
[----:B------:R-:W3:Y:S04]  /*1200*/  LDG.E R22, desc[UR8][R12.64+0x6ef0] ;  /* 0x006ef0080c167981 */ /* 0x000ee8000c1e1900 */
[----:B------:R-:W3:Y:S01]  /*1210*/  LDG.E R31, desc[UR8][R12.64+0x8660] ;  /* 0x008660080c1f7981 */ /* 0x000ee2000c1e1900 */
[----:B0-----:R-:W-:-:S03]  /*1220*/  FFMA R7, R8, R23, R7 ;  /* 0x0000001708077223 */ /* 0x001fc60000000007 */
[----:B------:R-:W3:Y:S01]  /*1230*/  LDG.E R23, desc[UR8][R12.64+0x7080] ;  /* 0x007080080c177981 */ /* 0x000ee2000c1e1900 */
[----:B------:R-:W-:-:S03]  /*1240*/  FFMA R26, R26, R9, R7 ;  /* 0x000000091a1a7223 */ /* 0x000fc60000000007 */
[----:B------:R-:W4:Y:S01]  /*1250*/  LDS.128 R4, [UR12+0x110] ;  /* 0x0001100cff047984 */ /* 0x000f220008000c00 */
[----:B------:R-:W-:-:S03]  /*1260*/  FFMA R29, R29, R10, R26 ;  /* 0x0000000a1d1d7223 */ /* 0x000fc6000000001a */
[----:B------:R-:W3:Y:S01]  /*1270*/  LDG.E R26, desc[UR8][R12.64+0x7530] ;  /* 0x007530080c1a7981 */ /* 0x000ee2000c1e1900 */
[----:B--2---:R-:W-:-:S03]  /*1280*/  FFMA R11, R24, R11, R29 ;  /* 0x0000000b180b7223 */ /* 0x004fc6000000001d */
[----:B------:R-:W2:Y:S04]  /*1290*/  LDG.E R29, desc[UR8][R12.64+0x73a0] ;  /* 0x0073a0080c1d7981 */ /* 0x000ea8000c1e1900 */
[----:B------:R-:W2:Y:S01]  /*12a0*/  LDG.E R24, desc[UR8][R12.64+0x84d0] ;  /* 0x0084d0080c187981 */ /* 0x000ea2000c1e1900 */
[----:B----4-:R-:W-:-:S03]  /*12b0*/  FFMA R11, R4, R25, R11 ;  /* 0x00000019040b7223 */ /* 0x010fc6000000000b */
[----:B------:R-:W4:Y:S01]  /*12c0*/  LDG.E R25, desc[UR8][R12.64+0x79e0] ;  /* 0x0079e0080c197981 */ /* 0x000f22000c1e1900 */
[----:B---3--:R-:W-:-:S03]  /*12d0*/  FFMA R28, R28, R5, R11 ;  /* 0x000000051c1c7223 */ /* 0x008fc6000000000b */
[----:B------:R-:W0:Y:S01]  /*12e0*/  LDS.128 R8, [UR12+0x120] ;  /* 0x0001200cff087984 */ /* 0x000e220008000c00 */
[----:B------:R-:W-:-:S03]  /*12f0*/  FFMA R5, R27, R6, R28 ;  /* 0x000000061b057223 */ /* 0x000fc6000000001c */
[----:B------:R-:W3:Y:S04]  /*1300*/  LDG.E R27, desc[UR8][R12.64+0x76c0] ;  /* 0x0076c0080c1b7981 */ /* 0x000ee8000c1e1900 */
[----:B------:R-:W4:Y:S01]  /*1310*/  LDG.E R28, desc[UR8][R12.64+0x7850] ;  /* 0x007850080c1c7981 */ /* 0x000f22000c1e1900 */
[----:B------:R-:W-:-:S03]  /*1320*/  FFMA R5, R14, R7, R5 ;  /* 0x000000070e057223 */ /* 0x000fc60000000005 */
[----:B------:R-:W4:Y:S01]  /*1330*/  LDG.E R14, desc[UR8][R12.64+0x7b70] ;  /* 0x007b70080c0e7981 */ /* 0x000f22000c1e1900 */
[----:B0-----:R-:W-:-:S03]  /*1340*/  FFMA R5, R8, R21, R5 ;  /* 0x0000001508057223 */ /* 0x001fc60000000005 */
[----:B------:R-:W4:Y:S01]  /*1350*/  LDG.E R21, desc[UR8][R12.64+0x7d00] ;  /* 0x007d00080c157981 */ /* 0x000f22000c1e1900 */
[----:B------:R-:W-:-:S03]  /*1360*/  FFMA R20, R20, R9, R5 ;  /* 0x0000000914147223 */ /* 0x000fc60000000005 */
[----:B------:R-:W0:Y:S01]  /*1370*/  LDS.128 R4, [UR12+0x130] ;  /* 0x0001300cff047984 */ /* 0x000e220008000c00 */
[----:B------:R-:W-:-:S03]  /*1380*/  FFMA R15, R15, R10, R20 ;  /* 0x0000000a0f0f7223 */ /* 0x000fc60000000014 */
[----:B------:R-:W4:Y:S01]  /*1390*/  LDG.E R20, desc[UR8][R12.64+0x7e90] ;  /* 0x007e90080c147981 */ /* 0x000f22000c1e1900 */
[----:B------:R-:W-:-:S03]  /*13a0*/  FFMA R11, R22, R11, R15 ;  /* 0x0000000b160b7223 */ /* 0x000fc6000000000f */
[----:B------:R-:W4:Y:S04]  /*13b0*/  LDG.E R15, desc[UR8][R12.64+0x8020] ;  /* 0x008020080c0f7981 */ /* 0x000f28000c1e1900 */
[----:B------:R-:W4:Y:S01]  /*13c0*/  LDG.E R22, desc[UR8][R12.64+0x81b0] ;  /* 0x0081b0080c167981 */ /* 0x000f22000c1e1900 */
[----:B0-----:R-:W-:-:S03]  /*13d0*/  FFMA R11, R4, R23, R11 ;  /* 0x00000017040b7223 */ /* 0x001fc6000000000b */
[----:B------:R-:W4:Y:S01]  /*13e0*/  LDG.E R23, desc[UR8][R12.64+0x8340] ;  /* 0x008340080c177981 */ /* 0x000f22000c1e1900 */
[----:B------:R-:W-:-:S03]  /*13f0*/  FFMA R30, R30, R5, R11 ;  /* 0x000000051e1e7223 */ /* 0x000fc6000000000b */
[----:B------:R-:W3:Y:S01]  /*1400*/  LDS.128 R8, [UR12+0x140] ;  /* 0x0001400cff087984 */ /* 0x000ee20008000c00 */
[----:B--2---:R-:W-:-:S03]  /*1410*/  FFMA R29, R29, R6, R30 ;  /* 0x000000061d1d7223 */ /* 0x004fc6000000001e */
        /* <DEDUP_REMOVED lines=8> */
[----:B------:R-:W-:-:S03]  /*14a0*/  FFMA R25, R25, R10, R28 ;  /* 0x0000000a19197223 */ /* 0x000fc6000000001c */
[----:B------:R-:W4:Y:S01]  /*14b0*/  LDG.E R28, desc[UR8][R12.64+0x8b10] ;  /* 0x008b10080c1c7981 */ /* 0x000f22000c1e1900 */
[----:B------:R-:W-:-:S03]  /*14c0*/  FFMA R11, R14, R11, R25 ;  /* 0x0000000b0e0b7223 */ /* 0x000fc60000000019 */
[----:B------:R-:W3:Y:S04]  /*14d0*/  LDG.E R14, desc[UR8][R12.64+0x8e30] ;  /* 0x008e30080c0e7981 */ /* 0x000ee8000c1e1900 */
[----:B------:R-:W3:Y:S01]  /*14e0*/  LDG.E R25, desc[UR8][R12.64+0x9920] ;  /* 0x009920080c197981 */ /* 0x000ee2000c1e1900 */
[----:B0-----:R-:W-:-:S03]  /*14f0*/  FFMA R11, R4, R21, R11 ;  /* 0x00000015040b7223 */ /* 0x001fc6000000000b */
[----:B------:R-:W3:Y:S01]  /*1500*/  LDG.E R21, desc[UR8][R12.64+0x92e0] ;  /* 0x0092e0080c157981 */ /* 0x000ee2000c1e1900 */
[----:B------:R-:W-:-:S03]  /*1510*/  FFMA R20, R20, R5, R11 ;  /* 0x0000000514147223 */ /* 0x000fc6000000000b */
[----:B------:R-:W0:Y:S01]  /*1520*/  LDS.128 R8, [UR12+0x160] ;  /* 0x0001600cff087984 */ /* 0x000e220008000c00 */
[----:B------:R-:W-:-:S03]  /*1530*/  FFMA R5, R15, R6, R20 ;  /* 0x000000060f057223 */ /* 0x000fc60000000014 */
[----:B------:R-:W3:Y:S04]  /*1540*/  LDG.E R15, desc[UR8][R12.64+0x8fc0] ;  /* 0x008fc0080c0f7981 */ /* 0x000ee8000c1e1900 */
[----:B------:R-:W3:Y:S01]  /*1550*/  LDG.E R20, desc[UR8][R12.64+0x9150] ;  /* 0x009150080c147981 */ /* 0x000ee2000c1e1900 */
[----:B------:R-:W-:-:S03]  /*1560*/  FFMA R5, R22, R7, R5 ;  /* 0x0000000716057223 */ /* 0x000fc60000000005 */
[----:B------:R-:W3:Y:S01]  /*1570*/  LDG.E R22, desc[UR8][R12.64+0x9470] ;  /* 0x009470080c167981 */ /* 0x000ee2000c1e1900 */
[----:B0-----:R-:W-:-:S03]  /*1580*/  FFMA R5, R8, R23, R5 ;  /* 0x0000001708057223 */ /* 0x001fc60000000005 */
[----:B------:R-:W3:Y:S01]  /*1590*/  LDG.E R23, desc[UR8][R12.64+0x9600] ;  /* 0x009600080c177981 */ /* 0x000ee2000c1e1900 */
[----:B------:R-:W-:-:S03]  /*15a0*/  FFMA R4, R24, R9, R5 ;  /* 0x0000000918047223 */ /* 0x000fc60000000005 */
[----:B------:R0:W3:Y:S01]  /*15b0*/  LDG.E R24, desc[UR8][R12.64+0x9790] ;  /* 0x009790080c187981 */ /* 0x0000e2000c1e1900 */
[----:B------:R-:W-:-:S03]  /*15c0*/  FFMA R31, R31, R10, R4 ;  /* 0x0000000a1f1f7223 */ /* 0x000fc60000000004 */
[----:B------:R-:W-:Y:S01]  /*15d0*/  LDS.128 R4, [UR12+0x180] ;  /* 0x0001800cff047984 */ /* 0x000fe20008000c00 */
[----:B--2---:R-:W-:-:S03]  /*15e0*/  FFMA R31, R30, R11, R31 ;  /* 0x0000000b1e1f7223 */ /* 0x004fc6000000001f */
[----:B------:R-:W1:Y:S02]  /*15f0*/  LDS.128 R8, [UR12+0x170] ;  /* 0x0001700cff087984 */ /* 0x000e640008000c00 */
[----:B-1----:R-:W-:-:S04]  /*1600*/  FFMA R29, R8, R29, R31 ;  /* 0x0000001d081d7223 */ /* 0x002fc8000000001f */
[----:B----4-:R-:W-:-:S04]  /*1610*/  FFMA R28, R28, R9, R29 ;  /* 0x000000091c1c7223 */ /* 0x010fc8000000001d */
[----:B---3--:R-:W-:-:S04]  /*1620*/  FFMA R27, R27, R10, R28 ;  /* 0x0000000a1b1b7223 */ /* 0x008fc8000000001c */
[----:B------:R-:W-:Y:S02]  /*1630*/  FFMA R27, R14, R11, R27 ;  /* 0x0000000b0e1b7223 */ /* 0x000fe4000000001b */
[----:B------:R-:W1:Y:S02]  /*1640*/  LDS.128 R8, [UR12+0x190] ;  /* 0x0001900cff087984 */ /* 0x000e640008000c00 */
[----:B------:R-:W-:Y:S02]  /*1650*/  FFMA R27, R4, R15, R27 ;  /* 0x0000000f041b7223 */ /* 0x000fe4000000001b */
[----:B0-----:R-:W0:Y:S01]  /*1660*/  LDS.128 R12, [UR12] ;  /* 0x0000000cff0c7984 */ /* 0x001e220008000c00 */
[----:B------:R-:W2:Y:S01]  /*1670*/  LDC R4, c[0x0][0x3d8] ;  /* 0x0000f600ff047b82 */ /* 0x000ea20000000800 */
[----:B------:R-:W-:-:S04]  /*1680*/  FFMA R20, R20, R5, R27 ;  /* 0x0000000514147223 */ /* 0x000fc8000000001b */
[----:B------:R-:W-:-:S04]  /*1690*/  FFMA R21, R21, R6, R20 ;  /* 0x0000000615157223 */ /* 0x000fc80000000014 */
[----:B------:R-:W-:Y:S01]  /*16a0*/  FFMA R7, R22, R7, R21 ;  /* 0x0000000716077223 */ /* 0x000fe20000000015 */
[----:B--2---:R-:W-:-:S03]  /*16b0*/  FSETP.GTU.AND P0, PT, R4, 1, PT ;  /* 0x3f8000000400780b */ /* 0x004fc60003f0c000 */
[----:B-1----:R-:W-:-:S04]  /*16c0*/  FFMA R23, R8, R23, R7 ;  /* 0x0000001708177223 */ /* 0x002fc80000000007 */
[----:B------:R-:W-:-:S04]  /*16d0*/  FFMA R24, R24, R9, R23 ;  /* 0x0000000918187223 */ /* 0x000fc80000000017 */
[----:B------:R-:W-:Y:S01]  /*16e0*/  FFMA R25, R25, R10, R24 ;  /* 0x0000000a19197223 */ /* 0x000fe20000000018 */
[----:B0-----:R-:W-:-:S03]  /*16f0*/  FADD R4, -R13, 1 ;  /* 0x3f8000000d047421 */ /* 0x001fc60000000100 */
[----:B------:R-:W-:-:S04]  /*1700*/  FFMA R11, R26, R11, R25 ;  /* 0x0000000b1a0b7223 */ /* 0x000fc80000000019 */
[----:B------:R-:W-:Y:S01]  /*1710*/  FFMA R4, R2, R4, R11 ;  /* 0x0000000402047223 */ /* 0x000fe2000000000b */
[----:B------:R-:W-:Y:S06]  /*1720*/  @P0 BRA `(.L_x_33) ;  /* 0x00000004003c0947 */ /* 0x000fec0003800000 */
[----:B------:R-:W0:Y:S08]  /*1730*/  LDC R8, c[0x3][0x2b80] ;  /* 0x00cae000ff087b82 */ /* 0x000e300000000800 */
[----:B------:R-:W1:Y:S01]  /*1740*/  LDC R2, c[0x3][0x2b7c] ;  /* 0x00cadf00ff027b82 */ /* 0x000e620000000800 */
[----:B0-----:R-:W0:Y:S01]  /*1750*/  MUFU.RCP R5, R8 ;  /* 0x0000000800057308 */ /* 0x001e220000001000 */
[----:B-1----:R-:W-:-:S04]  /*1760*/  FADD R2, R2, R2 ;  /* 0x0000000202027221 */ /* 0x002fc80000000000 */
[----:B------:R-:W-:-:S04]  /*1770*/  FMUL R15, R2, R15 ;  /* 0x0000000f020f7220 */ /* 0x000fc80000400000 */
[----:B------:R-:W1:Y:S01]  /*1780*/  FCHK P0, R15, R8 ;  /* 0x000000080f007302 */ /* 0x000e620000000000 */
[----:B0-----:R-:W-:-:S04]  /*1790*/  FFMA R6, R5, -R8, 1 ;  /* 0x3f80000005067423 */ /* 0x001fc80000000808 */
[----:B------:R-:W-:-:S04]  /*17a0*/  FFMA R6, R5, R6, R5 ;  /* 0x0000000605067223 */ /* 0x000fc80000000005 */
[----:B------:R-:W-:-:S04]  /*17b0*/  FFMA R2, R15, R6, RZ ;  /* 0x000000060f027223 */ /* 0x000fc800000000ff */
[----:B------:R-:W-:-:S04]  /*17c0*/  FFMA R5, R2, -R8, R15 ;  /* 0x8000000802057223 */ /* 0x000fc8000000000f */
[----:B------:R-:W-:Y:S01]  /*17d0*/  FFMA R2, R6, R5, R2 ;  /* 0x0000000506027223 */ /* 0x000fe20000000002 */
[----:B-1----:R-:W-:Y:S06]  /*17e0*/  @!P0 BRA `(.L_x_34) ;  /* 0x0000000000108947 */ /* 0x002fec0003800000 */
[----:B------:R-:W0:Y:S01]  /*17f0*/  LDCU UR4, c[0x3][0x2b80] ;  /* 0x00c57000ff0477ac */ /* 0x000e220008000800 */
[----:B------:R-:W-:Y:S02]  /*1800*/  MOV R8, 0x1830 ;  /* 0x0000183000087802 */ /* 0x000fe40000000f00 */
[----:B0-----:R-:W-:-:S07]  /*1810*/  MOV R2, UR4 ;  /* 0x0000000400027c02 */ /* 0x001fce0008000f00 */
[----:B-----5:R-:W-:Y:S05]  /*1820*/  CALL.REL.NOINC `($__internal_2_$__cuda_sm3x_div_rn_noftz_f32_slowpath) ;  /* 0x0000000400687944 */ /* 0x020fea0003c00000 */
.L_x_34:
[----:B------:R-:W-:Y:S01]  /*1830*/  IADD3 R6, PT, PT, R2, -0xd000000, RZ ;  /* 0xf300000002067810 */ /* 0x000fe20007ffe0ff */
[----:B------:R0:W1:Y:S01]  /*1840*/  MUFU.RSQ R5, R2 ;  /* 0x0000000200057308 */ /* 0x0000620000001400 */
[----:B------:R-:W-:Y:S02]  /*1850*/  BSSY.RECONVERGENT B0, `(.L_x_35) ;  /* 0x000000b000007945 */ /* 0x000fe40003800200 */
[----:B------:R-:W-:-:S13]  /*1860*/  ISETP.GT.U32.AND P0, PT, R6, 0x727fffff, PT ;  /* 0x727fffff0600780c */ /* 0x000fda0003f04070 */
[----:B0-----:R-:W-:Y:S05]  /*1870*/  @!P0 BRA `(.L_x_36) ;  /* 0x0000000000108947 */ /* 0x001fea0003800000 */
[----:B------:R-:W-:-:S07]  /*1880*/  MOV R10, 0x18a0 ;  /* 0x000018a0000a7802 */ /* 0x000fce0000000f00 */
[----:B-1---5:R-:W-:Y:S05]  /*1890*/  CALL.REL.NOINC `($__internal_1_$__cuda_sm20_sqrt_rn_f32_slowpath) ;  /* 0x0000000000f47944 */ /* 0x022fea0003c00000 */
[----:B------:R-:W-:Y:S01]  /*18a0*/  MOV R15, R5 ;  /* 0x00000005000f7202 */ /* 0x000fe20000000f00 */
[----:B------:R-:W-:Y:S06]  /*18b0*/  BRA `(.L_x_37) ;  /* 0x0000000000107947 */ /* 0x000fec0003800000 */
.L_x_36:
[C---:B-1----:R-:W-:Y:S01]  /*18c0*/  FMUL.FTZ R15, R5.reuse, R2 ;  /* 0x00000002050f7220 */ /* 0x042fe20000410000 */
[----:B------:R-:W-:-:S03]  /*18d0*/  FMUL.FTZ R5, R5, 0.5 ;  /* 0x3f00000005057820 */ /* 0x000fc60000410000 */
[----:B------:R-:W-:-:S04]  /*18e0*/  FFMA R2, -R15, R15, R2 ;  /* 0x0000000f0f027223 */ /* 0x000fc80000000102 */
[----:B------:R-:W-:-:S07]  /*18f0*/  FFMA R15, R2, R5, R15 ;  /* 0x00000005020f7223 */ /* 0x000fce000000000f */
.L_x_37:
[----:B------:R-:W-:Y:S05]  /*1900*/  BSYNC.RECONVERGENT B0 ;  /* 0x0000000000007941 */ /* 0x000fea0003800200 */
.L_x_35:
[----:B------:R-:W-:Y:S01]  /*1910*/  HFMA2 R2, -RZ, RZ, 1.875, 0 ;  /* 0x3f800000ff027431 */ /* 0x000fe200000001ff */
[----:B------:R-:W-:Y:S01]  /*1920*/  MOV R5, 0x40dfffff ;  /* 0x40dfffff00057802 */ /* 0x000fe20000000f00 */
[----:B------:R-:W-:Y:S01]  /*1930*/  FMUL R15, R15, R14 ;  /* 0x0000000e0f0f7220 */ /* 0x000fe20000400000 */
[----:B------:R-:W-:Y:S03]  /*1940*/  BSSY.RECONVERGENT B0, `(.L_x_38) ;  /* 0x000000c000007945 */ /* 0x000fe60003800200 */
[----:B------:R-:W0:Y:S01]  /*1950*/  FCHK P0, R15, 0.14285714924335479736 ;  /* 0x3e1249250f007902 */ /* 0x000e220000000000 */
[----:B------:R-:W-:-:S04]  /*1960*/  FFMA R2, R5, -0.14285714924335479736, R2 ;  /* 0xbe12492505027823 */ /* 0x000fc80000000002 */
[----:B------:R-:W-:-:S04]  /*1970*/  FFMA R2, R2, R5, 6.9999995231628417969 ;  /* 0x40dfffff02027423 */ /* 0x000fc80000000005 */
[----:B------:R-:W-:-:S04]  /*1980*/  FFMA R5, R15, R2, RZ ;  /* 0x000000020f057223 */ /* 0x000fc800000000ff */
[----:B------:R-:W-:-:S04]  /*1990*/  FFMA R6, R5, -0.14285714924335479736, R15 ;  /* 0xbe12492505067823 */ /* 0x000fc8000000000f */
[----:B------:R-:W-:Y:S01]  /*19a0*/  FFMA R5, R2, R6, R5 ;  /* 0x0000000602057223 */ /* 0x000fe20000000005 */
[----:B0-----:R-:W-:Y:S06]  /*19b0*/  @!P0 BRA `(.L_x_39) ;  /* 0x0000000000108947 */ /* 0x001fec0003800000 */
[----:B------:R-:W-:Y:S02]  /*19c0*/  MOV R2, 0x3e124925 ;  /* 0x3e12492500027802 */ /* 0x000fe40000000f00 */
[----:B------:R-:W-:-:S07]  /*19d0*/  MOV R8, 0x19f0 ;  /* 0x000019f000087802 */ /* 0x000fce0000000f00 */
[----:B-----5:R-:W-:Y:S05]  /*19e0*/  CALL.REL.NOINC `($__internal_2_$__cuda_sm3x_div_rn_noftz_f32_slowpath) ;  /* 0x0000000000f87944 */ /* 0x020fea0003c00000 */
[----:B------:R-:W-:-:S07]  /*19f0*/  MOV R5, R2 ;  /* 0x0000000200057202 */ /* 0x000fce0000000f00 */
.L_x_39:
[----:B------:R-:W-:Y:S05]  /*1a00*/  BSYNC.RECONVERGENT B0 ;  /* 0x0000000000007941 */ /* 0x000fea0003800200 */
.L_x_38:
[----:B------:R-:W0:Y:S01]  /*1a10*/  LDC R6, c[0x0][0x3d0] ;  /* 0x0000f400ff067b82 */ /* 0x000e220000000800 */
[----:B------:R-:W-:Y:S01]  /*1a20*/  BSSY.RECONVERGENT B0, `(.L_x_33) ;  /* 0x000001f000007945 */ /* 0x000fe20003800200 */
[----:B------:R-:W1:Y:S01]  /*1a30*/  LDCU UR4, c[0x0][0x3d0] ;  /* 0x00007a00ff0477ac */ /* 0x000e620008000800 */
[----:B------:R-:W2:Y:S02]  /*1a40*/  LDCU UR5, c[0x0][0x3d8] ;  /* 0x00007b00ff0577ac */ /* 0x000ea40008000800 */
[----:B012---:R-:W-:-:S07]  /*1a50*/  FMUL R6, R6, 4 ;  /* 0x4080000006067820 */ /* 0x007fce0000400000 */
.L_x_42:
[-C--:B-----5:R-:W-:Y:S01]  /*1a60*/  FMUL R2, R6, R3.reuse ;  /* 0x0000000306027220 */ /* 0x0a0fe20000400000 */
[----:B------:R-:W-:Y:S01]  /*1a70*/  FADD R7, R0, -R3 ;  /* 0x8000000300077221 */ /* 0x000fe20000000000 */
[----:B------:R-:W-:Y:S02]  /*1a80*/  BSSY.RECONVERGENT B1, `(.L_x_40) ;  /* 0x0000013000017945 */ /* 0x000fe40003800200 */
[----:B------:R-:W-:-:S04]  /*1a90*/  FMUL R2, R2, R3 ;  /* 0x0000000302027220 */ /* 0x000fc80000400000 */
[----:B------:R-:W-:Y:S01]  /*1aa0*/  FFMA R10, R2, R3, R5 ;  /* 0x00000003020a7223 */ /* 0x000fe20000000005 */
[----:B------:R-:W-:-:S03]  /*1ab0*/  FMUL R2, R3, UR4 ;  /* 0x0000000403027c20 */ /* 0x000fc60008400000 */
[----:B------:R-:W0:Y:S01]  /*1ac0*/  MUFU.RCP R9, R10 ;  /* 0x0000000a00097308 */ /* 0x000e220000001000 */
[----:B------:R-:W-:Y:S01]  /*1ad0*/  FMUL R8, R2, R3 ;  /* 0x0000000302087220 */ /* 0x000fe20000400000 */
[----:B------:R-:W-:-:S03]  /*1ae0*/  FFMA R2, R7, R5, R4 ;  /* 0x0000000507027223 */ /* 0x000fc60000000004 */
[----:B------:R-:W-:-:S04]  /*1af0*/  FMUL R15, R8, R3 ;  /* 0x00000003080f7220 */ /* 0x000fc80000400000 */
[----:B------:R-:W-:-:S04]  /*1b00*/  FFMA R15, R15, -R3, R2 ;  /* 0x800000030f0f7223 */ /* 0x000fc80000000002 */
[----:B------:R-:W1:Y:S01]  /*1b10*/  FCHK P0, R15, R10 ;  /* 0x0000000a0f007302 */ /* 0x000e620000000000 */
[----:B0-----:R-:W-:-:S04]  /*1b20*/  FFMA R8, -R10, R9, 1 ;  /* 0x3f8000000a087423 */ /* 0x001fc80000000109 */
[----:B------:R-:W-:-:S04]  /*1b30*/  FFMA R8, R9, R8, R9 ;  /* 0x0000000809087223 */ /* 0x000fc80000000009 */
[----:B------:R-:W-:-:S04]  /*1b40*/  FFMA R7, R15, R8, RZ ;  /* 0x000000080f077223 */ /* 0x000fc800000000ff */
[----:B------:R-:W-:-:S04]  /*1b50*/  FFMA R2, -R10, R7, R15 ;  /* 0x000000070a027223 */ /* 0x000fc8000000010f */
[----:B------:R-:W-:Y:S01]  /*1b60*/  FFMA R2, R8, R2, R7 ;  /* 0x0000000208027223 */ /* 0x000fe20000000007 */
[----:B-1----:R-:W-:Y:S06]  /*1b70*/  @!P0 BRA `(.L_x_41) ;  /* 0x00000000000c8947 */ /* 0x002fec0003800000 */
[----:B------:R-:W-:Y:S02]  /*1b80*/  MOV R2, R10 ;  /* 0x0000000a00027202 */ /* 0x000fe40000000f00 */
[----:B------:R-:W-:-:S07]  /*1b90*/  MOV R8, 0x1bb0 ;  /* 0x00001bb000087802 */ /* 0x000fce0000000f00 */
[----:B------:R-:W-:Y:S05]  /*1ba0*/  CALL.REL.NOINC `($__internal_2_$__cuda_sm3x_div_rn_noftz_f32_slowpath) ;  /* 0x0000000000887944 */ /* 0x000fea0003c00000 */
.L_x_41:
[----:B------:R-:W-:Y:S05]  /*1bb0*/  BSYNC.RECONVERGENT B1 ;  /* 0x0000000000017941 */ /* 0x000fea0003800200 */
.L_x_40:
[----:B------:R-:W-:-:S04]  /*1bc0*/  FADD R7, R2, R3 ;  /* 0x0000000302077221 */ /* 0x000fc80000000000 */
[----:B------:R-:W-:Y:S01]  /*1bd0*/  FADD R2, R7, -R3 ;  /* 0x8000000307027221 */ /* 0x000fe20000000000 */
[----:B------:R-:W-:-:S04]  /*1be0*/  MOV R3, R7 ;  /* 0x0000000700037202 */ /* 0x000fc80000000f00 */
[----:B------:R-:W-:-:S13]  /*1bf0*/  FSETP.GE.AND P0, PT, |R2|, UR5, PT ;  /* 0x0000000502007c0b */ /* 0x000fda000bf06200 */
[----:B------:R-:W-:Y:S05]  /*1c00*/  @P0 BRA `(.L_x_42) ;  /* 0xfffffffc00940947 */ /* 0x000fea000383ffff */
[----:B------:R-:W-:Y:S05]  /*1c10*/  BSYNC.RECONVERGENT B0 ;  /* 0x0000000000007941 */ /* 0x000fea0003800200 */
.L_x_33:
[----:B------:R-:W-:Y:S06]  /*1c20*/  BAR.SYNC.DEFER_BLOCKING 0x0 ;  /* 0x0000000000007b1d */ /* 0x000fec0000010000 */
[----:B------:R1:W-:Y:S04]  /*1c30*/  STG.E desc[UR8][R18.64], R7 ;  /* 0x0000000712007986 */ /* 0x0003e8000c101908 */
[----:B------:R1:W-:Y:S02]  /*1c40*/  STG.E desc[UR8][R16.64], R7 ;  /* 0x0000000710007986 */ /* 0x0003e4000c101908 */
.L_x_30:
[----:B------:R-:W-:Y:S06]  /*1c50*/  BAR.SYNC.DEFER_BLOCKING 0x0 ;  /* 0x0000000000007b1d */ /* 0x000fec0000010000 */
[----:B------:R-:W-:Y:S05]  /*1c60*/  EXIT ;  /* 0x000000000000794d */ /* 0x000fea0003800000 */
        .weak           $__internal_1_$__cuda_sm20_sqrt_rn_f32_slowpath
        .type           $__internal_1_$__cuda_sm20_sqrt_rn_f32_slowpath,@function
        .size           $__internal_1_$__cuda_sm20_sqrt_rn_f32_slowpath,($__internal_2_$__cuda_sm3x_div_rn_noftz_f32_slowpath - $__internal_1_$__cuda_sm20_sqrt_rn_f32_slowpath)
$__internal_1_$__cuda_sm20_sqrt_rn_f32_slowpath:
[----:B------:R-:W-:-:S13]  /*1c70*/  LOP3.LUT P0, RZ, R2, 0x7fffffff, RZ, 0xc0, !PT ;  /* 0x7fffffff02ff7812 */ /* 0x000fda000780c0ff */
[----:B------:R-:W-:Y:S01]  /*1c80*/  @!P0 MOV R5, R2 ;  /* 0x0000000200058202 */ /* 0x000fe20000000f00 */
[----:B------:R-:W-:Y:S06]  /*1c90*/  @!P0 BRA `(.L_x_43) ;  /* 0x0000000000408947 */ /* 0x000fec0003800000 */
[----:B------:R-:W-:-:S13]  /*1ca0*/  FSETP.GEU.FTZ.AND P0, PT, R2, RZ, PT ;  /* 0x000000ff0200720b */ /* 0x000fda0003f1e000 */
[----:B------:R-:W-:Y:S01]  /*1cb0*/  @!P0 MOV R5, 0x7fffffff ;  /* 0x7fffffff00058802 */ /* 0x000fe20000000f00 */
[----:B------:R-:W-:Y:S06]  /*1cc0*/  @!P0 BRA `(.L_x_43) ;  /* 0x0000000000348947 */ /* 0x000fec0003800000 */
[----:B------:R-:W-:-:S13]  /*1cd0*/  FSETP.GTU.FTZ.AND P0, PT, |R2|, +INF , PT ;  /* 0x7f8000000200780b */ /* 0x000fda0003f1c200 */
[----:B------:R-:W-:Y:S01]  /*1ce0*/  @P0 FADD.FTZ R5, R2, 1 ;  /* 0x3f80000002050421 */ /* 0x000fe20000010000 */
[----:B------:R-:W-:Y:S06]  /*1cf0*/  @P0 BRA `(.L_x_43) ;  /* 0x0000000000280947 */ /* 0x000fec0003800000 */
[----:B------:R-:W-:-:S13]  /*1d00*/  FSETP.NEU.FTZ.AND P0, PT, |R2|, +INF , PT ;  /* 0x7f8000000200780b */ /* 0x000fda0003f1d200 */
[----:B------:R-:W-:-:S04]  /*1d10*/  @P0 FFMA R6, R2, 1.84467440737095516160e+19, RZ ;  /* 0x5f80000002060823 */ /* 0x000fc800000000ff */
[----:B------:R-:W0:Y:S02]  /*1d20*/  @P0 MUFU.RSQ R5, R6 ;  /* 0x0000000600050308 */ /* 0x000e240000001400 */
[----:B0-----:R-:W-:Y:S01]  /*1d30*/  @P0 FMUL.FTZ R7, R6, R5 ;  /* 0x0000000506070220 */ /* 0x001fe20000410000 */
[----:B------:R-:W-:Y:S01]  /*1d40*/  @P0 FMUL.FTZ R9, R5, 0.5 ;  /* 0x3f00000005090820 */ /* 0x000fe20000410000 */
[----:B------:R-:W-:Y:S02]  /*1d50*/  @!P0 MOV R5, R2 ;  /* 0x0000000200058202 */ /* 0x000fe40000000f00 */
[----:B------:R-:W-:-:S04]  /*1d60*/  @P0 FADD.FTZ R8, -R7, -RZ ;  /* 0x800000ff07080221 */ /* 0x000fc80000010100 */
[----:B------:R-:W-:-:S04]  /*1d70*/  @P0 FFMA R8, R7, R8, R6 ;  /* 0x0000000807080223 */ /* 0x000fc80000000006 */
[----:B------:R-:W-:-:S04]  /*1d80*/  @P0 FFMA R8, R8, R9, R7 ;  /* 0x0000000908080223 */ /* 0x000fc80000000007 */
[----:B------:R-:W-:-:S07]  /*1d90*/  @P0 FMUL.FTZ R5, R8, 2.3283064365386962891e-10 ;  /* 0x2f80000008050820 */ /* 0x000fce0000410000 */
.L_x_43:
[----:B------:R-:W-:Y:S01]  /*1da0*/  HFMA2 R7, -RZ, RZ, 0, 0 ;  /* 0x00000000ff077431 */ /* 0x000fe200000001ff */
[----:B------:R-:W-:-:S04]  /*1db0*/  MOV R6, R10 ;  /* 0x0000000a00067202 */ /* 0x000fc80000000f00 */
[----:B------:R-:W-:Y:S05]  /*1dc0*/  RET.REL.NODEC R6 `(_Z18boundary_conditionPbPfS0_S0_S0_S0_S0_S0_S0_S0_fffi) ;  /* 0xffffffe0068c7950 */ /* 0x000fea0003c3ffff */
        .weak           $__internal_2_$__cuda_sm3x_div_rn_noftz_f32_slowpath
        .type           $__internal_2_$__cuda_sm3x_div_rn_noftz_f32_slowpath,@function
        .size           $__internal_2_$__cuda_sm3x_div_rn_noftz_f32_slowpath,(.L_x_165 - $__internal_2_$__cuda_sm3x_div_rn_noftz_f32_slowpath)
$__internal_2_$__cuda_sm3x_div_rn_noftz_f32_slowpath:
[----:B------:R-:W-:Y:S01]  /*1dd0*/  SHF.R.U32.HI R9, RZ, 0x17, R2 ;  /* 0x00000017ff097819 */ /* 0x000fe20000011602 */
[----:B------:R-:W-:Y:S01]  /*1de0*/  BSSY.RECONVERGENT B2, `(.L_x_44) ;  /* 0x0000062000027945 */ /* 0x000fe20003800200 */
[----:B------:R-:W-:Y:S02]  /*1df0*/  SHF.R.U32.HI R7, RZ, 0x17, R15 ;  /* 0x00000017ff077819 */ /* 0x000fe4000001160f */
[----:B------:R-:W-:Y:S02]  /*1e00*/  LOP3.LUT R9, R9, 0xff, RZ, 0xc0, !PT ;  /* 0x000000ff09097812 */ /* 0x000fe400078ec0ff */
[----:B------:R-:W-:Y:S02]  /*1e10*/  LOP3.LUT R10, R7, 0xff, RZ, 0xc0, !PT ;  /* 0x000000ff070a7812 */ /* 0x000fe400078ec0ff */
[----:B------:R-:W-:Y:S02]  /*1e20*/  IADD3 R12, PT, PT, R9, -0x1, RZ ;  /* 0xffffffff090c7810 */ /* 0x000fe40007ffe0ff */
[----:B------:R-:W-:-:S02]  /*1e30*/  IADD3 R11, PT, PT, R10, -0x1, RZ ;  /* 0xffffffff0a0b7810 */ /* 0x000fc40007ffe0ff */
        /* <DEDUP_REMOVED lines=27> */
.L_x_45:
        /* <DEDUP_REMOVED lines=29> */
[-CC-:B------:R-:W-:Y:S01]  /*21c0*/  FFMA.RZ R7, R11, R13.reuse, R20.reuse ;  /* 0x0000000d0b077223 */ /* 0x180fe2000000c014 */
[----:B------:R-:W-:Y:S01]  /*21d0*/  IADD3 R12, PT, PT, R15, 0x20, RZ ;  /* 0x000000200f0c7810 */ /* 0x000fe20007ffe0ff */
[-CC-:B------:R-:W-:Y:S01]  /*21e0*/  FFMA.RM R10, R11, R13.reuse, R20.reuse ;  /* 0x0000000d0b0a7223 */ /* 0x180fe20000004014 */
        /* <DEDUP_REMOVED lines=19> */
.L_x_52:
[----:B------:R-:W-:-:S04]  /*2320*/  LOP3.LUT R2, R2, 0x80000000, RZ, 0xc0, !PT ;  /* 0x8000000002027812 */ /* 0x000fc800078ec0ff */
[----:B------:R-:W-:Y:S01]  /*2330*/  LOP3.LUT R2, R2, 0x7f800000, RZ, 0xfc, !PT ;  /* 0x7f80000002027812 */ /* 0x000fe200078efcff */
[----:B------:R-:W-:Y:S06]  /*2340*/  BRA `(.L_x_53) ;  /* 0x0000000000047947 */ /* 0x000fec0003800000 */
.L_x_51:
[----:B------:R-:W-:-:S07]  /*2350*/  LEA R2, R10, R2, 0x17 ;  /* 0x000000020a027211 */ /* 0x000fce00078eb8ff */
.L_x_53:
[----:B------:R-:W-:Y:S05]  /*2360*/  BSYNC.RECONVERGENT B3 ;  /* 0x0000000000037941 */ /* 0x000fea0003800200 */
.L_x_50:
[----:B------:R-:W-:Y:S05]  /*2370*/  BRA `(.L_x_54) ;  /* 0x0000000000207947 */ /* 0x000fea0003800000 */
.L_x_49:
[----:B------:R-:W-:-:S04]  /*2380*/  LOP3.LUT R2, R2, 0x80000000, R15, 0x48, !PT ;  /* 0x8000000002027812 */ /* 0x000fc800078e480f */
[----:B------:R-:W-:Y:S01]  /*2390*/  LOP3.LUT R2, R2, 0x7f800000, RZ, 0xfc, !PT ;  /* 0x7f80000002027812 */ /* 0x000fe200078efcff */
[----:B------:R-:W-:Y:S06]  /*23a0*/  BRA `(.L_x_54) ;  /* 0x0000000000147947 */ /* 0x000fec0003800000 */
.L_x_48:
[----:B------:R-:W-:Y:S01]  /*23b0*/  LOP3.LUT R2, R2, 0x80000000, R15, 0x48, !PT ;  /* 0x8000000002027812 */ /* 0x000fe200078e480f */
[----:B------:R-:W-:Y:S06]  /*23c0*/  BRA `(.L_x_54) ;  /* 0x00000000000c7947 */ /* 0x000fec0003800000 */
.L_x_47:
[----:B------:R-:W0:Y:S01]  /*23d0*/  MUFU.RSQ R2, -QNAN ;  /* 0xffc0000000027908 */ /* 0x000e220000001400 */
[----:B------:R-:W-:Y:S05]  /*23e0*/  BRA `(.L_x_54) ;  /* 0x0000000000047947 */ /* 0x000fea0003800000 */
.L_x_46:
[----:B------:R-:W-:-:S07]  /*23f0*/  FADD.FTZ R2, R15, R2 ;  /* 0x000000020f027221 */ /* 0x000fce0000010000 */
.L_x_54:
[----:B------:R-:W-:Y:S05]  /*2400*/  BSYNC.RECONVERGENT B2 ;  /* 0x0000000000027941 */ /* 0x000fea0003800200 */
.L_x_44:
[----:B------:R-:W-:-:S04]  /*2410*/  HFMA2 R9, -RZ, RZ, 0, 0 ;  /* 0x00000000ff097431 */ /* 0x000fc800000001ff */
[----:B0-----:R-:W-:Y:S05]  /*2420*/  RET.REL.NODEC R8 `(_Z18boundary_conditionPbPfS0_S0_S0_S0_S0_S0_S0_S0_fffi) ;  /* 0xffffffd808f47950 */ /* 0x001fea0003c3ffff */
.L_x_55:
        /* <DEDUP_REMOVED lines=13> */
.L_x_165:


//--------------------- .text._Z17finite_differencePbPfS0_ --------------------------
	.section	.text._Z17finite_differencePbPfS0_,"ax",@progbits
	.align	128
        .global         _Z17finite_differencePbPfS0_
        .type           _Z17finite_differencePbPfS0_,@function
        .size           _Z17finite_differencePbPfS0_,(.L_x_166 - _Z17finite_differencePbPfS0_)
        .other          _Z17finite_differencePbPfS0_,@"STO_CUDA_ENTRY STV_DEFAULT"
_Z17finite_differencePbPfS0_:
.text._Z17finite_differencePbPfS0_:
        /* <DEDUP_REMOVED lines=17> */
.L_x_57:
[----:B------:R-:W-:Y:S05]  /*0110*/  BSYNC.RECONVERGENT B0 ;  /* 0x0000000000007941 */ /* 0x000fea0003800200 */
.L_x_56:
[----:B------:R-:W1:Y:S08]  /*0120*/  S2UR UR5, SR_CgaCtaId ;  /* 0x00000000000579c3 */ /* 0x000e700000008800 */
[----:B------:R-:W-:Y:S06]  /*0130*/  BAR.SYNC.DEFER_BLOCKING 0x0 ;  /* 0x0000000000007b1d */ /* 0x000fec0000010000 */
[----:B------:R-:W-:-:S02]  /*0140*/  UMOV UR4, 0x400 ;  /* 0x0000040000047882 */ /* 0x000fc40000000000 */
[----:B-1----:R-:W-:-:S09]  /*0150*/  ULEA UR4, UR5, UR4, 0x18 ;  /* 0x0000000405047291 */ /* 0x002fd2000f8ec0ff */
[----:B------:R-:W1:Y:S02]  /*0160*/  LDS.U8 R0, [UR4] ;  /* 0x00000004ff007984 */ /* 0x000e640008000000 */
[----:B-1----:R-:W-:-:S13]  /*0170*/  ISETP.NE.AND P1, PT, R0, RZ, PT ;  /* 0x000000ff0000720c */ /* 0x002fda0003f25270 */
[----:B------:R-:W-:Y:S05]  /*0180*/  @P1 BRA `(.L_x_58) ;  /* 0x0000001000bc1947 */ /* 0x000fea0003800000 */
[----:B------:R-:W1:Y:S01]  /*0190*/  @!P0 S2R R7, SR_CTAID.X ;  /* 0x0000000000078919 */ /* 0x000e620000002500 */
[----:B0-----:R-:W1:Y:S08]  /*01a0*/  @!P0 LDC.64 R2, c[0x0][0x388] ;  /* 0x0000e200ff028b82 */ /* 0x001e700000000a00 */
[----:B------:R-:W0:Y:S01]  /*01b0*/  LDC R0, c[0x3][0x2b7c] ;  /* 0x00cadf00ff007b82 */ /* 0x000e220000000800 */
[----:B-1----:R-:W-:-:S06]  /*01c0*/  @!P0 IMAD.WIDE.U32 R2, R7, 0x4, R2 ;  /* 0x0000000407028825 */ /* 0x002fcc00078e0002 */
[----:B------:R-:W2:Y:S01]  /*01d0*/  @!P0 LDG.E R2, desc[UR8][R2.64] ;  /* 0x0000000802028981 */ /* 0x000ea2000c1e1900 */
[----:B------:R-:W-:Y:S02]  /*01e0*/  HFMA2 R9, -RZ, RZ, 0.64990234375, 1.6005859375 ;  /* 0x39333e67ff097431 */ /* 0x000fe400000001ff */
[----:B0-----:R-:W-:Y:S01]  /*01f0*/  FADD R0, R0, R0 ;  /* 0x0000000000007221 */ /* 0x001fe20000000000 */
[----:B------:R-:W-:-:S05]  /*0200*/  MOV R4, 0x45b6d000 ;  /* 0x45b6d00000047802 */ /* 0x000fca0000000f00 */
[----:B------:R-:W-:Y:S01]  /*0210*/  FFMA R4, R9, -R4, 1 ;  /* 0x3f80000009047423 */ /* 0x000fe20000000804 */
[----:B--2---:R-:W-:Y:S01]  /*0220*/  @!P0 STS [UR4+0x4], R2 ;  /* 0x00000402ff008988 */ /* 0x004fe20008000804 */
[----:B------:R-:W-:Y:S06]  /*0230*/  BAR.SYNC.DEFER_BLOCKING 0x0 ;  /* 0x0000000000007b1d */ /* 0x000fec0000010000 */
[----:B------:R-:W0:Y:S02]  /*0240*/  LDS R7, [UR4+0x4] ;  /* 0x00000404ff077984 */ /* 0x000e240008000800 */
[----:B0-----:R-:W-:Y:S01]  /*0250*/  FMUL R0, R0, R7 ;  /* 0x0000000700007220 */ /* 0x001fe20000400000 */
[----:B------:R-:W-:-:S03]  /*0260*/  FFMA R7, R4, R9, 0.00017094016948249191046 ;  /* 0x39333e6704077423 */ /* 0x000fc60000000009 */
[----:B------:R-:W0:Y:S01]  /*0270*/  FCHK P0, R0, 5850 ;  /* 0x45b6d00000007902 */ /* 0x000e220000000000 */
[----:B------:R-:W-:-:S04]  /*0280*/  FFMA R2, R0, R7, RZ ;  /* 0x0000000700027223 */ /* 0x000fc800000000ff */
[----:B------:R-:W-:-:S04]  /*0290*/  FFMA R3, R2, -5850, R0 ;  /* 0xc5b6d00002037823 */ /* 0x000fc80000000000 */
[----:B------:R-:W-:Y:S01]  /*02a0*/  FFMA R3, R7, R3, R2 ;  /* 0x0000000307037223 */ /* 0x000fe20000000002 */
[----:B0-----:R-:W-:Y:S06]  /*02b0*/  @!P0 BRA `(.L_x_59) ;  /* 0x0000000000108947 */ /* 0x001fec0003800000 */
[----:B------:R-:W-:Y:S02]  /*02c0*/  MOV R3, 0x45b6d000 ;  /* 0x45b6d00000037802 */ /* 0x000fe40000000f00 */
[----:B------:R-:W-:-:S07]  /*02d0*/  MOV R2, 0x2f0 ;  /* 0x000002f000027802 */ /* 0x000fce0000000f00 */
[----:B------:R-:W-:Y:S05]  /*02e0*/  CALL.REL.NOINC `($__internal_3_$__cuda_sm3x_div_rn_noftz_f32_slowpath) ;  /* 0x00000010006c7944 */ /* 0x000fea0003c00000 */
[----:B------:R-:W-:-:S07]  /*02f0*/  MOV R3, R0 ;  /* 0x0000000000037202 */ /* 0x000fce0000000f00 */
.L_x_59:
[----:B------:R-:W-:Y:S01]  /*0300*/  MOV R7, 0x4243ffff ;  /* 0x4243ffff00077802 */ /* 0x000fe20000000f00 */
[----:B------:R-:W0:Y:S01]  /*0310*/  FCHK P0, R3, 0.020408164709806442261 ;  /* 0x3ca72f0603007902 */ /* 0x000e220000000000 */
[----:B------:R-:W-:-:S05]  /*0320*/  MOV R0, 0x3ca72f06 ;  /* 0x3ca72f0600007802 */ /* 0x000fca0000000f00 */
[----:B------:R-:W-:-:S04]  /*0330*/  FFMA R0, R7, -R0, 1 ;  /* 0x3f80000007007423 */ /* 0x000fc80000000800 */
[----:B------:R-:W-:-:S04]  /*0340*/  FFMA R0, R0, R7, 48.999996185302734375 ;  /* 0x4243ffff00007423 */ /* 0x000fc80000000007 */
[----:B------:R-:W-:-:S04]  /*0350*/  FFMA R2, R0, R3, RZ ;  /* 0x0000000300027223 */ /* 0x000fc800000000ff */
[----:B------:R-:W-:-:S04]  /*0360*/  FFMA R7, R2, -0.020408164709806442261, R3 ;  /* 0xbca72f0602077823 */ /* 0x000fc80000000003 */
[----:B------:R-:W-:Y:S01]  /*0370*/  FFMA R0, R0, R7, R2 ;  /* 0x0000000700007223 */ /* 0x000fe20000000002 */
[----:B0-----:R-:W-:Y:S06]  /*0380*/  @!P0 BRA `(.L_x_60) ;  /* 0x0000000000108947 */ /* 0x001fec0003800000 */
[----:B------:R-:W-:Y:S01]  /*0390*/  MOV R0, R3 ;  /* 0x0000000300007202 */ /* 0x000fe20000000f00 */
[----:B------:R-:W-:Y:S01]  /*03a0*/  HFMA2 R3, -RZ, RZ, 1.1630859375, 0.1097412109375 ;  /* 0x3ca72f06ff037431 */ /* 0x000fe200000001ff */
[----:B------:R-:W-:-:S07]  /*03b0*/  MOV R2, 0x3d0 ;  /* 0x000003d000027802 */ /* 0x000fce0000000f00 */
[----:B------:R-:W-:Y:S05]  /*03c0*/  CALL.REL.NOINC `($__internal_3_$__cuda_sm3x_div_rn_noftz_f32_slowpath) ;  /* 0x0000001000347944 */ /* 0x000fea0003c00000 */
.L_x_60:
[----:B------:R-:W0:Y:S01]  /*03d0*/  S2R R4, SR_CTAID.X ;  /* 0x0000000000047919 */ /* 0x000e220000002500 */
[----:B------:R-:W1:Y:S01]  /*03e0*/  LDC.64 R2, c[0x0][0x390] ;  /* 0x0000e400ff027b82 */ /* 0x000e620000000a00 */
[----:B0-----:R-:W-:-:S05]  /*03f0*/  IMAD R5, R4, 0x1644, R5 ;  /* 0x0000164404057824 */ /* 0x001fca00078e0205 */
[C---:B------:R-:W-:Y:S02]  /*0400*/  IADD3 R9, PT, PT, R5.reuse, 0x64, RZ ;  /* 0x0000006405097810 */ /* 0x040fe40007ffe0ff */
[----:B------:R-:W-:-:S03]  /*0410*/  IADD3 R7, PT, PT, R5, 0xc8, RZ ;  /* 0x000000c805077810 */ /* 0x000fc60007ffe0ff */
[----:B-1----:R-:W-:-:S04]  /*0420*/  IMAD.WIDE.U32 R8, R9, 0x4, R2 ;  /* 0x0000000409087825 */ /* 0x002fc800078e0002 */
[--C-:B------:R-:W-:Y:S01]  /*0430*/  IMAD.WIDE.U32 R6, R7, 0x4, R2.reuse ;  /* 0x0000000407067825 */ /* 0x100fe200078e0002 */
[----:B------:R-:W2:Y:S03]  /*0440*/  LDG.E R19, desc[UR8][R8.64] ;  /* 0x0000000808137981 */ /* 0x000ea6000c1e1900 */
[C---:B------:R-:W-:Y:S01]  /*0450*/  IMAD.WIDE.U32 R14, R5.reuse, 0x4, R2 ;  /* 0x00000004050e7825 */ /* 0x040fe200078e0002 */
[----:B------:R-:W3:Y:S05]  /*0460*/  LDG.E R13, desc[UR8][R6.64] ;  /* 0x00000008060d7981 */ /* 0x000eea000c1e1900 */
[----:B------:R-:W4:Y:S01]  /*0470*/  LDG.E R14, desc[UR8][R14.64] ;  /* 0x000000080e0e7981 */ /* 0x000f22000c1e1900 */
[----:B------:R-:W-:-:S05]  /*0480*/  IADD3 R11, PT, PT, R5, 0x12c, RZ ;  /* 0x0000012c050b7810 */ /* 0x000fca0007ffe0ff */
[----:B------:R-:W-:-:S04]  /*0490*/  IMAD.WIDE.U32 R10, R11, 0x4, R2 ;  /* 0x000000040b0a7825 */ /* 0x000fc800078e0002 */
[----:B--2---:R-:W-:-:S04]  /*04a0*/  FADD R4, R19, R19 ;  /* 0x0000001313047221 */ /* 0x004fc80000000000 */
[----:B---3--:R-:W-:-:S04]  /*04b0*/  FADD R17, R13, -R4 ;  /* 0x800000040d117221 */ /* 0x008fc80000000000 */
[----:B----4-:R-:W-:-:S04]  /*04c0*/  FADD R4, R14, R17 ;  /* 0x000000110e047221 */ /* 0x010fc80000000000 */
[----:B------:R-:W-:-:S05]  /*04d0*/  FFMA R21, R4, R0, R19 ;  /* 0x0000000004157223 */ /* 0x000fca0000000013 */
[----:B------:R0:W-:Y:S04]  /*04e0*/  STG.E desc[UR8][R8.64], R21 ;  /* 0x0000001508007986 */ /* 0x0001e8000c101908 */
[----:B------:R-:W2:Y:S01]  /*04f0*/  LDG.E R17, desc[UR8][R10.64] ;  /* 0x000000080a117981 */ /* 0x000ea2000c1e1900 */
[----:B------:R-:W-:Y:S01]  /*0500*/  FADD R4, R13, R13 ;  /* 0x0000000d0d047221 */ /* 0x000fe20000000000 */
[----:B------:R-:W-:-:S05]  /*0510*/  IADD3 R15, PT, PT, R5, 0x190, RZ ;  /* 0x00000190050f7810 */ /* 0x000fca0007ffe0ff */
[----:B------:R-:W-:-:S04]  /*0520*/  IMAD.WIDE.U32 R14, R15, 0x4, R2 ;  /* 0x000000040f0e7825 */ /* 0x000fc800078e0002 */
[----:B--2---:R-:W-:-:S04]  /*0530*/  FADD R4, R17, -R4 ;  /* 0x8000000411047221 */ /* 0x004fc80000000000 */
[----:B------:R-:W-:-:S04]  /*0540*/  FADD R4, R19, R4 ;  /* 0x0000000413047221 */ /* 0x000fc80000000000 */
[----:B------:R-:W-:-:S05]  /*0550*/  FFMA R23, R4, R0, R13 ;  /* 0x0000000004177223 */ /* 0x000fca000000000d */
[----:B------:R1:W-:Y:S04]  /*0560*/  STG.E desc[UR8][R6.64], R23 ;  /* 0x0000001706007986 */ /* 0x0003e8000c101908 */
[----:B------:R-:W2:Y:S01]  /*0570*/  LDG.E R19, desc[UR8][R14.64] ;  /* 0x000000080e137981 */ /* 0x000ea2000c1e1900 */
[----:B------:R-:W-:Y:S01]  /*0580*/  FADD R4, R17, R17 ;  /* 0x0000001111047221 */ /* 0x000fe20000000000 */
[----:B0-----:R-:W-:-:S03]  /*0590*/  IADD3 R9, PT, PT, R5, 0x1f4, RZ ;  /* 0x000001f405097810 */ /* 0x001fc60007ffe0ff */
[----:B--2---:R-:W-:-:S04]  /*05a0*/  FADD R4, R19, -R4 ;  /* 0x8000000413047221 */ /* 0x004fc80000000000 */
[----:B------:R-:W-:Y:S01]  /*05b0*/  FADD R4, R13, R4 ;  /* 0x000000040d047221 */ /* 0x000fe20000000000 */
[----:B------:R-:W-:-:S04]  /*05c0*/  IMAD.WIDE.U32 R12, R9, 0x4, R2 ;  /* 0x00000004090c7825 */ /* 0x000fc800078e0002 */
[----:B------:R-:W-:-:S05]  /*05d0*/  FFMA R21, R4, R0, R17 ;  /* 0x0000000004157223 */ /* 0x000fca0000000011 */
[----:B------:R0:W-:Y:S04]  /*05e0*/  STG.E desc[UR8][R10.64], R21 ;  /* 0x000000150a007986 */ /* 0x0001e8000c101908 */
[----:B------:R-:W2:Y:S01]  /*05f0*/  LDG.E R9, desc[UR8][R12.64] ;  /* 0x000000080c097981 */ /* 0x000ea2000c1e1900 */
[----:B------:R-:W-:Y:S01]  /*0600*/  FADD R4, R19, R19 ;  /* 0x0000001313047221 */ /* 0x000fe20000000000 */
[----:B-1----:R-:W-:-:S03]  /*0610*/  IADD3 R7, PT, PT, R5, 0x258, RZ ;  /* 0x0000025805077810 */ /* 0x002fc60007ffe0ff */
[----:B--2---:R-:W-:-:S04]  /*0620*/  FADD R4, R9, -R4 ;  /* 0x8000000409047221 */ /* 0x004fc80000000000 */
[----:B------:R-:W-:Y:S01]  /*0630*/  FADD R4, R17, R4 ;  /* 0x0000000411047221 */ /* 0x000fe20000000000 */
[----:B------:R-:W-:-:S04]  /*0640*/  IMAD.WIDE.U32 R16, R7, 0x4, R2 ;  /* 0x0000000407107825 */ /* 0x000fc800078e0002 */
[----:B------:R-:W-:-:S05]  /*0650*/  FFMA R23, R4, R0, R19 ;  /* 0x0000000004177223 */ /* 0x000fca0000000013 */
[----:B------:R1:W-:Y:S04]  /*0660*/  STG.E desc[UR8][R14.64], R23 ;  /* 0x000000170e007986 */ /* 0x0003e8000c101908 */
[----:B------:R-:W2:Y:S01]  /*0670*/  LDG.E R25, desc[UR8][R16.64] ;  /* 0x0000000810197981 */ /* 0x000ea2000c1e1900 */
[----:B------:R-:W-:Y:S01]  /*0680*/  FADD R4, R9, R9 ;  /* 0x0000000909047221 */ /* 0x000fe20000000000 */
[----:B------:R-:W-:-:S05]  /*0690*/  IADD3 R7, PT, PT, R5, 0x2bc, RZ ;  /* 0x000002bc05077810 */ /* 0x000fca0007ffe0ff */
[----:B0-----:R-:W-:-:S04]  /*06a0*/  IMAD.WIDE.U32 R10, R7, 0x4, R2 ;  /* 0x00000004070a7825 */ /* 0x001fc800078e0002 */
[----:B--2---:R-:W-:-:S04]  /*06b0*/  FADD R4, R25, -R4 ;  /* 0x8000000419047221 */ /* 0x004fc80000000000 */
[----:B------:R-:W-:-:S04]  /*06c0*/  FADD R4, R19, R4 ;  /* 0x0000000413047221 */ /* 0x000fc80000000000 */
[----:B------:R-:W-:-:S05]  /*06d0*/  FFMA R27, R4, R0, R9 ;  /* 0x00000000041b7223 */ /* 0x000fca0000000009 */
[----:B------:R0:W-:Y:S04]  /*06e0*/  STG.E desc[UR8][R12.64], R27 ;  /* 0x0000001b0c007986 */ /* 0x0001e8000c101908 */
[----:B------:R-:W2:Y:S01]  /*06f0*/  LDG.E R19, desc[UR8][R10.64] ;  /* 0x000000080a137981 */ /* 0x000ea2000c1e1900 */
[----:B------:R-:W-:Y:S01]  /*0700*/  FADD R4, R25, R25 ;  /* 0x0000001919047221 */ /* 0x000fe20000000000 */
[----:B------:R-:W-:-:S03]  /*0710*/  IADD3 R21, PT, PT, R5, 0x320, RZ ;  /* 0x0000032005157810 */ /* 0x000fc60007ffe0ff */
[----:B--2---:R-:W-:-:S04]  /*0720*/  FADD R4, R19, -R4 ;  /* 0x8000000413047221 */ /* 0x004fc80000000000 */
[----:B------:R-:W-:Y:S01]  /*0730*/  FADD R4, R9, R4 ;  /* 0x0000000409047221 */ /* 0x000fe20000000000 */
[----:B------:R-:W-:-:S04]  /*0740*/  IMAD.WIDE.U32 R8, R21, 0x4, R2 ;  /* 0x0000000415087825 */ /* 0x000fc800078e0002 */
[----:B-1----:R-:W-:-:S05]  /*0750*/  FFMA R15, R4, R0, R25 ;  /* 0x00000000040f7223 */ /* 0x002fca0000000019 */
[----:B------:R1:W-:Y:S04]  /*0760*/  STG.E desc[UR8][R16.64], R15 ;  /* 0x0000000f10007986 */ /* 0x0003e8000c101908 */
[----:B------:R-:W2:Y:S01]  /*0770*/  LDG.E R21, desc[UR8][R8.64] ;  /* 0x0000000808157981 */ /* 0x000ea2000c1e1900 */
[----:B------:R-:W-:Y:S01]  /*0780*/  FADD R4, R19, R19 ;  /* 0x0000001313047221 */ /* 0x000fe20000000000 */
[----:B------:R-:W-:-:S03]  /*0790*/  UMOV UR4, 0x2bc ;  /* 0x000002bc00047882 */ /* 0x000fc60000000000 */
[----:B--2---:R-:W-:-:S04]  /*07a0*/  FADD R4, R21, -R4 ;  /* 0x8000000415047221 */ /* 0x004fc80000000000 */
[----:B------:R-:W-:-:S04]  /*07b0*/  FADD R4, R25, R4 ;  /* 0x0000000419047221 */ /* 0x000fc80000000000 */
[----:B0-----:R-:W-:-:S05]  /*07c0*/  FFMA R13, R4, R0, R19 ;  /* 0x00000000040d7223 */ /* 0x001fca0000000013 */
[----:B------:R1:W-:Y:S02]  /*07d0*/  STG.E desc[UR8][R10.64], R13 ;  /* 0x0000000d0a007986 */ /* 0x0003e4000c101908 */
.L_x_61:
[----:B01----:R-:W-:-:S05]  /*07e0*/  IADD3 R11, PT, PT, R7, 0xc8, RZ ;  /* 0x000000c8070b7810 */ /* 0x003fca0007ffe0ff */
[----:B------:R-:W-:-:S05]  /*07f0*/  IMAD.WIDE.U32 R10, R11, 0x4, R2 ;  /* 0x000000040b0a7825 */ /* 0x000fca00078e0002 */
        /* <DEDUP_REMOVED lines=18> */
[----:B0-----:R-:W-:-:S05]  /*0920*/  IADD3 R9, PT, PT, R7, 0x1f4, RZ ;  /* 0x000001f407097810 */ /* 0x001fca0007ffe0ff */
[----:B------:R-:W-:-:S04]  /*0930*/  IMAD.WIDE.U32 R8, R9, 0x4, R2 ;  /* 0x0000000409087825 */ /* 0x000fc800078e0002 */
[----:B--2---:R-:W-:-:S04]  /*0940*/  FADD R4, R21, -R4 ;  /* 0x8000000415047221 */ /* 0x004fc80000000000 */
[----:B------:R-:W-:-:S04]  /*0950*/  FADD R4, R17, R4 ;  /* 0x0000000411047221 */ /* 0x000fc80000000000 */
[----:B------:R-:W-:-:S05]  /*0960*/  FFMA R23, R4, R0, R19 ;  /* 0x0000000004177223 */ /* 0x000fca0000000013 */
[----:B------:R0:W-:Y:S04]  /*0970*/  STG.E desc[UR8][R12.64], R23 ;  /* 0x000000170c007986 */ /* 0x0001e8000c101908 */
[----:B------:R-:W2:Y:S01]  /*0980*/  LDG.E R17, desc[UR8][R8.64] ;  /* 0x0000000808117981 */ /* 0x000ea2000c1e1900 */
[----:B------:R-:W-:Y:S01]  /*0990*/  FADD R4, R21, R21 ;  /* 0x0000001515047221 */ /* 0x000fe20000000000 */
[----:B-1----:R-:W-:-:S05]  /*09a0*/  IADD3 R11, PT, PT, R7, 0x258, RZ ;  /* 0x00000258070b7810 */ /* 0x002fca0007ffe0ff */
        /* <DEDUP_REMOVED lines=143> */
[----:B------:R-:W-:Y:S02]  /*12a0*/  MOV R6, R7 ;  /* 0x0000000700067202 */ /* 0x000fe40000000f00 */
[----:B------:R-:W-:-:S05]  /*12b0*/  IADD3 R7, PT, PT, R7, 0x960, RZ ;  /* 0x0000096007077810 */ /* 0x000fca0007ffe0ff */
[----:B-1----:R-:W-:-:S04]  /*12c0*/  IMAD.WIDE.U32 R14, R7, 0x4, R2 ;  /* 0x00000004070e7825 */ /* 0x002fc800078e0002 */
        /* <DEDUP_REMOVED lines=14> */
[----:B------:R-:W-:-:S04]  /*13b0*/  UIADD3 UR4, UPT, UPT, UR4, 0x960, URZ ;  /* 0x0000096004047890 */ /* 0x000fc8000fffe0ff */
[----:B------:R-:W-:Y:S01]  /*13c0*/  UISETP.NE.AND UP0, UPT, UR4, 0x157c, UPT ;  /* 0x0000157c0400788c */ /* 0x000fe2000bf05270 */
[----:B--2---:R-:W-:-:S04]  /*13d0*/  FADD R4, R21, -R4 ;  /* 0x8000000415047221 */ /* 0x004fc80000000000 */
[----:B------:R-:W-:-:S04]  /*13e0*/  FADD R4, R23, R4 ;  /* 0x0000000417047221 */ /* 0x000fc80000000000 */
[----:B-1----:R-:W-:-:S05]  /*13f0*/  FFMA R11, R4, R0, R19 ;  /* 0x00000000040b7223 */ /* 0x002fca0000000013 */
[----:B------:R0:W-:Y:S01]  /*1400*/  STG.E desc[UR8][R14.64], R11 ;  /* 0x0000000b0e007986 */ /* 0x0001e2000c101908 */
[----:B------:R-:W-:Y:S05]  /*1410*/  BRA.U UP0, `(.L_x_61) ;  /* 0xfffffff100f07547 */ /* 0x000fea000b83ffff */
[----:B------:R-:W-:-:S05]  /*1420*/  IADD3 R7, PT, PT, R5, 0x157c, RZ ;  /* 0x0000157c05077810 */ /* 0x000fca0007ffe0ff */
[----:B------:R-:W-:-:S06]  /*1430*/  IMAD.WIDE.U32 R6, R7, 0x4, R2 ;  /* 0x0000000407067825 */ /* 0x000fcc00078e0002 */
[----:B------:R-:W2:Y:S01]  /*1440*/  LDG.E R7, desc[UR8][R6.64] ;  /* 0x0000000806077981 */ /* 0x000ea2000c1e1900 */
[----:B------:R-:W-:-:S05]  /*1450*/  IADD3 R5, PT, PT, R5, 0x15e0, RZ ;  /* 0x000015e005057810 */ /* 0x000fca0007ffe0ff */
[----:B------:R-:W-:-:S05]  /*1460*/  IMAD.WIDE.U32 R2, R5, 0x4, R2 ;  /* 0x0000000405027825 */ /* 0x000fca00078e0002 */
[----:B--2---:R1:W-:Y:S02]  /*1470*/  STG.E desc[UR8][R2.64], R7 ;  /* 0x0000000702007986 */ /* 0x0043e4000c101908 */
.L_x_58:
[----:B------:R-:W-:Y:S06]  /*1480*/  BAR.SYNC.DEFER_BLOCKING 0x0 ;  /* 0x0000000000007b1d */ /* 0x000fec0000010000 */
[----:B------:R-:W-:Y:S05]  /*1490*/  EXIT ;  /* 0x000000000000794d */ /* 0x000fea0003800000 */
        .weak           $__internal_3_$__cuda_sm3x_div_rn_noftz_f32_slowpath
        .type           $__internal_3_$__cuda_sm3x_div_rn_noftz_f32_slowpath,@function
        .size           $__internal_3_$__cuda_sm3x_div_rn_noftz_f32_slowpath,(.L_x_166 - $__internal_3_$__cuda_sm3x_div_rn_noftz_f32_slowpath)
$__internal_3_$__cuda_sm3x_div_rn_noftz_f32_slowpath:
[----:B------:R-:W-:Y:S02]  /*14a0*/  SHF.R.U32.HI R6, RZ, 0x17, R3 ;  /* 0x00000017ff067819 */ /* 0x000fe40000011603 */
        /* <DEDUP_REMOVED lines=32> */
.L_x_62:
[----:B------:R-:W-:-:S04]  /*16b0*/  LEA R6, R10, 0xc0800000, 0x17 ;  /* 0xc08000000a067811 */ /* 0x000fc800078eb8ff */
[----:B------:R-:W-:Y:S02]  /*16c0*/  IADD3 R6, PT, PT, -R6, R3, RZ ;  /* 0x0000000306067210 */ /* 0x000fe40007ffe1ff */
[----:B------:R-:W-:Y:S02]  /*16d0*/  IADD3 R3, PT, PT, R8, -0x7f, RZ ;  /* 0xffffff8108037810 */ /* 0x000fe40007ffe0ff */
[----:B------:R-:W0:Y:S01]  /*16e0*/  MUFU.RCP R7, R6 ;  /* 0x0000000600077308 */ /* 0x000e220000001000 */
[----:B------:R-:W-:Y:S02]  /*16f0*/  FADD.FTZ R9, -R6, -RZ ;  /* 0x800000ff06097221 */ /* 0x000fe40000010100 */
[----:B------:R-:W-:Y:S02]  /*1700*/  IMAD R0, R3, -0x800000, R0 ;  /* 0xff80000003007824 */ /* 0x000fe400078e0200 */
[----:B0-----:R-:W-:-:S04]  /*1710*/  FFMA R8, R7, R9, 1 ;  /* 0x3f80000007087423 */ /* 0x001fc80000000009 */
[----:B------:R-:W-:-:S04]  /*1720*/  FFMA R12, R7, R8, R7 ;  /* 0x00000008070c7223 */ /* 0x000fc80000000007 */
[----:B------:R-:W-:-:S04]  /*1730*/  FFMA R7, R0, R12, RZ ;  /* 0x0000000c00077223 */ /* 0x000fc800000000ff */
[----:B------:R-:W-:-:S04]  /*1740*/  FFMA R8, R9, R7, R0 ;  /* 0x0000000709087223 */ /* 0x000fc80000000000 */
[----:B------:R-:W-:Y:S01]  /*1750*/  FFMA R11, R12, R8, R7 ;  /* 0x000000080c0b7223 */ /* 0x000fe20000000007 */
[----:B------:R-:W-:-:S03]  /*1760*/  IADD3 R7, PT, PT, R3, 0x7f, -R10 ;  /* 0x0000007f03077810 */ /* 0x000fc60007ffe80a */
[----:B------:R-:W-:Y:S01]  /*1770*/  FFMA R8, R9, R11, R0 ;  /* 0x0000000b09087223 */ /* 0x000fe20000000000 */
[----:B------:R-:W-:-:S03]  /*1780*/  IADD3 R7, PT, PT, R7, R4, RZ ;  /* 0x0000000407077210 */ /* 0x000fc60007ffe0ff */
        /* <DEDUP_REMOVED lines=20> */
[C---:B------:R-:W-:Y:S02]  /*18d0*/  ISETP.NE.AND P1, PT, R9.reuse, RZ, PT ;  /* 0x000000ff0900720c */ /* 0x040fe40003f25270 */
        /* <DEDUP_REMOVED lines=15> */
.L_x_68:
[----:B------:R-:W-:-:S04]  /*19d0*/  LOP3.LUT R0, R0, 0x80000000, RZ, 0xc0, !PT ;  /* 0x8000000000007812 */ /* 0x000fc800078ec0ff */
[----:B------:R-:W-:Y:S01]  /*19e0*/  LOP3.LUT R0, R0, 0x7f800000, RZ, 0xfc, !PT ;  /* 0x7f80000000007812 */ /* 0x000fe200078efcff */
[----:B------:R-:W-:Y:S06]  /*19f0*/  BRA `(.L_x_69) ;  /* 0x0000000000287947 */ /* 0x000fec0003800000 */
.L_x_67:
[----:B------:R-:W-:Y:S01]  /*1a00*/  LEA R0, R7, R0, 0x17 ;  /* 0x0000000007007211 */ /* 0x000fe200078eb8ff */
[----:B------:R-:W-:Y:S06]  /*1a10*/  BRA `(.L_x_69) ;  /* 0x0000000000207947 */ /* 0x000fec0003800000 */
.L_x_66:
[----:B------:R-:W-:-:S04]  /*1a20*/  LOP3.LUT R0, R3, 0x80000000, R0, 0x48, !PT ;  /* 0x8000000003007812 */ /* 0x000fc800078e4800 */
[----:B------:R-:W-:Y:S01]  /*1a30*/  LOP3.LUT R0, R0, 0x7f800000, RZ, 0xfc, !PT ;  /* 0x7f80000000007812 */ /* 0x000fe200078efcff */
[----:B------:R-:W-:Y:S06]  /*1a40*/  BRA `(.L_x_69) ;  /* 0x0000000000147947 */ /* 0x000fec0003800000 */
.L_x_65:
[----:B------:R-:W-:Y:S01]  /*1a50*/  LOP3.LUT R0, R3, 0x80000000, R0, 0x48, !PT ;  /* 0x8000000003007812 */ /* 0x000fe200078e4800 */
[----:B------:R-:W-:Y:S06]  /*1a60*/  BRA `(.L_x_69) ;  /* 0x00000000000c7947 */ /* 0x000fec0003800000 */
.L_x_64:
[----:B------:R-:W0:Y:S01]  /*1a70*/  MUFU.RSQ R0, -QNAN ;  /* 0xffc0000000007908 */ /* 0x000e220000001400 */
[----:B------:R-:W-:Y:S05]  /*1a80*/  BRA `(.L_x_69) ;  /* 0x0000000000047947 */ /* 0x000fea0003800000 */
.L_x_63:
[----:B------:R-:W-:-:S07]  /*1a90*/  FADD.FTZ R0, R0, R3 ;  /* 0x0000000300007221 */ /* 0x000fce0000010000 */
.L_x_69:
[----:B------:R-:W-:-:S04]  /*1aa0*/  HFMA2 R3, -RZ, RZ, 0, 0 ;  /* 0x00000000ff037431 */ /* 0x000fc800000001ff */
[----:B0-----:R-:W-:Y:S05]  /*1ab0*/  RET.REL.NODEC R2 `(_Z17finite_differencePbPfS0_) ;  /* 0xffffffe402507950 */ /* 0x001fea0003c3ffff */
.L_x_70:
        /* <DEDUP_REMOVED lines=12> */
.L_x_166:


//--------------------- .text._Z33roughness_initialise_temperaturesPfS_S_S_S_S_S_ff --------------------------
	.section	.text._Z33roughness_initialise_temperaturesPfS_S_S_S_S_S_ff,"ax",@progbits
	.align	128
        .global         _Z33roughness_initialise_temperaturesPfS_S_S_S_S_S_ff
        .type           _Z33roughness_initialise_temperaturesPfS_S_S_S_S_S_ff,@function
        .size           _Z33roughness_initialise_temperaturesPfS_S_S_S_S_S_ff,(.L_x_167 - _Z33roughness_initialise_temperaturesPfS_S_S_S_S_S_ff)
        .other          _Z33roughness_initialise_temperaturesPfS_S_S_S_S_S_ff,@"STO_CUDA_ENTRY STV_DEFAULT"
_Z33roughness_initialise_temperaturesPfS_S_S_S_S_S_ff:
.text._Z33roughness_initialise_temperaturesPfS_S_S_S_S_S_ff:
[----:B------:R-:W-:Y:S01]  /*0000*/  LDC R1, c[0x0][0x37c] ;  /* 0x0000df00ff017b82 */ /* 0x000fe20000000800 */
[----:B------:R-:W0:Y:S01]  /*0010*/  S2R R4, SR_TID.X ;  /* 0x0000000000047919 */ /* 0x000e220000002100 */
[----:B------:R-:W1:Y:S01]  /*0020*/  LDCU.64 UR6, c[0x0][0x358] ;  /* 0x00006b00ff0677ac */ /* 0x000e620008000a00 */
[----:B------:R-:W2:Y:S05]  /*0030*/  S2R R2, SR_CTAID.X ;  /* 0x0000000000027919 */ /* 0x000eaa0000002500 */
[----:B------:R-:W3:Y:S08]  /*0040*/  S2UR UR5, SR_CgaCtaId ;  /* 0x00000000000579c3 */ /* 0x000ef00000008800 */
[----:B------:R-:W4:Y:S08]  /*0050*/  LDC.64 R12, c[0x0][0x388] ;  /* 0x0000e200ff0c7b82 */ /* 0x000f300000000a00 */
[----:B------:R-:W5:Y:S01]  /*0060*/  LDC.64 R14, c[0x0][0x390] ;  /* 0x0000e400ff0e7b82 */ /* 0x000f620000000a00 */
[----:B0-----:R-:W-:-:S13]  /*0070*/  ISETP.NE.AND P0, PT, R4, RZ, PT ;  /* 0x000000ff0400720c */ /* 0x001fda0003f05270 */
[----:B------:R-:W2:Y:S02]  /*0080*/  @!P0 LDC.64 R6, c[0x0][0x380] ;  /* 0x0000e000ff068b82 */ /* 0x000ea40000000a00 */
[----:B--2---:R-:W-:-:S05]  /*0090*/  @!P0 IMAD.WIDE.U32 R6, R2, 0x4, R6 ;  /* 0x0000000402068825 */ /* 0x004fca00078e0006 */
[----:B-1----:R0:W2:Y:S01]  /*00a0*/  @!P0 LDG.E R0, desc[UR6][R6.64] ;  /* 0x0000000606008981 */ /* 0x0020a2000c1e1900 */
[----:B------:R-:W-:Y:S01]  /*00b0*/  UMOV UR4, 0x400 ;  /* 0x0000040000047882 */ /* 0x000fe20000000000 */
[----:B------:R-:W-:Y:S01]  /*00c0*/  IMAD R3, R2, 0x8ed28, R4 ;  /* 0x0008ed2802037824 */ /* 0x000fe200078e0204 */
[----:B---3--:R-:W-:-:S03]  /*00d0*/  ULEA UR4, UR5, UR4, 0x18 ;  /* 0x0000000405047291 */ /* 0x008fc6000f8ec0ff */
[C---:B----4-:R-:W-:Y:S01]  /*00e0*/  IMAD.WIDE.U32 R8, R3.reuse, 0x4, R12 ;  /* 0x0000000403087825 */ /* 0x050fe200078e000c */
[----:B------:R-:W-:-:S03]  /*00f0*/  IADD3 R19, PT, PT, R3, 0x64, RZ ;  /* 0x0000006403137810 */ /* 0x000fc60007ffe0ff */
[----:B-----5:R-:W-:-:S04]  /*0100*/  IMAD.WIDE.U32 R10, R3, 0x4, R14 ;  /* 0x00000004030a7825 */ /* 0x020fc800078e000e */
[----:B0-----:R-:W-:-:S04]  /*0110*/  IMAD.WIDE.U32 R6, R19, 0x4, R12 ;  /* 0x0000000413067825 */ /* 0x001fc800078e000c */
[----:B------:R-:W-:Y:S01]  /*0120*/  IMAD.WIDE.U32 R18, R19, 0x4, R14 ;  /* 0x0000000413127825 */ /* 0x000fe200078e000e */
[----:B--2---:R-:W-:Y:S01]  /*0130*/  @!P0 STS [UR4], R0 ;  /* 0x00000000ff008988 */ /* 0x004fe20008000804 */
[----:B------:R-:W-:Y:S06]  /*0140*/  BAR.SYNC.DEFER_BLOCKING 0x0 ;  /* 0x0000000000007b1d */ /* 0x000fec0000010000 */
[----:B------:R-:W2:Y:S04]  /*0150*/  LDG.E R9, desc[UR6][R8.64] ;  /* 0x0000000608097981 */ /* 0x000ea8000c1e1900 */
[----:B------:R-:W2:Y:S04]  /*0160*/  LDG.E R11, desc[UR6][R10.64] ;  /* 0x000000060a0b7981 */ /* 0x000ea8000c1e1900 */
[----:B------:R-:W3:Y:S04]  /*0170*/  LDG.E R7, desc[UR6][R6.64] ;  /* 0x0000000606077981 */ /* 0x000ee8000c1e1900 */
[----:B------:R-:W3:Y:S04]  /*0180*/  LDG.E R18, desc[UR6][R18.64] ;  /* 0x0000000612127981 */ /* 0x000ee8000c1e1900 */
[----:B------:R-:W0:Y:S01]  /*0190*/  LDS R5, [UR4] ;  /* 0x00000004ff057984 */ /* 0x000e220008000800 */
[----:B------:R-:W-:Y:S01]  /*01a0*/  UMOV UR4, 0x12c ;  /* 0x0000012c00047882 */ /* 0x000fe20000000000 */
[----:B0-----:R-:W-:-:S04]  /*01b0*/  FADD R0, -R5, 1 ;  /* 0x3f80000005007421 */ /* 0x001fc80000000100 */
[----:B--2---:R-:W-:-:S04]  /*01c0*/  FFMA R5, R0, R9, R11 ;  /* 0x0000000900057223 */ /* 0x004fc8000000000b */
[----:B------:R-:W-:Y:S01]  /*01d0*/  FFMA R16, R5, 0.00017094016948249191046, RZ ;  /* 0x39333e6705107823 */ /* 0x000fe200000000ff */
[----:B------:R-:W-:Y:S01]  /*01e0*/  IADD3 R5, PT, PT, R3, 0xc8, RZ ;  /* 0x000000c803057810 */ /* 0x000fe20007ffe0ff */
[----:B---3--:R-:W-:-:S04]  /*01f0*/  FFMA R17, R0, R7, R18 ;  /* 0x0000000700117223 */ /* 0x008fc80000000012 */
[----:B------:R-:W-:-:S07]  /*0200*/  FFMA R16, R17, 0.00017094016948249191046, R16 ;  /* 0x39333e6711107823 */ /* 0x000fce0000000010 */
.L_x_71:
[C---:B------:R-:W-:Y:S01]  /*0210*/  IMAD.WIDE.U32 R22, R5.reuse, 0x4, R12 ;  /* 0x0000000405167825 */ /* 0x040fe200078e000c */
[----:B------:R-:W-:-:S03]  /*0220*/  IADD3 R25, PT, PT, R5, 0x64, RZ ;  /* 0x0000006405197810 */ /* 0x000fc60007ffe0ff */
[C---:B------:R-:W-:Y:S01]  /*0230*/  IMAD.WIDE.U32 R6, R5.reuse, 0x4, R14 ;  /* 0x0000000405067825 */ /* 0x040fe200078e000e */
[----:B------:R-:W-:Y:S01]  /*0240*/  IADD3 R27, PT, PT, R5, 0xc8, RZ ;  /* 0x000000c8051b7810 */ /* 0x000fe20007ffe0ff */
[----:B------:R0:W2:Y:S02]  /*0250*/  LDG.E R22, desc[UR6][R22.64] ;  /* 0x0000000616167981 */ /* 0x0000a4000c1e1900 */
[C---:B------:R-:W-:Y:S02]  /*0260*/  IMAD.WIDE.U32 R10, R25.reuse, 0x4, R12 ;  /* 0x00000004190a7825 */ /* 0x040fe400078e000c */
[----:B------:R1:W2:Y:S02]  /*0270*/  LDG.E R17, desc[UR6][R6.64] ;  /* 0x0000000606117981 */ /* 0x0002a4000c1e1900 */
[----:B------:R-:W-:Y:S02]  /*0280*/  IMAD.WIDE.U32 R24, R25, 0x4, R14 ;  /* 0x0000000419187825 */ /* 0x000fe400078e000e */
[----:B------:R-:W3:Y:S02]  /*0290*/  LDG.E R11, desc[UR6][R10.64] ;  /* 0x000000060a0b7981 */ /* 0x000ee4000c1e1900 */
[----:B------:R-:W-:-:S02]  /*02a0*/  IMAD.WIDE.U32 R8, R27, 0x4, R12 ;  /* 0x000000041b087825 */ /* 0x000fc400078e000c */
[----:B------:R4:W3:Y:S02]  /*02b0*/  LDG.E R20, desc[UR6][R24.64] ;  /* 0x0000000618147981 */ /* 0x0008e4000c1e1900 */
[----:B------:R-:W-:Y:S02]  /*02c0*/  IMAD.WIDE.U32 R26, R27, 0x4, R14 ;  /* 0x000000041b1a7825 */ /* 0x000fe400078e000e */
[----:B------:R-:W5:Y:S04]  /*02d0*/  LDG.E R8, desc[UR6][R8.64] ;  /* 0x0000000608087981 */ /* 0x000f68000c1e1900 */
[----:B------:R-:W5:Y:S01]  /*02e0*/  LDG.E R21, desc[UR6][R26.64] ;  /* 0x000000061a157981 */ /* 0x000f62000c1e1900 */
[C---:B------:R-:W-:Y:S02]  /*02f0*/  IADD3 R19, PT, PT, R5.reuse, 0x12c, RZ ;  /* 0x0000012c05137810 */ /* 0x040fe40007ffe0ff */
[----:B0-----:R-:W-:-:S03]  /*0300*/  IADD3 R23, PT, PT, R5, 0x190, RZ ;  /* 0x0000019005177810 */ /* 0x001fc60007ffe0ff */
[----:B-1----:R-:W-:-:S04]  /*0310*/  IMAD.WIDE.U32 R6, R19, 0x4, R14 ;  /* 0x0000000413067825 */ /* 0x002fc800078e000e */
[--C-:B------:R-:W-:Y:S02]  /*0320*/  IMAD.WIDE.U32 R28, R19, 0x4, R12.reuse ;  /* 0x00000004131c7825 */ /* 0x100fe400078e000c */
[----:B------:R0:W5:Y:S02]  /*0330*/  LDG.E R19, desc[UR6][R6.64] ;  /* 0x0000000606137981 */ /* 0x000164000c1e1900 */
[C---:B----4-:R-:W-:Y:S02]  /*0340*/  IMAD.WIDE.U32 R24, R23.reuse, 0x4, R12 ;  /* 0x0000000417187825 */ /* 0x050fe400078e000c */
[----:B------:R-:W4:Y:S04]  /*0350*/  LDG.E R18, desc[UR6][R28.64] ;  /* 0x000000061c127981 */ /* 0x000f28000c1e1900 */
[----:B------:R-:W4:Y:S01]  /*0360*/  LDG.E R9, desc[UR6][R24.64] ;  /* 0x0000000618097981 */ /* 0x000f22000c1e1900 */
[----:B0-----:R-:W-:Y:S01]  /*0370*/  IMAD.WIDE.U32 R6, R23, 0x4, R14 ;  /* 0x0000000417067825 */ /* 0x001fe200078e000e */
[----:B------:R-:W-:-:S04]  /*0380*/  IADD3 R23, PT, PT, R5, 0x1f4, RZ ;  /* 0x000001f405177810 */ /* 0x000fc80007ffe0ff */
[----:B------:R0:W4:Y:S01]  /*0390*/  LDG.E R10, desc[UR6][R6.64] ;  /* 0x00000006060a7981 */ /* 0x000122000c1e1900 */
[----:B------:R-:W-:-:S06]  /*03a0*/  IMAD.WIDE.U32 R26, R23, 0x4, R12 ;  /* 0x00000004171a7825 */ /* 0x000fcc00078e000c */
[----:B------:R1:W4:Y:S01]  /*03b0*/  LDG.E R26, desc[UR6][R26.64] ;  /* 0x000000061a1a7981 */ /* 0x000322000c1e1900 */
[----:B0-----:R-:W-:-:S05]  /*03c0*/  IMAD.WIDE.U32 R6, R23, 0x4, R14 ;  /* 0x0000000417067825 */ /* 0x001fca00078e000e */
[----:B------:R0:W4:Y:S01]  /*03d0*/  LDG.E R23, desc[UR6][R6.64] ;  /* 0x0000000606177981 */ /* 0x000122000c1e1900 */
[C---:B------:R-:W-:Y:S02]  /*03e0*/  IADD3 R29, PT, PT, R5.reuse, 0x258, RZ ;  /* 0x00000258051d7810 */ /* 0x040fe40007ffe0ff */
[----:B-1----:R-:W-:-:S03]  /*03f0*/  IADD3 R27, PT, PT, R5, 0x2bc, RZ ;  /* 0x000002bc051b7810 */ /* 0x002fc60007ffe0ff */
[----:B0-----:R-:W-:-:S05]  /*0400*/  IMAD.WIDE.U32 R6, R29, 0x4, R12 ;  /* 0x000000041d067825 */ /* 0x001fca00078e000c */
[----:B------:R0:W4:Y:S01]  /*0410*/  LDG.E R25, desc[UR6][R6.64] ;  /* 0x0000000606197981 */ /* 0x000122000c1e1900 */
[----:B------:R-:W-:Y:S01]  /*0420*/  IADD3 R24, PT, PT, R5, 0x320, RZ ;  /* 0x0000032005187810 */ /* 0x000fe20007ffe0ff */
[----:B0-----:R-:W-:-:S04]  /*0430*/  IMAD.WIDE.U32 R6, R27, 0x4, R12 ;  /* 0x000000041b067825 */ /* 0x001fc800078e000c */
[----:B--2---:R-:W-:-:S04]  /*0440*/  FFMA R17, R0, R22, R17 ;  /* 0x0000001600117223 */ /* 0x004fc80000000011 */
[----:B------:R-:W-:Y:S01]  /*0450*/  FFMA R28, R17, 0.00017094016948249191046, R16 ;  /* 0x39333e67111c7823 */ /* 0x000fe20000000010 */
[----:B------:R-:W-:-:S04]  /*0460*/  IMAD.WIDE.U32 R16, R29, 0x4, R14 ;  /* 0x000000041d107825 */ /* 0x000fc800078e000e */
[C---:B---3--:R-:W-:Y:S02]  /*0470*/  FFMA R29, R0.reuse, R11, R20 ;  /* 0x0000000b001d7223 */ /* 0x048fe40000000014 */
[----:B------:R0:W2:Y:S04]  /*0480*/  LDG.E R11, desc[UR6][R6.64] ;  /* 0x00000006060b7981 */ /* 0x0000a8000c1e1900 */
[----:B------:R1:W3:Y:S01]  /*0490*/  LDG.E R22, desc[UR6][R16.64] ;  /* 0x0000000610167981 */ /* 0x0002e2000c1e1900 */
[----:B-----5:R-:W-:Y:S01]  /*04a0*/  FFMA R21, R0, R8, R21 ;  /* 0x0000000800157223 */ /* 0x020fe20000000015 */
[----:B0-----:R-:W-:-:S05]  /*04b0*/  IMAD.WIDE.U32 R6, R27, 0x4, R14 ;  /* 0x000000041b067825 */ /* 0x001fca00078e000e */
[----:B------:R0:W2:Y:S01]  /*04c0*/  LDG.E R8, desc[UR6][R6.64] ;  /* 0x0000000606087981 */ /* 0x0000a2000c1e1900 */
[----:B-1----:R-:W-:-:S04]  /*04d0*/  IMAD.WIDE.U32 R16, R24, 0x4, R12 ;  /* 0x0000000418107825 */ /* 0x002fc800078e000c */
[----:B------:R-:W-:Y:S01]  /*04e0*/  FFMA R20, R29, 0.00017094016948249191046, R28 ;  /* 0x39333e671d147823 */ /* 0x000fe2000000001c */
[----:B------:R-:W-:Y:S01]  /*04f0*/  IADD3 R29, PT, PT, R5, 0x384, RZ ;  /* 0x00000384051d7810 */ /* 0x000fe20007ffe0ff */
[----:B0-----:R-:W-:Y:S02]  /*0500*/  IMAD.WIDE.U32 R6, R24, 0x4, R14 ;  /* 0x0000000418067825 */ /* 0x001fe400078e000e */
[----:B------:R0:W5:Y:S02]  /*0510*/  LDG.E R24, desc[UR6][R16.64] ;  /* 0x0000000610187981 */ /* 0x000164000c1e1900 */
[----:B------:R-:W-:Y:S02]  /*0520*/  FFMA R27, R21, 0.00017094016948249191046, R20 ;  /* 0x39333e67151b7823 */ /* 0x000fe40000000014 */
[----:B------:R-:W5:Y:S01]  /*0530*/  LDG.E R6, desc[UR6][R6.64] ;  /* 0x0000000606067981 */ /* 0x000f62000c1e1900 */
[----:B------:R-:W-:-:S04]  /*0540*/  IMAD.WIDE.U32 R20, R29, 0x4, R12 ;  /* 0x000000041d147825 */ /* 0x000fc800078e000c */
[----:B0-----:R-:W-:Y:S02]  /*0550*/  IMAD.WIDE.U32 R16, R29, 0x4, R14 ;  /* 0x000000041d107825 */ /* 0x001fe400078e000e */
[----:B------:R-:W5:Y:S02]  /*0560*/  LDG.E R20, desc[UR6][R20.64] ;  /* 0x0000000614147981 */ /* 0x000f64000c1e1900 */
[----:B----4-:R-:W-:Y:S01]  /*0570*/  FFMA R18, R0, R18, R19 ;  /* 0x0000001200127223 */ /* 0x010fe20000000013 */
[----:B------:R-:W-:-:S03]  /*0580*/  IADD3 R29, PT, PT, R5, 0x3e8, RZ ;  /* 0x000003e8051d7810 */ /* 0x000fc60007ffe0ff */
[----:B------:R-:W-:Y:S01]  /*0590*/  FFMA R27, R18, 0.00017094016948249191046, R27 ;  /* 0x39333e67121b7823 */ /* 0x000fe2000000001b */
[----:B------:R0:W4:Y:S01]  /*05a0*/  LDG.E R21, desc[UR6][R16.64] ;  /* 0x0000000610157981 */ /* 0x000122000c1e1900 */
[----:B------:R-:W-:-:S04]  /*05b0*/  IMAD.WIDE.U32 R18, R29, 0x4, R12 ;  /* 0x000000041d127825 */ /* 0x000fc800078e000c */
[C---:B------:R-:W-:Y:S01]  /*05c0*/  FFMA R28, R0.reuse, R9, R10 ;  /* 0x00000009001c7223 */ /* 0x040fe2000000000a */
[----:B------:R-:W-:Y:S01]  /*05d0*/  FFMA R23, R0, R26, R23 ;  /* 0x0000001a00177223 */ /* 0x000fe20000000017 */
[----:B0-----:R-:W-:Y:S01]  /*05e0*/  IMAD.WIDE.U32 R16, R29, 0x4, R14 ;  /* 0x000000041d107825 */ /* 0x001fe200078e000e */
[C---:B------:R-:W-:Y:S01]  /*05f0*/  IADD3 R29, PT, PT, R5.reuse, 0x44c, RZ ;  /* 0x0000044c051d7810 */ /* 0x040fe20007ffe0ff */
[----:B------:R0:W4:Y:S01]  /*0600*/  LDG.E R9, desc[UR6][R18.64] ;  /* 0x0000000612097981 */ /* 0x000122000c1e1900 */
[----:B------:R-:W-:-:S03]  /*0610*/  IADD3 R26, PT, PT, R5, 0x4b0, RZ ;  /* 0x000004b0051a7810 */ /* 0x000fc60007ffe0ff */
[----:B------:R1:W4:Y:S01]  /*0620*/  LDG.E R10, desc[UR6][R16.64] ;  /* 0x00000006100a7981 */ /* 0x000322000c1e1900 */
[----:B------:R-:W-:Y:S01]  /*0630*/  FFMA R7, R28, 0.00017094016948249191046, R27 ;  /* 0x39333e671c077823 */ /* 0x000fe2000000001b */
[----:B0-----:R-:W-:-:S04]  /*0640*/  IMAD.WIDE.U32 R18, R29, 0x4, R14 ;  /* 0x000000041d127825 */ /* 0x001fc800078e000e */
[--C-:B-1----:R-:W-:Y:S02]  /*0650*/  IMAD.WIDE.U32 R16, R29, 0x4, R12.reuse ;  /* 0x000000041d107825 */ /* 0x102fe400078e000c */
[----:B------:R-:W4:Y:S04]  /*0660*/  LDG.E R18, desc[UR6][R18.64] ;  /* 0x0000000612127981 */ /* 0x000f28000c1e1900 */
[----:B------:R0:W4:Y:S02]  /*0670*/  LDG.E R27, desc[UR6][R16.64] ;  /* 0x00000006101b7981 */ /* 0x000124000c1e1900 */
[----:B0-----:R-:W-:-:S05]  /*0680*/  IMAD.WIDE.U32 R16, R26, 0x4, R12 ;  /* 0x000000041a107825 */ /* 0x001fca00078e000c */
[----:B------:R0:W4:Y:S02]  /*0690*/  LDG.E R19, desc[UR6][R16.64] ;  /* 0x0000000610137981 */ /* 0x000124000c1e1900 */
[----:B0-----:R-:W-:-:S05]  /*06a0*/  IMAD.WIDE.U32 R16, R26, 0x4, R14 ;  /* 0x000000041a107825 */ /* 0x001fca00078e000e */
[----:B------:R0:W4:Y:S01]  /*06b0*/  LDG.E R26, desc[UR6][R16.64] ;  /* 0x00000006101a7981 */ /* 0x000122000c1e1900 */
[----:B------:R-:W-:Y:S01]  /*06c0*/  FFMA R23, R23, 0.00017094016948249191046, R7 ;  /* 0x39333e6717177823 */ /* 0x000fe20000000007 */
[----:B------:R-:W-:-:S05]  /*06d0*/  IADD3 R7, PT, PT, R5, 0x514, RZ ;  /* 0x0000051405077810 */ /* 0x000fca0007ffe0ff */
[----:B0-----:R-:W-:-:S04]  /*06e0*/  IMAD.WIDE.U32 R16, R7, 0x4, R12 ;  /* 0x0000000407107825 */ /* 0x001fc800078e000c */
[----:B---3--:R-:W-:-:S04]  /*06f0*/  FFMA R22, R0, R25, R22 ;  /* 0x0000001900167223 */ /* 0x008fc80000000016 */
[----:B------:R-:W-:Y:S01]  /*0700*/  FFMA R22, R22, 0.00017094016948249191046, R23 ;  /* 0x39333e6716167823 */ /* 0x000fe20000000017 */
[----:B------:R-:W-:Y:S01]  /*0710*/  IADD3 R23, PT, PT, R5, 0x578, RZ ;  /* 0x0000057805177810 */ /* 0x000fe20007ffe0ff */
[----:B--2---:R-:W-:Y:S02]  /*0720*/  FFMA R11, R0, R11, R8 ;  /* 0x0000000b000b7223 */ /* 0x004fe40000000008 */
[----:B------:R0:W2:Y:S02]  /*0730*/  LDG.E R8, desc[UR6][R16.64] ;  /* 0x0000000610087981 */ /* 0x0000a4000c1e1900 */
[----:B------:R-:W-:Y:S01]  /*0740*/  FFMA R28, R11, 0.00017094016948249191046, R22 ;  /* 0x39333e670b1c7823 */ /* 0x000fe20000000016 */
[----:B0-----:R-:W-:-:S04]  /*0750*/  IMAD.WIDE.U32 R16, R7, 0x4, R14 ;  /* 0x0000000407107825 */ /* 0x001fc800078e000e */
[----:B-----5:R-:W-:Y:S01]  /*0760*/  FFMA R29, R0, R24, R6 ;  /* 0x00000018001d7223 */ /* 0x020fe20000000006 */
[----:B------:R-:W-:Y:S01]  /*0770*/  IMAD.WIDE.U32 R6, R23, 0x4, R12 ;  /* 0x0000000417067825 */ /* 0x000fe200078e000c */
[----:B------:R-:W2:Y:S01]  /*0780*/  LDG.E R11, desc[UR6][R16.64] ;  /* 0x00000006100b7981 */ /* 0x000ea2000c1e1900 */
[----:B------:R-:W-:-:S03]  /*0790*/  IADD3 R25, PT, PT, R5, 0x5dc, RZ ;  /* 0x000005dc05197810 */ /* 0x000fc60007ffe0ff */
[----:B------:R0:W3:Y:S01]  /*07a0*/  LDG.E R22, desc[UR6][R6.64] ;  /* 0x0000000606167981 */ /* 0x0000e2000c1e1900 */
[----:B------:R-:W-:Y:S01]  /*07b0*/  FFMA R24, R29, 0.00017094016948249191046, R28 ;  /* 0x39333e671d187823 */ /* 0x000fe2000000001c */
[----:B------:R-:W-:Y:S01]  /*07c0*/  IADD3 R29, PT, PT, R5, 0x640, RZ ;  /* 0x00000640051d7810 */ /* 0x000fe20007ffe0ff */
[----:B0-----:R-:W-:-:S04]  /*07d0*/  IMAD.WIDE.U32 R6, R23, 0x4, R14 ;  /* 0x0000000417067825 */ /* 0x001fc800078e000e */
[----:B----4-:R-:W-:Y:S01]  /*07e0*/  FFMA R23, R0, R20, R21 ;  /* 0x0000001400177223 */ /* 0x010fe20000000015 */
[C---:B------:R-:W-:Y:S01]  /*07f0*/  IMAD.WIDE.U32 R16, R25.reuse, 0x4, R12 ;  /* 0x0000000419107825 */ /* 0x040fe200078e000c */
[----:B------:R0:W3:Y:S04]  /*0800*/  LDG.E R20, desc[UR6][R6.64] ;  /* 0x0000000606147981 */ /* 0x0000e8000c1e1900 */
[----:B------:R1:W4:Y:S01]  /*0810*/  LDG.E R21, desc[UR6][R16.64] ;  /* 0x0000000610157981 */ /* 0x000322000c1e1900 */
[----:B0-----:R-:W-:-:S04]  /*0820*/  IMAD.WIDE.U32 R6, R25, 0x4, R14 ;  /* 0x0000000419067825 */ /* 0x001fc800078e000e */
[C---:B-1----:R-:W-:Y:S01]  /*0830*/  IMAD.WIDE.U32 R16, R29.reuse, 0x4, R14 ;  /* 0x000000041d107825 */ /* 0x042fe200078e000e */
[----:B------:R0:W4:Y:S03]  /*0840*/  LDG.E R25, desc[UR6][R6.64] ;  /* 0x0000000606197981 */ /* 0x000126000c1e1900 */
[----:B------:R-:W-:Y:S02]  /*0850*/  FFMA R28, R0, R9, R10 ;  /* 0x00000009001c7223 */ /* 0x000fe4000000000a */
[----:B------:R1:W5:Y:S01]  /*0860*/  LDG.E R10, desc[UR6][R16.64] ;  /* 0x00000006100a7981 */ /* 0x000362000c1e1900 */
[----:B0-----:R-:W-:Y:S01]  /*0870*/  IMAD.WIDE.U32 R6, R29, 0x4, R12 ;  /* 0x000000041d067825 */ /* 0x001fe200078e000c */
[----:B------:R-:W-:-:S04]  /*0880*/  IADD3 R29, PT, PT, R5, 0x6a4, RZ ;  /* 0x000006a4051d7810 */ /* 0x000fc80007ffe0ff */
[----:B------:R0:W5:Y:S01]  /*0890*/  LDG.E R9, desc[UR6][R6.64] ;  /* 0x0000000606097981 */ /* 0x000162000c1e1900 */
[----:B------:R-:W-:Y:S01]  /*08a0*/  FFMA R23, R23, 0.00017094016948249191046, R24 ;  /* 0x39333e6717177823 */ /* 0x000fe20000000018 */
[----:B-1----:R-:W-:-:S04]  /*08b0*/  IMAD.WIDE.U32 R16, R29, 0x4, R12 ;  /* 0x000000041d107825 */ /* 0x002fc800078e000c */
[----:B------:R-:W-:Y:S02]  /*08c0*/  FFMA R28, R28, 0.00017094016948249191046, R23 ;  /* 0x39333e671c1c7823 */ /* 0x000fe40000000017 */
[----:B------:R1:W5:Y:S01]  /*08d0*/  LDG.E R23, desc[UR6][R16.64] ;  /* 0x0000000610177981 */ /* 0x000362000c1e1900 */
[----:B0-----:R-:W-:Y:S01]  /*08e0*/  IMAD.WIDE.U32 R6, R29, 0x4, R14 ;  /* 0x000000041d067825 */ /* 0x001fe200078e000e */
[----:B------:R-:W-:-:S04]  /*08f0*/  IADD3 R29, PT, PT, R5, 0x708, RZ ;  /* 0x00000708051d7810 */ /* 0x000fc80007ffe0ff */
[----:B------:R0:W5:Y:S01]  /*0900*/  LDG.E R24, desc[UR6][R6.64] ;  /* 0x0000000606187981 */ /* 0x000162000c1e1900 */
[----:B-1----:R-:W-:-:S04]  /*0910*/  IMAD.WIDE.U32 R16, R29, 0x4, R12 ;  /* 0x000000041d107825 */ /* 0x002fc800078e000c */
[----:B------:R-:W-:Y:S02]  /*0920*/  FFMA R27, R0, R27, R18 ;  /* 0x0000001b001b7223 */ /* 0x000fe40000000012 */
[----:B------:R-:W5:Y:S01]  /*0930*/  LDG.E R16, desc[UR6][R16.64] ;  /* 0x0000000610107981 */ /* 0x000f62000c1e1900 */
[----:B0-----:R-:W-:-:S04]  /*0940*/  IMAD.WIDE.U32 R6, R29, 0x4, R14 ;  /* 0x000000041d067825 */ /* 0x001fc800078e000e */
[----:B------:R-:W-:Y:S01]  /*0950*/  FFMA R19, R0, R19, R26 ;  /* 0x0000001300137223 */ /* 0x000fe2000000001a */
[----:B------:R-:W-:Y:S01]  /*0960*/  IADD3 R26, PT, PT, R5, 0x76c, RZ ;  /* 0x0000076c051a7810 */ /* 0x000fe20007ffe0ff */
[----:B------:R0:W5:Y:S01]  /*0970*/  LDG.E R17, desc[UR6][R6.64] ;  /* 0x0000000606117981 */ /* 0x000162000c1e1900 */
[----:B------:R-:W-:-:S03]  /*0980*/  FFMA R18, R27, 0.00017094016948249191046, R28 ;  /* 0x39333e671b127823 */ /* 0x000fc6000000001c */
[----:B0-----:R-:W-:-:S05]  /*0990*/  IMAD.WIDE.U32 R6, R26, 0x4, R12 ;  /* 0x000000041a067825 */ /* 0x001fca00078e000c */
[----:B------:R0:W5:Y:S02]  /*09a0*/  LDG.E R27, desc[UR6][R6.64] ;  /* 0x00000006061b7981 */ /* 0x000164000c1e1900 */
[----:B0-----:R-:W-:-:S05]  /*09b0*/  IMAD.WIDE.U32 R6, R26, 0x4, R14 ;  /* 0x000000041a067825 */ /* 0x001fca00078e000e */
[----:B------:R0:W5:Y:S01]  /*09c0*/  LDG.E R26, desc[UR6][R6.64] ;  /* 0x00000006061a7981 */ /* 0x000162000c1e1900 */
[----:B------:R-:W-:Y:S01]  /*09d0*/  FFMA R18, R19, 0.00017094016948249191046, R18 ;  /* 0x39333e6713127823 */ /* 0x000fe20000000012 */
[----:B------:R-:W-:-:S05]  /*09e0*/  IADD3 R19, PT, PT, R5, 0x7d0, RZ ;  /* 0x000007d005137810 */ /* 0x000fca0007ffe0ff */
[----:B0-----:R-:W-:-:S04]  /*09f0*/  IMAD.WIDE.U32 R6, R19, 0x4, R12 ;  /* 0x0000000413067825 */ /* 0x001fc800078e000c */
[----:B--2---:R-:W-:Y:S01]  /*0a00*/  FFMA R11, R0, R8, R11 ;  /* 0x00000008000b7223 */ /* 0x004fe2000000000b */
[----:B------:R-:W-:-:S03]  /*0a10*/  IADD3 R8, PT, PT, R5, 0x834, RZ ;  /* 0x0000083405087810 */ /* 0x000fc60007ffe0ff */
[----:B------:R-:W-:Y:S02]  /*0a20*/  FFMA R18, R11, 0.00017094016948249191046, R18 ;  /* 0x39333e670b127823 */ /* 0x000fe40000000012 */
[----:B------:R0:W2:Y:S02]  /*0a30*/  LDG.E R11, desc[UR6][R6.64] ;  /* 0x00000006060b7981 */ /* 0x0000a4000c1e1900 */
[----:B0-----:R-:W-:-:S04]  /*0a40*/  IMAD.WIDE.U32 R6, R19, 0x4, R14 ;  /* 0x0000000413067825 */ /* 0x001fc800078e000e */
[----:B---3--:R-:W-:Y:S02]  /*0a50*/  FFMA R29, R0, R22, R20 ;  /* 0x00000016001d7223 */ /* 0x008fe40000000014 */
[----:B------:R0:W2:Y:S02]  /*0a60*/  LDG.E R20, desc[UR6][R6.64] ;  /* 0x0000000606147981 */ /* 0x0000a4000c1e1900 */
[----:B------:R-:W-:Y:S01]  /*0a70*/  FFMA R22, R29, 0.00017094016948249191046, R18 ;  /* 0x39333e671d167823 */ /* 0x000fe20000000012 */
[----:B------:R-:W-:-:S06]  /*0a80*/  IMAD.WIDE.U32 R18, R8, 0x4, R12 ;  /* 0x0000000408127825 */ /* 0x000fcc00078e000c */
[----:B------:R-:W3:Y:S01]  /*0a90*/  LDG.E R18, desc[UR6][R18.64] ;  /* 0x0000000612127981 */ /* 0x000ee2000c1e1900 */
[----:B0-----:R-:W-:-:S04]  /*0aa0*/  IMAD.WIDE.U32 R6, R8, 0x4, R14 ;  /* 0x0000000408067825 */ /* 0x001fc800078e000e */
[----:B----4-:R-:W-:Y:S01]  /*0ab0*/  FFMA R25, R0, R21, R25 ;  /* 0x0000001500197223 */ /* 0x010fe20000000019 */
[----:B------:R-:W-:-:S03]  /*0ac0*/  IADD3 R21, PT, PT, R5, 0x898, RZ ;  /* 0x0000089805157810 */ /* 0x000fc60007ffe0ff */
[----:B------:R-:W-:Y:S01]  /*0ad0*/  FFMA R22, R25, 0.00017094016948249191046, R22 ;  /* 0x39333e6719167823 */ /* 0x000fe20000000016 */
[----:B------:R-:W-:Y:S01]  /*0ae0*/  IADD3 R25, PT, PT, R5, 0x8fc, RZ ;  /* 0x000008fc05197810 */ /* 0x000fe20007ffe0ff */
[----:B-----5:R-:W-:Y:S01]  /*0af0*/  FFMA R29, R0, R9, R10 ;  /* 0x00000009001d7223 */ /* 0x020fe2000000000a */
[----:B------:R-:W-:Y:S01]  /*0b00*/  IMAD.WIDE.U32 R8, R21, 0x4, R12 ;  /* 0x0000000415087825 */ /* 0x000fe200078e000c */
[----:B------:R0:W3:Y:S03]  /*0b10*/  LDG.E R10, desc[UR6][R6.64] ;  /* 0x00000006060a7981 */ /* 0x0000e6000c1e1900 */
[----:B------:R-:W-:Y:S01]  /*0b20*/  FFMA R22, R29, 0.00017094016948249191046, R22 ;  /* 0x39333e671d167823 */ /* 0x000fe20000000016 */
[----:B------:R1:W4:Y:S01]  /*0b30*/  LDG.E R19, desc[UR6][R8.64] ;  /* 0x0000000608137981 */ /* 0x000322000c1e1900 */
[----:B0-----:R-:W-:Y:S01]  /*0b40*/  IMAD.WIDE.U32 R6, R21, 0x4, R14 ;  /* 0x0000000415067825 */ /* 0x001fe200078e000e */
[----:B------:R-:W-:-:S03]  /*0b50*/  IADD3 R29, PT, PT, R5, 0x960, RZ ;  /* 0x00000960051d7810 */ /* 0x000fc60007ffe0ff */
[C---:B-1----:R-:W-:Y:S01]  /*0b60*/  IMAD.WIDE.U32 R8, R25.reuse, 0x4, R12 ;  /* 0x0000000419087825 */ /* 0x042fe200078e000c */
[----:B------:R0:W4:Y:S03]  /*0b70*/  LDG.E R21, desc[UR6][R6.64] ;  /* 0x0000000606157981 */ /* 0x000126000c1e1900 */
[----:B------:R-:W-:Y:S02]  /*0b80*/  FFMA R24, R0, R23, R24 ;  /* 0x0000001700187223 */ /* 0x000fe40000000018 */
[----:B------:R1:W5:Y:S01]  /*0b90*/  LDG.E R23, desc[UR6][R8.64] ;  /* 0x0000000608177981 */ /* 0x000362000c1e1900 */
[----:B0-----:R-:W-:-:S04]  /*0ba0*/  IMAD.WIDE.U32 R6, R25, 0x4, R14 ;  /* 0x0000000419067825 */ /* 0x001fc800078e000e */
[C---:B-1----:R-:W-:Y:S01]  /*0bb0*/  IMAD.WIDE.U32 R8, R29.reuse, 0x4, R12 ;  /* 0x000000041d087825 */ /* 0x042fe200078e000c */
[----:B------:R0:W5:Y:S03]  /*0bc0*/  LDG.E R25, desc[UR6][R6.64] ;  /* 0x0000000606197981 */ /* 0x000166000c1e1900 */
[----:B------:R-:W-:Y:S01]  /*0bd0*/  FFMA R28, R24, 0.00017094016948249191046, R22 ;  /* 0x39333e67181c7823 */ /* 0x000fe20000000016 */
[----:B------:R-:W-:Y:S01]  /*0be0*/  FFMA R17, R0, R16, R17 ;  /* 0x0000001000117223 */ /* 0x000fe20000000011 */
[----:B------:R1:W5:Y:S01]  /*0bf0*/  LDG.E R22, desc[UR6][R8.64] ;  /* 0x0000000608167981 */ /* 0x000362000c1e1900 */
[----:B0-----:R-:W-:Y:S01]  /*0c00*/  IMAD.WIDE.U32 R6, R29, 0x4, R14 ;  /* 0x000000041d067825 */ /* 0x001fe200078e000e */
[----:B------:R-:W-:-:S04]  /*0c10*/  IADD3 R29, PT, PT, R5, 0x9c4, RZ ;  /* 0x000009c4051d7810 */ /* 0x000fc80007ffe0ff */
[----:B------:R0:W5:Y:S01]  /*0c20*/  LDG.E R24, desc[UR6][R6.64] ;  /* 0x0000000606187981 */ /* 0x000162000c1e1900 */
[----:B-1----:R-:W-:-:S04]  /*0c30*/  IMAD.WIDE.U32 R8, R29, 0x4, R12 ;  /* 0x000000041d087825 */ /* 0x002fc800078e000c */
[----:B------:R-:W-:Y:S01]  /*0c40*/  FFMA R16, R17, 0.00017094016948249191046, R28 ;  /* 0x39333e6711107823 */ /* 0x000fe2000000001c */
[----:B------:R-:W-:Y:S01]  /*0c50*/  IADD3 R17, PT, PT, R5, 0xa28, RZ ;  /* 0x00000a2805117810 */ /* 0x000fe20007ffe0ff */
[----:B------:R-:W5:Y:S01]  /*0c60*/  LDG.E R8, desc[UR6][R8.64] ;  /* 0x0000000608087981 */ /* 0x000f62000c1e1900 */
[----:B0-----:R-:W-:-:S05]  /*0c70*/  IMAD.WIDE.U32 R6, R29, 0x4, R14 ;  /* 0x000000041d067825 */ /* 0x001fca00078e000e */
[----:B------:R0:W5:Y:S01]  /*0c80*/  LDG.E R9, desc[UR6][R6.64] ;  /* 0x0000000606097981 */ /* 0x000162000c1e1900 */
[----:B------:R-:W-:Y:S01]  /*0c90*/  FFMA R26, R0, R27, R26 ;  /* 0x0000001b001a7223 */ /* 0x000fe2000000001a */
[----:B0-----:R-:W-:-:S05]  /*0ca0*/  IMAD.WIDE.U32 R6, R17, 0x4, R12 ;  /* 0x0000000411067825 */ /* 0x001fca00078e000c */
[----:B------:R0:W5:Y:S02]  /*0cb0*/  LDG.E R27, desc[UR6][R6.64] ;  /* 0x00000006061b7981 */ /* 0x000164000c1e1900 */
[----:B0-----:R-:W-:-:S06]  /*0cc0*/  IMAD.WIDE.U32 R6, R17, 0x4, R14 ;  /* 0x0000000411067825 */ /* 0x001fcc00078e000e */
[----:B------:R-:W5:Y:S01]  /*0cd0*/  LDG.E R6, desc[UR6][R6.64] ;  /* 0x0000000606067981 */ /* 0x000f62000c1e1900 */
[----:B------:R-:W-:Y:S01]  /*0ce0*/  FFMA R16, R26, 0.00017094016948249191046, R16 ;  /* 0x39333e671a107823 */ /* 0x000fe20000000010 */
[C---:B------:R-:W-:Y:S01]  /*0cf0*/  IADD3 R26, PT, PT, R5.reuse, 0xbb8, RZ ;  /* 0x00000bb8051a7810 */ /* 0x040fe20007ffe0ff */
[----:B--2---:R-:W-:Y:S01]  /*0d00*/  FFMA R17, R0, R11, R20 ;  /* 0x0000000b00117223 */ /* 0x004fe20000000014 */
[----:B------:R-:W-:-:S03]  /*0d10*/  IADD3 R11, PT, PT, R5, 0xa8c, RZ ;  /* 0x00000a8c050b7810 */ /* 0x000fc60007ffe0ff */
[----:B------:R-:W-:Y:S02]  /*0d20*/  FFMA R20, R17, 0.00017094016948249191046, R16 ;  /* 0x39333e6711147823 */ /* 0x000fe40000000010 */
[----:B------:R-:W-:-:S05]  /*0d30*/  IMAD.WIDE.U32 R16, R11, 0x4, R12 ;  /* 0x000000040b107825 */ /* 0x000fca00078e000c */
[----:B------:R0:W2:Y:S01]  /*0d40*/  LDG.E R7, desc[UR6][R16.64] ;  /* 0x0000000610077981 */ /* 0x0000a2000c1e1900 */
[----:B---3--:R-:W-:-:S04]  /*0d50*/  FFMA R29, R0, R18, R10 ;  /* 0x00000012001d7223 */ /* 0x008fc8000000000a */
[----:B------:R-:W-:Y:S01]  /*0d60*/  FFMA R20, R29, 0.00017094016948249191046, R20 ;  /* 0x39333e671d147823 */ /* 0x000fe20000000014 */
[----:B------:R-:W-:Y:S01]  /*0d70*/  IADD3 R29, PT, PT, R5, 0xaf0, RZ ;  /* 0x00000af0051d7810 */ /* 0x000fe20007ffe0ff */
[----:B------:R-:W-:-:S04]  /*0d80*/  IMAD.WIDE.U32 R10, R11, 0x4, R14 ;  /* 0x000000040b0a7825 */ /* 0x000fc800078e000e */
[----:B0-----:R-:W-:Y:S01]  /*0d90*/  IMAD.WIDE.U32 R16, R29, 0x4, R12 ;  /* 0x000000041d107825 */ /* 0x001fe200078e000c */
[----:B------:R0:W2:Y:S03]  /*0da0*/  LDG.E R18, desc[UR6][R10.64] ;  /* 0x000000060a127981 */ /* 0x0000a6000c1e1900 */
[----:B----4-:R-:W-:Y:S01]  /*0db0*/  FFMA R19, R0, R19, R21 ;  /* 0x0000001300137223 */ /* 0x010fe20000000015 */
[----:B------:R-:W-:-:S03]  /*0dc0*/  IADD3 R21, PT, PT, R5, 0xb54, RZ ;  /* 0x00000b5405157810 */ /* 0x000fc60007ffe0ff */
[----:B------:R-:W-:Y:S02]  /*0dd0*/  FFMA R20, R19, 0.00017094016948249191046, R20 ;  /* 0x39333e6713147823 */ /* 0x000fe40000000014 */
[----:B------:R1:W3:Y:S01]  /*0de0*/  LDG.E R19, desc[UR6][R16.64] ;  /* 0x0000000610137981 */ /* 0x0002e2000c1e1900 */
[----:B0-----:R-:W-:-:S04]  /*0df0*/  IMAD.WIDE.U32 R10, R29, 0x4, R14 ;  /* 0x000000041d0a7825 */ /* 0x001fc800078e000e */
[----:B-----5:R-:W-:Y:S01]  /*0e00*/  FFMA R23, R0, R23, R25 ;  /* 0x0000001700177223 */ /* 0x020fe20000000019 */
[----:B-1----:R-:W-:-:S04]  /*0e10*/  IMAD.WIDE.U32 R16, R21, 0x4, R14 ;  /* 0x0000000415107825 */ /* 0x002fc800078e000e */
[----:B------:R-:W-:Y:S01]  /*0e20*/  FFMA R20, R23, 0.00017094016948249191046, R20 ;  /* 0x39333e6717147823 */ /* 0x000fe20000000014 */
[----:B------:R-:W-:Y:S01]  /*0e30*/  FFMA R23, R0, R22, R24 ;  /* 0x0000001600177223 */ /* 0x000fe20000000018 */
[----:B------:R-:W-:Y:S01]  /*0e40*/  IMAD.WIDE.U32 R24, R21, 0x4, R12 ;  /* 0x0000000415187825 */ /* 0x000fe200078e000c */
[----:B------:R0:W3:Y:S03]  /*0e50*/  LDG.E R22, desc[UR6][R10.64] ;  /* 0x000000060a167981 */ /* 0x0000e6000c1e1900 */
[----:B------:R-:W-:Y:S01]  /*0e60*/  FFMA R20, R23, 0.00017094016948249191046, R20 ;  /* 0x39333e6717147823 */ /* 0x000fe20000000014 */
[----:B------:R-:W-:Y:S01]  /*0e70*/  IADD3 R23, PT, PT, R5, 0xc1c, RZ ;  /* 0x00000c1c05177810 */ /* 0x000fe20007ffe0ff */
[----:B------:R-:W4:Y:S01]  /*0e80*/  LDG.E R21, desc[UR6][R24.64] ;  /* 0x0000000618157981 */ /* 0x000f22000c1e1900 */
[----:B0-----:R-:W-:-:S03]  /*0e90*/  IMAD.WIDE.U32 R10, R26, 0x4, R12 ;  /* 0x000000041a0a7825 */ /* 0x001fc600078e000c */
[----:B------:R0:W4:Y:S04]  /*0ea0*/  LDG.E R24, desc[UR6][R16.64] ;  /* 0x0000000610187981 */ /* 0x000128000c1e1900 */
[----:B------:R1:W5:Y:S01]  /*0eb0*/  LDG.E R25, desc[UR6][R10.64] ;  /* 0x000000060a197981 */ /* 0x000362000c1e1900 */
[----:B0-----:R-:W-:-:S04]  /*0ec0*/  IMAD.WIDE.U32 R16, R26, 0x4, R14 ;  /* 0x000000041a107825 */ /* 0x001fc800078e000e */
[----:B------:R-:W-:Y:S01]  /*0ed0*/  FFMA R26, R0, R8, R9 ;  /* 0x00000008001a7223 */ /* 0x000fe20000000009 */
[C---:B------:R-:W-:Y:S01]  /*0ee0*/  IMAD.WIDE.U32 R8, R23.reuse, 0x4, R12 ;  /* 0x0000000417087825 */ /* 0x040fe200078e000c */
[----:B------:R-:W5:Y:S03]  /*0ef0*/  LDG.E R16, desc[UR6][R16.64] ;  /* 0x0000000610107981 */ /* 0x000f66000c1e1900 */
[----:B-1----:R-:W-:-:S05]  /*0f00*/  IMAD.WIDE.U32 R10, R23, 0x4, R14 ;  /* 0x00000004170a7825 */ /* 0x002fca00078e000e */
[----:B------:R-:W5:Y:S04]  /*0f10*/  LDG.E R23, desc[UR6][R10.64] ;  /* 0x000000060a177981 */ /* 0x000f68000c1e1900 */
[----:B------:R0:W5:Y:S02]  /*0f20*/  LDG.E R17, desc[UR6][R8.64] ;  /* 0x0000000608117981 */ /* 0x000164000c1e1900 */
[C---:B0-----:R-:W-:Y:S01]  /*0f30*/  IADD3 R8, PT, PT, R5.reuse, 0xc80, RZ ;  /* 0x00000c8005087810 */ /* 0x041fe20007ffe0ff */
[----:B------:R-:W-:Y:S01]  /*0f40*/  FFMA R6, R0, R27, R6 ;  /* 0x0000001b00067223 */ /* 0x000fe20000000006 */
[----:B------:R-:W-:-:S03]  /*0f50*/  IADD3 R27, PT, PT, R5, 0xce4, RZ ;  /* 0x00000ce4051b7810 */ /* 0x000fc60007ffe0ff */
[----:B------:R-:W-:-:S04]  /*0f60*/  IMAD.WIDE.U32 R10, R8, 0x4, R12 ;  /* 0x00000004080a7825 */ /* 0x000fc800078e000c */
[----:B------:R-:W-:-:S04]  /*0f70*/  IMAD.WIDE.U32 R8, R8, 0x4, R14 ;  /* 0x0000000408087825 */ /* 0x000fc800078e000e */
[----:B------:R-:W-:Y:S01]  /*0f80*/  FFMA R20, R26, 0.00017094016948249191046, R20 ;  /* 0x39333e671a147823 */ /* 0x000fe20000000014 */
[----:B------:R-:W5:Y:S04]  /*0f90*/  LDG.E R29, desc[UR6][R10.64] ;  /* 0x000000060a1d7981 */ /* 0x000f68000c1e1900 */
[----:B------:R0:W5:Y:S02]  /*0fa0*/  LDG.E R26, desc[UR6][R8.64] ;  /* 0x00000006081a7981 */ /* 0x000164000c1e1900 */
[----:B0-----:R-:W-:-:S05]  /*0fb0*/  IMAD.WIDE.U32 R8, R27, 0x4, R12 ;  /* 0x000000041b087825 */ /* 0x001fca00078e000c */
[----:B------:R0:W5:Y:S02]  /*0fc0*/  LDG.E R28, desc[UR6][R8.64] ;  /* 0x00000006081c7981 */ /* 0x000164000c1e1900 */
[----:B0-----:R-:W-:-:S05]  /*0fd0*/  IMAD.WIDE.U32 R8, R27, 0x4, R14 ;  /* 0x000000041b087825 */ /* 0x001fca00078e000e */
[----:B------:R-:W5:Y:S01]  /*0fe0*/  LDG.E R27, desc[UR6][R8.64] ;  /* 0x00000006081b7981 */ /* 0x000f62000c1e1900 */
[----:B------:R-:W-:Y:S01]  /*0ff0*/  FFMA R6, R6, 0.00017094016948249191046, R20 ;  /* 0x39333e6706067823 */ /* 0x000fe20000000014 */
[----:B------:R-:W-:-:S04]  /*1000*/  UIADD3 UR4, UPT, UPT, UR4, 0xd48, URZ ;  /* 0x00000d4804047890 */ /* 0x000fc8000fffe0ff */
[----:B------:R-:W-:Y:S01]  /*1010*/  UISETP.NE.AND UP0, UPT, UR4, 0x8ed8c, UPT ;  /* 0x0008ed8c0400788c */ /* 0x000fe2000bf05270 */
[----:B------:R-:W-:Y:S01]  /*1020*/  IADD3 R5, PT, PT, R5, 0xd48, RZ ;  /* 0x00000d4805057810 */ /* 0x000fe20007ffe0ff */
[----:B--2---:R-:W-:-:S04]  /*1030*/  FFMA R7, R0, R7, R18 ;  /* 0x0000000700077223 */ /* 0x004fc80000000012 */
[----:B------:R-:W-:Y:S01]  /*1040*/  FFMA R6, R7, 0.00017094016948249191046, R6 ;  /* 0x39333e6707067823 */ /* 0x000fe20000000006 */
[----:B---3--:R-:W-:-:S04]  /*1050*/  FFMA R19, R0, R19, R22 ;  /* 0x0000001300137223 */ /* 0x008fc80000000016 */
[----:B------:R-:W-:Y:S01]  /*1060*/  FFMA R6, R19, 0.00017094016948249191046, R6 ;  /* 0x39333e6713067823 */ /* 0x000fe20000000006 */
[----:B----4-:R-:W-:-:S04]  /*1070*/  FFMA R21, R0, R21, R24 ;  /* 0x0000001500157223 */ /* 0x010fc80000000018 */
[----:B------:R-:W-:Y:S01]  /*1080*/  FFMA R6, R21, 0.00017094016948249191046, R6 ;  /* 0x39333e6715067823 */ /* 0x000fe20000000006 */
[----:B-----5:R-:W-:-:S04]  /*1090*/  FFMA R25, R0, R25, R16 ;  /* 0x0000001900197223 */ /* 0x020fc80000000010 */
[----:B------:R-:W-:Y:S01]  /*10a0*/  FFMA R6, R25, 0.00017094016948249191046, R6 ;  /* 0x39333e6719067823 */ /* 0x000fe20000000006 */
[----:B------:R-:W-:-:S04]  /*10b0*/  FFMA R17, R0, R17, R23 ;  /* 0x0000001100117223 */ /* 0x000fc80000000017 */
[----:B------:R-:W-:Y:S01]  /*10c0*/  FFMA R17, R17, 0.00017094016948249191046, R6 ;  /* 0x39333e6711117823 */ /* 0x000fe20000000006 */
[----:B------:R-:W-:-:S04]  /*10d0*/  FFMA R26, R0, R29, R26 ;  /* 0x0000001d001a7223 */ /* 0x000fc8000000001a */
[----:B------:R-:W-:Y:S01]  /*10e0*/  FFMA R26, R26, 0.00017094016948249191046, R17 ;  /* 0x39333e671a1a7823 */ /* 0x000fe20000000011 */
[----:B------:R-:W-:-:S04]  /*10f0*/  FFMA R27, R0, R28, R27 ;  /* 0x0000001c001b7223 */ /* 0x000fc8000000001b */
[----:B------:R-:W-:Y:S01]  /*1100*/  FFMA R16, R27, 0.00017094016948249191046, R26 ;  /* 0x39333e671b107823 */ /* 0x000fe2000000001a */
[----:B------:R-:W-:Y:S06]  /*1110*/  BRA.U UP0, `(.L_x_71) ;  /* 0xfffffff1003c7547 */ /* 0x000fec000b83ffff */
[----:B------:R-:W0:Y:S01]  /*1120*/  LDC R9, c[0x0][0x3b8] ;  /* 0x0000ee00ff097b82 */ /* 0x000e220000000800 */
[----:B------:R-:W-:Y:S07]  /*1130*/  BSSY.RECONVERGENT B0, `(.L_x_72) ;  /* 0x000000c000007945 */ /* 0x000fee0003800200 */
[----:B------:R-:W1:Y:S01]  /*1140*/  LDC R0, c[0x0][0x3b8] ;  /* 0x0000ee00ff007b82 */ /* 0x000e620000000800 */
[----:B0-----:R-:W0:Y:S08]  /*1150*/  MUFU.RCP R5, R9 ;  /* 0x0000000900057308 */ /* 0x001e300000001000 */
[----:B------:R-:W2:Y:S01]  /*1160*/  FCHK P0, R16, R9 ;  /* 0x0000000910007302 */ /* 0x000ea20000000000 */
[----:B0-----:R-:W-:-:S04]  /*1170*/  FFMA R6, R5, -R9, 1 ;  /* 0x3f80000005067423 */ /* 0x001fc80000000809 */
[----:B------:R-:W-:-:S04]  /*1180*/  FFMA R5, R5, R6, R5 ;  /* 0x0000000605057223 */ /* 0x000fc80000000005 */
[----:B------:R-:W-:-:S04]  /*1190*/  FFMA R6, R16, R5, RZ ;  /* 0x0000000510067223 */ /* 0x000fc800000000ff */
[----:B------:R-:W-:-:S04]  /*11a0*/  FFMA R7, R6, -R9, R16 ;  /* 0x8000000906077223 */ /* 0x000fc80000000010 */
[----:B------:R-:W-:Y:S01]  /*11b0*/  FFMA R5, R5, R7, R6 ;  /* 0x0000000705057223 */ /* 0x000fe20000000006 */
[----:B-12---:R-:W-:Y:S06]  /*11c0*/  @!P0 BRA `(.L_x_73) ;  /* 0x0000000000088947 */ /* 0x006fec0003800000 */
[----:B------:R-:W-:-:S07]  /*11d0*/  MOV R6, 0x11f0 ;  /* 0x000011f000067802 */ /* 0x000fce0000000f00 */
[----:B------:R-:W-:Y:S05]  /*11e0*/  CALL.REL.NOINC `($__internal_4_$__cuda_sm3x_div_rn_noftz_f32_slowpath) ;  /* 0x0000004000847944 */ /* 0x000fea0003c00000 */
.L_x_73:
[----:B------:R-:W-:Y:S05]  /*11f0*/  BSYNC.RECONVERGENT B0 ;  /* 0x0000000000007941 */ /* 0x000fea0003800200 */
.L_x_72:
[----:B------:R-:W-:Y:S01]  /*1200*/  FSETP.NEU.AND P0, PT, R5, 1, PT ;  /* 0x3f8000000500780b */ /* 0x000fe20003f0d000 */
[----:B------:R-:W-:Y:S01]  /*1210*/  BSSY.RECONVERGENT B0, `(.L_x_74) ;  /* 0x0000047000007945 */ /* 0x000fe20003800200 */
[----:B------:R-:W-:-:S11]  /*1220*/  HFMA2 R10, -RZ, RZ, 1.875, 0 ;  /* 0x3f800000ff0a7431 */ /* 0x000fd600000001ff */
        /* <DEDUP_REMOVED lines=10> */
[C---:B------:R-:W-:Y:S02]  /*12d0*/  FSETP.GEU.AND P0, PT, |R5|.reuse, 1.175494350822287508e-38, PT ;  /* 0x008000000500780b */ /* 0x040fe40003f0e200 */
[----:B------:R-:W-:Y:S02]  /*12e0*/  MOV R14, 0x3a2c32e4 ;  /* 0x3a2c32e4000e7802 */ /* 0x000fe40000000f00 */
[----:B------:R-:W-:Y:S02]  /*12f0*/  FSEL R6, R6, |R5|, !P0 ;  /* 0x4000000506067208 */ /* 0x000fe40004000000 */
[----:B------:R-:W-:Y:S02]  /*1300*/  FSETP.GEU.AND P2, PT, R5, RZ, PT ;  /* 0x000000ff0500720b */ /* 0x000fe40003f4e000 */
        /* <DEDUP_REMOVED lines=29> */
[----:B------:R-:W-:Y:S01]  /*14e0*/  FMUL R8, R7, 0.25 ;  /* 0x3e80000007087820 */ /* 0x000fe20000400000 */
[----:B------:R-:W-:-:S03]  /*14f0*/  FADD R6, -R6, R7 ;  /* 0x0000000706067221 */ /* 0x000fc60000000100 */
[----:B------:R-:W0:Y:S01]  /*1500*/  FRND R9, R8 ;  /* 0x0000000800097307 */ /* 0x000e220000201000 */
[----:B------:R-:W-:Y:S01]  /*1510*/  FADD R6, R11, -R6 ;  /* 0x800000060b067221 */ /* 0x000fe20000000000 */
[----:B------:R-:W-:Y:S01]  /*1520*/  FFMA R7, R7, 0.25, -R8 ;  /* 0x3e80000007077823 */ /* 0x000fe20000000808 */
[----:B------:R-:W-:Y:S01]  /*1530*/  HFMA2 R11, -RZ, RZ, 0.64013671875, -15.109375 ;  /* 0x391fcb8eff0b7431 */ /* 0x000fe200000001ff */
[----:B------:R-:W-:Y:S02]  /*1540*/  FSETP.GT.AND P1, PT, |R8|, 152, PT ;  /* 0x431800000800780b */ /* 0x000fe40003f24200 */
        /* <DEDUP_REMOVED lines=8> */
[----:B------:R-:W-:Y:S01]  /*15d0*/  FFMA R9, R6, R7, 0.24022644758224487305 ;  /* 0x3e75fdec06097423 */ /* 0x000fe20000000007 */
        /* <DEDUP_REMOVED lines=10> */
.L_x_75:
[----:B------:R-:W-:Y:S05]  /*1680*/  BSYNC.RECONVERGENT B0 ;  /* 0x0000000000007941 */ /* 0x000fea0003800200 */
.L_x_74:
[----:B------:R-:W0:Y:S01]  /*1690*/  S2UR UR5, SR_CgaCtaId ;  /* 0x00000000000579c3 */ /* 0x000e220000008800 */
[----:B------:R-:W-:Y:S02]  /*16a0*/  UMOV UR4, 0x400 ;  /* 0x0000040000047882 */ /* 0x000fe40000000000 */
[----:B------:R-:W-:-:S05]  /*16b0*/  UIADD3 UR4, UPT, UPT, UR4, 0x4, URZ ;  /* 0x0000000404047890 */ /* 0x000fca000fffe0ff */
[----:B------:R-:W1:Y:S08]  /*16c0*/  LDC.64 R6, c[0x0][0x3b0] ;  /* 0x0000ec00ff067b82 */ /* 0x000e700000000a00 */
[----:B------:R-:W2:Y:S01]  /*16d0*/  LDC.64 R8, c[0x0][0x3b8] ;  /* 0x0000ee00ff087b82 */ /* 0x000ea20000000a00 */
[----:B0-----:R-:W-:-:S06]  /*16e0*/  ULEA UR4, UR5, UR4, 0x18 ;  /* 0x0000000405047291 */ /* 0x001fcc000f8ec0ff */
[C---:B------:R-:W-:Y:S01]  /*16f0*/  LEA R11, R4.reuse, UR4, 0x2 ;  /* 0x00000004040b7c11 */ /* 0x040fe2000f8e10ff */
[----:B-1----:R-:W-:-:S04]  /*1700*/  IMAD.WIDE.U32 R4, R4, 0x4, R6 ;  /* 0x0000000404047825 */ /* 0x002fc800078e0006 */
[----:B------:R0:W-:Y:S01]  /*1710*/  STS [R11], R10 ;  /* 0x0000000a0b007388 */ /* 0x0001e20000000800 */
[----:B------:R-:W-:Y:S02]  /*1720*/  MOV R7, R5 ;  /* 0x0000000500077202 */ /* 0x000fe40000000f00 */
[----:B------:R-:W-:Y:S01]  /*1730*/  MOV R6, R4 ;  /* 0x0000000400067202 */ /* 0x000fe20000000f00 */
[----:B--2---:R-:W-:Y:S01]  /*1740*/  FMUL R5, R8, R9 ;  /* 0x0000000908057220 */ /* 0x004fe20000400000 */
[----:B------:R-:W-:Y:S01]  /*1750*/  HFMA2 R4, -RZ, RZ, 0, 0 ;  /* 0x00000000ff047431 */ /* 0x000fe200000001ff */
[----:B------:R-:W-:Y:S01]  /*1760*/  MOV R8, 0x4 ;  /* 0x0000000400087802 */ /* 0x000fe20000000f00 */
[----:B------:R-:W-:Y:S01]  /*1770*/  HFMA2 R9, -RZ, RZ, 0, 0 ;  /* 0x00000000ff097431 */ /* 0x000fe200000001ff */
[----:B0-----:R-:W-:Y:S06]  /*1780*/  BAR.SYNC.DEFER_BLOCKING 0x0 ;  /* 0x0000000000007b1d */ /* 0x001fec0000010000 */
.L_x_79:
[----:B------:R0:W5:Y:S01]  /*1790*/  LDG.E R11, desc[UR6][R6.64] ;  /* 0x00000006060b7981 */ /* 0x000162000c1e1900 */
[----:B------:R-:W-:-:S03]  /*17a0*/  MOV R14, 0x3f800000 ;  /* 0x3f800000000e7802 */ /* 0x000fc60000000f00 */
[----:B------:R-:W1:Y:S04]  /*17b0*/  LDS R12, [R9+UR4] ;  /* 0x00000004090c7984 */ /* 0x000e680008000800 */
[----:B------:R-:W2:Y:S01]  /*17c0*/  LDS R10, [R8+UR4] ;  /* 0x00000004080a7984 */ /* 0x000ea20008000800 */
[----:B-1----:R-:W-:Y:S02]  /*17d0*/  FSETP.NEU.AND P0, PT, R12, 1, PT ;  /* 0x3f8000000c00780b */ /* 0x002fe40003f0d000 */
[----:B--2---:R-:W-:-:S11]  /*17e0*/  FSETP.NEU.AND P1, PT, R10, 1, PT ;  /* 0x3f8000000a00780b */ /* 0x004fd60003f2d000 */
[----:B0-----:R-:W-:Y:S05]  /*17f0*/  @!P0 BRA `(.L_x_76) ;  /* 0x0000000400048947 */ /* 0x001fea0003800000 */
[----:B------:R-:W-:-:S13]  /*1800*/  FSETP.NAN.AND P0, PT, |R12|, |R12|, PT ;  /* 0x4000000c0c00720b */ /* 0x000fda0003f08200 */
[----:B------:R-:W-:Y:S01]  /*1810*/  @P0 FADD R14, R12, 4 ;  /* 0x408000000c0e0421 */ /* 0x000fe20000000000 */
[----:B------:R-:W-:Y:S06]  /*1820*/  @P0 BRA `(.L_x_76) ;  /* 0x0000000000f80947 */ /* 0x000fec0003800000 */
[C---:B------:R-:W-:Y:S01]  /*1830*/  FMUL R13, |R12|.reuse, 16777216 ;  /* 0x4b8000000c0d7820 */ /* 0x040fe20000400200 */
[C---:B------:R-:W-:Y:S02]  /*1840*/  FSETP.GEU.AND P0, PT, |R12|.reuse, 1.175494350822287508e-38, PT ;  /* 0x008000000c00780b */ /* 0x040fe40003f0e200 */
[----:B------:R-:W-:Y:S02]  /*1850*/  MOV R20, 0x3a2c32e4 ;  /* 0x3a2c32e400147802 */ /* 0x000fe40000000f00 */
[----:B------:R-:W-:Y:S02]  /*1860*/  FSEL R13, R13, |R12|, !P0 ;  /* 0x4000000c0d0d7208 */ /* 0x000fe40004000000 */
[----:B------:R-:W-:Y:S02]  /*1870*/  FSEL R17, RZ, -24, P0 ;  /* 0xc1c00000ff117808 */ /* 0x000fe40000000000 */
[----:B------:R-:W-:Y:S02]  /*1880*/  IADD3 R14, PT, PT, R13, -0x3f3504f3, RZ ;  /* 0xc0cafb0d0d0e7810 */ /* 0x000fe40007ffe0ff */
[----:B------:R-:W-:-:S02]  /*1890*/  FSETP.NEU.AND P0, PT, |R12|, +INF , PT ;  /* 0x7f8000000c00780b */ /* 0x000fc40003f0d200 */
[----:B------:R-:W-:Y:S02]  /*18a0*/  LOP3.LUT R14, R14, 0xff800000, RZ, 0xc0, !PT ;  /* 0xff8000000e0e7812 */ /* 0x000fe400078ec0ff */
[----:B------:R-:W-:Y:S02]  /*18b0*/  FSETP.NEU.AND P0, PT, R12, RZ, P0 ;  /* 0x000000ff0c00720b */ /* 0x000fe4000070d000 */
[-C--:B------:R-:W-:Y:S02]  /*18c0*/  IADD3 R13, PT, PT, R13, -R14.reuse, RZ ;  /* 0x8000000e0d0d7210 */ /* 0x080fe40007ffe0ff */
[----:B------:R-:W-:-:S03]  /*18d0*/  I2FP.F32.S32 R14, R14 ;  /* 0x0000000e000e7245 */ /* 0x000fc60000201400 */
[C---:B------:R-:W-:Y:S01]  /*18e0*/  FADD R15, R13.reuse, 1 ;  /* 0x3f8000000d0f7421 */ /* 0x040fe20000000000 */
[----:B------:R-:W-:-:S04]  /*18f0*/  FADD R18, R13, -1 ;  /* 0xbf8000000d127421 */ /* 0x000fc80000000000 */
[----:B------:R-:W-:Y:S01]  /*1900*/  FADD R16, R18, R18 ;  /* 0x0000001212107221 */ /* 0x000fe20000000000 */
[----:B------:R-:W0:Y:S01]  /*1910*/  MUFU.RCP R15, R15 ;  /* 0x0000000f000f7308 */ /* 0x000e220000001000 */
[----:B------:R-:W-:Y:S02]  /*1920*/  @!P0 FADD R12, R12, R12 ;  /* 0x0000000c0c0c8221 */ /* 0x000fe40000000000 */
[----:B0-----:R-:W-:Y:S01]  /*1930*/  FMUL R13, R15, R16 ;  /* 0x000000100f0d7220 */ /* 0x001fe20000400000 */
[----:B------:R-:W-:-:S03]  /*1940*/  FFMA R16, R14, 1.1920928955078125e-07, R17 ;  /* 0x340000000e107823 */ /* 0x000fc60000000011 */
[----:B------:R-:W-:Y:S01]  /*1950*/  FADD R19, R18, -R13 ;  /* 0x8000000d12137221 */ /* 0x000fe20000000000 */
[CC--:B------:R-:W-:Y:S01]  /*1960*/  FMUL R17, R13.reuse, R13.reuse ;  /* 0x0000000d0d117220 */ /* 0x0c0fe20000400000 */
[----:B------:R-:W-:Y:S02]  /*1970*/  FFMA R14, R13, 1.4426950216293334961, R16 ;  /* 0x3fb8aa3b0d0e7823 */ /* 0x000fe40000000010 */
[----:B------:R-:W-:Y:S01]  /*1980*/  FADD R19, R19, R19 ;  /* 0x0000001313137221 */ /* 0x000fe20000000000 */
[C---:B------:R-:W-:Y:S01]  /*1990*/  FFMA R20, R17.reuse, R20, 0.0032181653659790754318 ;  /* 0x3b52e7db11147423 */ /* 0x040fe20000000014 */
        /* <DEDUP_REMOVED lines=10> */
[----:B------:R-:W-:Y:S01]  /*1a40*/  FFMA R15, R18, R15, R17 ;  /* 0x0000000f120f7223 */ /* 0x000fe20000000011 */
[----:B------:R-:W-:-:S03]  /*1a50*/  HFMA2 R17, -RZ, RZ, 0.64013671875, -15.109375 ;  /* 0x391fcb8eff117431 */ /* 0x000fc600000001ff */
        /* <DEDUP_REMOVED lines=26> */
[----:B------:R-:W-:-:S07]  /*1c00*/  @!P0 LOP3.LUT R14, R12, 0x7fffffff, RZ, 0xc0, !PT ;  /* 0x7fffffff0c0e8812 */ /* 0x000fce00078ec0ff */
.L_x_76:
[----:B------:R-:W-:Y:S01]  /*1c10*/  FMUL R13, R5, R14 ;  /* 0x0000000e050d7220 */ /* 0x000fe20000400000 */
[----:B------:R-:W-:-:S03]  /*1c20*/  MOV R12, 0x3f800000 ;  /* 0x3f800000000c7802 */ /* 0x000fc60000000f00 */
[----:B-----5:R-:W-:Y:S01]  /*1c30*/  FFMA R4, R13, R11, R4 ;  /* 0x0000000b0d047223 */ /* 0x020fe20000000004 */
[----:B------:R-:W-:Y:S06]  /*1c40*/  @!P1 BRA `(.L_x_77) ;  /* 0x00000004000c9947 */ /* 0x000fec0003800000 */
[----:B------:R-:W-:-:S13]  /*1c50*/  FSETP.NAN.AND P0, PT, |R10|, |R10|, PT ;  /* 0x4000000a0a00720b */ /* 0x000fda0003f08200 */
[----:B------:R-:W-:Y:S05]  /*1c60*/  @P0 BRA `(.L_x_78) ;  /* 0x0000000400000947 */ /* 0x000fea0003800000 */
[C---:B------:R-:W-:Y:S01]  /*1c70*/  FMUL R11, |R10|.reuse, 16777216 ;  /* 0x4b8000000a0b7820 */ /* 0x040fe20000400200 */
[C---:B------:R-:W-:Y:S02]  /*1c80*/  FSETP.GEU.AND P0, PT, |R10|.reuse, 1.175494350822287508e-38, PT ;  /* 0x008000000a00780b */ /* 0x040fe40003f0e200 */
[----:B------:R-:W-:Y:S02]  /*1c90*/  MOV R18, 0x3a2c32e4 ;  /* 0x3a2c32e400127802 */ /* 0x000fe40000000f00 */
[----:B------:R-:W-:Y:S02]  /*1ca0*/  FSEL R11, R11, |R10|, !P0 ;  /* 0x4000000a0b0b7208 */ /* 0x000fe40004000000 */
[----:B------:R-:W-:Y:S02]  /*1cb0*/  FSEL R13, RZ, -24, P0 ;  /* 0xc1c00000ff0d7808 */ /* 0x000fe40000000000 */
[----:B------:R-:W-:Y:S02]  /*1cc0*/  IADD3 R12, PT, PT, R11, -0x3f3504f3, RZ ;  /* 0xc0cafb0d0b0c7810 */ /* 0x000fe40007ffe0ff */
[----:B------:R-:W-:-:S02]  /*1cd0*/  FSETP.NEU.AND P3, PT, R10, RZ, PT ;  /* 0x000000ff0a00720b */ /* 0x000fc40003f6d000 */
[----:B------:R-:W-:-:S04]  /*1ce0*/  LOP3.LUT R12, R12, 0xff800000, RZ, 0xc0, !PT ;  /* 0xff8000000c0c7812 */ /* 0x000fc800078ec0ff */
[-C--:B------:R-:W-:Y:S02]  /*1cf0*/  IADD3 R11, PT, PT, R11, -R12.reuse, RZ ;  /* 0x8000000c0b0b7210 */ /* 0x080fe40007ffe0ff */
[----:B------:R-:W-:-:S03]  /*1d00*/  I2FP.F32.S32 R12, R12 ;  /* 0x0000000c000c7245 */ /* 0x000fc60000201400 */
[C---:B------:R-:W-:Y:S01]  /*1d10*/  FADD R15, R11.reuse, 1 ;  /* 0x3f8000000b0f7421 */ /* 0x040fe20000000000 */
[----:B------:R-:W-:-:S04]  /*1d20*/  FADD R16, R11, -1 ;  /* 0xbf8000000b107421 */ /* 0x000fc80000000000 */
[----:B------:R-:W-:Y:S01]  /*1d30*/  FADD R14, R16, R16 ;  /* 0x00000010100e7221 */ /* 0x000fe20000000000 */
[----:B------:R-:W0:Y:S03]  /*1d40*/  MUFU.RCP R15, R15 ;  /* 0x0000000f000f7308 */ /* 0x000e260000001000 */
        /* <DEDUP_REMOVED lines=26> */
[C---:B------:R-:W-:Y:S02]  /*1ef0*/  FSETP.GT.AND P1, PT, |R14|.reuse, 152, PT ;  /* 0x431800000e00780b */ /* 0x040fe40003f24200 */
[----:B------:R-:W-:Y:S01]  /*1f00*/  FSETP.GEU.AND P2, PT, R14, RZ, PT ;  /* 0x000000ff0e00720b */ /* 0x000fe20003f4e000 */
        /* <DEDUP_REMOVED lines=10> */
[----:B------:R-:W-:Y:S01]  /*1fb0*/  FSETP.NEU.AND P0, PT, |R10|, +INF , PT ;  /* 0x7f8000000a00780b */ /* 0x000fe20003f0d200 */
[----:B------:R-:W-:Y:S01]  /*1fc0*/  FFMA R16, R11, R16, 0.69314718246459960938 ;  /* 0x3f3172180b107423 */ /* 0x000fe20000000010 */
[----:B------:R-:W-:Y:S02]  /*1fd0*/  IADD3 R15, PT, PT, R12, 0x7f000000, RZ ;  /* 0x7f0000000c0f7810 */ /* 0x000fe40007ffe0ff */
[----:B-1----:R-:W-:Y:S01]  /*1fe0*/  LEA R13, R13, -R12, 0x17 ;  /* 0x8000000c0d0d7211 */ /* 0x002fe200078eb8ff */
[----:B------:R-:W-:Y:S01]  /*1ff0*/  FFMA R16, R11, R16, 1 ;  /* 0x3f8000000b107423 */ /* 0x000fe20000000010 */
[----:B------:R-:W-:-:S03]  /*2000*/  FSEL R12, RZ, +INF , !P2 ;  /* 0x7f800000ff0c7808 */ /* 0x000fc60005000000 */
[----:B------:R-:W-:-:S04]  /*2010*/  FMUL R16, R15, R16 ;  /* 0x000000100f107220 */ /* 0x000fc80000400000 */
[----:B------:R-:W-:Y:S01]  /*2020*/  @!P1 FMUL R12, R13, R16 ;  /* 0x000000100d0c9220 */ /* 0x000fe20000400000 */
[----:B------:R-:W-:Y:S06]  /*2030*/  @P0 BRA P3, `(.L_x_77) ;  /* 0x0000000000100947 */ /* 0x000fec0001800000 */
[----:B------:R-:W-:-:S05]  /*2040*/  FADD R10, R10, R10 ;  /* 0x0000000a0a0a7221 */ /* 0x000fca0000000000 */
[----:B------:R-:W-:Y:S01]  /*2050*/  LOP3.LUT R12, R10, 0x7fffffff, RZ, 0xc0, !PT ;  /* 0x7fffffff0a0c7812 */ /* 0x000fe200078ec0ff */
[----:B------:R-:W-:Y:S06]  /*2060*/  BRA `(.L_x_77) ;  /* 0x0000000000047947 */ /* 0x000fec0003800000 */
.L_x_78:
[----:B------:R-:W-:-:S07]  /*2070*/  FADD R12, R10, 4 ;  /* 0x408000000a0c7421 */ /* 0x000fce0000000000 */
.L_x_77:
[----:B------:R0:W2:Y:S01]  /*2080*/  LDG.E R10, desc[UR6][R6.64+0x190] ;  /* 0x00019006060a7981 */ /* 0x0000a2000c1e1900 */
[----:B------:R-:W-:Y:S01]  /*2090*/  IADD3 R8, PT, PT, R8, 0x8, RZ ;  /* 0x0000000808087810 */ /* 0x000fe20007ffe0ff */
[----:B------:R-:W-:Y:S01]  /*20a0*/  FMUL R11, R5, R12 ;  /* 0x0000000c050b7220 */ /* 0x000fe20000400000 */
[----:B------:R-:W-:Y:S02]  /*20b0*/  IADD3 R9, PT, PT, R9, 0x8, RZ ;  /* 0x0000000809097810 */ /* 0x000fe40007ffe0ff */
[----:B------:R-:W-:Y:S02]  /*20c0*/  ISETP.NE.AND P0, PT, R8, 0x194, PT ;  /* 0x000001940800780c */ /* 0x000fe40003f05270 */
[----:B0-----:R-:W-:-:S04]  /*20d0*/  IADD3 R6, P1, PT, R6, 0x320, RZ ;  /* 0x0000032006067810 */ /* 0x001fc80007f3e0ff */
[----:B------:R-:W-:Y:S01]  /*20e0*/  IADD3.X R7, PT, PT, RZ, R7, RZ, P1, !PT ;  /* 0x00000007ff077210 */ /* 0x000fe20000ffe4ff */
[----:B--2---:R-:W-:-:S06]  /*20f0*/  FFMA R4, R11, R10, R4 ;  /* 0x0000000a0b047223 */ /* 0x004fcc0000000004 */
[----:B------:R-:W-:Y:S05]  /*2100*/  @P0 BRA `(.L_x_79) ;  /* 0xfffffff400a00947 */ /* 0x000fea000383ffff */
[----:B------:R-:W0:Y:S01]  /*2110*/  LDC.64 R12, c[0x0][0x388] ;  /* 0x0000e200ff0c7b82 */ /* 0x000e220000000a00 */
[----:B------:R-:W-:-:S07]  /*2120*/  IADD3 R17, PT, PT, R3, 0x64, RZ ;  /* 0x0000006403117810 */ /* 0x000fce0007ffe0ff */
[----:B------:R-:W1:Y:S01]  /*2130*/  LDC.64 R14, c[0x0][0x390] ;  /* 0x0000e400ff0e7b82 */ /* 0x000e620000000a00 */
[----:B0-----:R-:W-:-:S04]  /*2140*/  IMAD.WIDE.U32 R6, R3, 0x4, R12 ;  /* 0x0000000403067825 */ /* 0x001fc800078e000c */
[----:B------:R-:W-:Y:S02]  /*2150*/  IMAD.WIDE.U32 R10, R17, 0x4, R12 ;  /* 0x00000004110a7825 */ /* 0x000fe400078e000c */
[----:B------:R-:W2:Y:S02]  /*2160*/  LDG.E R6, desc[UR6][R6.64] ;  /* 0x0000000606067981 */ /* 0x000ea4000c1e1900 */
[--C-:B-1----:R-:W-:Y:S02]  /*2170*/  IMAD.WIDE.U32 R8, R3, 0x4, R14.reuse ;  /* 0x0000000403087825 */ /* 0x102fe400078e000e */
[----:B------:R-:W3:Y:S02]  /*2180*/  LDG.E R10, desc[UR6][R10.64] ;  /* 0x000000060a0a7981 */ /* 0x000ee4000c1e1900 */
[----:B------:R-:W-:Y:S02]  /*2190*/  IMAD.WIDE.U32 R16, R17, 0x4, R14 ;  /* 0x0000000411107825 */ /* 0x000fe400078e000e */
[----:B------:R-:W2:Y:S04]  /*21a0*/  LDG.E R8, desc[UR6][R8.64] ;  /* 0x0000000608087981 */ /* 0x000ea8000c1e1900 */
[----:B------:R-:W3:Y:S01]  /*21b0*/  LDG.E R17, desc[UR6][R16.64] ;  /* 0x0000000610117981 */ /* 0x000ee2000c1e1900 */
[----:B------:R-:W0:Y:S01]  /*21c0*/  S2UR UR5, SR_CgaCtaId ;  /* 0x00000000000579c3 */ /* 0x000e220000008800 */
[----:B------:R-:W-:-:S02]  /*21d0*/  UMOV UR4, 0x400 ;  /* 0x0000040000047882 */ /* 0x000fc40000000000 */
[----:B0-----:R-:W-:-:S09]  /*21e0*/  ULEA UR4, UR5, UR4, 0x18 ;  /* 0x0000000405047291 */ /* 0x001fd2000f8ec0ff */
[----:B------:R-:W0:Y:S01]  /*21f0*/  LDS R5, [UR4] ;  /* 0x00000004ff057984 */ /* 0x000e220008000800 */
[----:B------:R-:W-:Y:S01]  /*2200*/  UMOV UR4, 0x12c ;  /* 0x0000012c00047882 */ /* 0x000fe20000000000 */
[----:B0-----:R-:W-:-:S04]  /*2210*/  FADD R5, -R5, 1 ;  /* 0x3f80000005057421 */ /* 0x001fc80000000100 */
[C---:B--2---:R-:W-:Y:S01]  /*2220*/  FFMA R19, R5.reuse, R6, R8 ;  /* 0x0000000605137223 */ /* 0x044fe20000000008 */
[----:B---3--:R-:W-:-:S03]  /*2230*/  FFMA R21, R5, R10, R17 ;  /* 0x0000000a05157223 */ /* 0x008fc60000000011 */
[C---:B------:R-:W-:Y:S01]  /*2240*/  FADD R6, R4.reuse, R19 ;  /* 0x0000001304067221 */ /* 0x040fe20000000000 */
[----:B------:R-:W-:-:S03]  /*2250*/  FADD R21, R4, R21 ;  /* 0x0000001504157221 */ /* 0x000fc60000000000 */
[----:B------:R-:W-:Y:S01]  /*2260*/  FFMA R18, R6, 0.00017094016948249191046, RZ ;  /* 0x39333e6706127823 */ /* 0x000fe200000000ff */
[----:B------:R-:W-:-:S03]  /*2270*/  IADD3 R6, PT, PT, R3, 0xc8, RZ ;  /* 0x000000c803067810 */ /* 0x000fc60007ffe0ff */
[----:B------:R-:W-:-:S07]  /*2280*/  FFMA R18, R21, 0.00017094016948249191046, R18 ;  /* 0x39333e6715127823 */ /* 0x000fce0000000012 */
.L_x_80:
[C---:B------:R-:W-:Y:S01]  /*2290*/  IADD3 R21, PT, PT, R6.reuse, 0x64, RZ ;  /* 0x0000006406157810 */ /* 0x040fe20007ffe0ff */
[----:B------:R-:W-:-:S04]  /*22a0*/  IMAD.WIDE.U32 R22, R6, 0x4, R12 ;  /* 0x0000000406167825 */ /* 0x000fc800078e000c */
[C---:B------:R-:W-:Y:S02]  /*22b0*/  IMAD.WIDE.U32 R24, R6.reuse, 0x4, R14 ;  /* 0x0000000406187825 */ /* 0x040fe400078e000e */
[----:B------:R-:W2:Y:S02]  /*22c0*/  LDG.E R22, desc[UR6][R22.64] ;  /* 0x0000000616167981 */ /* 0x000ea4000c1e1900 */
[C---:B------:R-:W-:Y:S02]  /*22d0*/  IMAD.WIDE.U32 R28, R21.reuse, 0x4, R12 ;  /* 0x00000004151c7825 */ /* 0x040fe400078e000c */
[----:B------:R0:W2:Y:S02]  /*22e0*/  LDG.E R24, desc[UR6][R24.64] ;  /* 0x0000000618187981 */ /* 0x0000a4000c1e1900 */
[----:B------:R-:W-:Y:S02]  /*22f0*/  IMAD.WIDE.U32 R20, R21, 0x4, R14 ;  /* 0x0000000415147825 */ /* 0x000fe400078e000e */
[----:B------:R-:W3:Y:S04]  /*2300*/  LDG.E R19, desc[UR6][R28.64] ;  /* 0x000000061c137981 */ /* 0x000ee8000c1e1900 */
[----:B------:R-:W3:Y:S01]  /*2310*/  LDG.E R20, desc[UR6][R20.64] ;  /* 0x0000000614147981 */ /* 0x000ee2000c1e1900 */
[----:B------:R-:W-:-:S02]  /*2320*/  IADD3 R17, PT, PT, R6, 0xc8, RZ ;  /* 0x000000c806117810 */ /* 0x000fc40007ffe0ff */
[----:B------:R-:W-:-:S03]  /*2330*/  IADD3 R9, PT, PT, R6, 0x12c, RZ ;  /* 0x0000012c06097810 */ /* 0x000fc60007ffe0ff */
[----:B------:R-:W-:-:S04]  /*2340*/  IMAD.WIDE.U32 R26, R17, 0x4, R12 ;  /* 0x00000004111a7825 */ /* 0x000fc800078e000c */
[C---:B------:R-:W-:Y:S02]  /*2350*/  IMAD.WIDE.U32 R10, R9.reuse, 0x4, R12 ;  /* 0x00000004090a7825 */ /* 0x040fe400078e000c */
[----:B------:R-:W4:Y:S02]  /*2360*/  LDG.E R27, desc[UR6][R26.64] ;  /* 0x000000061a1b7981 */ /* 0x000f24000c1e1900 */
[----:B------:R-:W-:-:S04]  /*2370*/  IMAD.WIDE.U32 R8, R9, 0x4, R14 ;  /* 0x0000000409087825 */ /* 0x000fc800078e000e */
[----:B------:R-:W-:Y:S01]  /*2380*/  IMAD.WIDE.U32 R16, R17, 0x4, R14 ;  /* 0x0000000411107825 */ /* 0x000fe200078e000e */
[----:B------:R1:W5:Y:S04]  /*2390*/  LDG.E R21, desc[UR6][R8.64] ;  /* 0x0000000608157981 */ /* 0x000368000c1e1900 */
[----:B------:R-:W5:Y:S04]  /*23a0*/  LDG.E R26, desc[UR6][R10.64] ;  /* 0x000000060a1a7981 */ /* 0x000f68000c1e1900 */
[----:B------:R1:W4:Y:S01]  /*23b0*/  LDG.E R7, desc[UR6][R16.64] ;  /* 0x0000000610077981 */ /* 0x000322000c1e1900 */
[----:B0-----:R-:W-:-:S02]  /*23c0*/  IADD3 R25, PT, PT, R6, 0x190, RZ ;  /* 0x0000019006197810 */ /* 0x001fc40007ffe0ff */
[----:B------:R-:W-:-:S03]  /*23d0*/  IADD3 R23, PT, PT, R6, 0x1f4, RZ ;  /* 0x000001f406177810 */ /* 0x000fc60007ffe0ff */
[----:B-1----:R-:W-:-:S04]  /*23e0*/  IMAD.WIDE.U32 R8, R25, 0x4, R14 ;  /* 0x0000000419087825 */ /* 0x002fc800078e000e */
[----:B------:R-:W-:-:S04]  /*23f0*/  IMAD.WIDE.U32 R16, R25, 0x4, R12 ;  /* 0x0000000419107825 */ /* 0x000fc800078e000c */
[C---:B------:R-:W-:Y:S01]  /*2400*/  IMAD.WIDE.U32 R10, R23.reuse, 0x4, R12 ;  /* 0x00000004170a7825 */ /* 0x040fe200078e000c */
[----:B------:R0:W4:Y:S05]  /*2410*/  LDG.E R25, desc[UR6][R16.64] ;  /* 0x0000000610197981 */ /* 0x00012a000c1e1900 */
[----:B------:R1:W4:Y:S01]  /*2420*/  LDG.E R10, desc[UR6][R10.64] ;  /* 0x000000060a0a7981 */ /* 0x000322000c1e1900 */
[----:B0-----:R-:W-:Y:S01]  /*2430*/  IMAD.WIDE.U32 R16, R23, 0x4, R14 ;  /* 0x0000000417107825 */ /* 0x001fe200078e000e */
[----:B-1----:R-:W-:-:S04]  /*2440*/  IADD3 R11, PT, PT, R6, 0x2bc, RZ ;  /* 0x000002bc060b7810 */ /* 0x002fc80007ffe0ff */
[----:B------:R-:W4:Y:S01]  /*2450*/  LDG.E R23, desc[UR6][R16.64] ;  /* 0x0000000610177981 */ /* 0x000f22000c1e1900 */
[C---:B--2---:R-:W-:Y:S01]  /*2460*/  FFMA R29, R5.reuse, R22, R24 ;  /* 0x00000016051d7223 */ /* 0x044fe20000000018 */
[----:B------:R-:W-:Y:S02]  /*2470*/  IADD3 R22, PT, PT, R6, 0x258, RZ ;  /* 0x0000025806167810 */ /* 0x000fe40007ffe0ff */
[----:B------:R0:W2:Y:S01]  /*2480*/  LDG.E R24, desc[UR6][R8.64] ;  /* 0x0000000608187981 */ /* 0x0000a2000c1e1900 */
[----:B------:R-:W-:Y:S01]  /*2490*/  FADD R29, R4, R29 ;  /* 0x0000001d041d7221 */ /* 0x000fe20000000000 */
[----:B---3--:R-:W-:-:S03]  /*24a0*/  FFMA R19, R5, R19, R20 ;  /* 0x0000001305137223 */ /* 0x008fc60000000014 */
[----:B------:R-:W-:Y:S01]  /*24b0*/  FFMA R18, R29, 0.00017094016948249191046, R18 ;  /* 0x39333e671d127823 */ /* 0x000fe20000000012 */
[----:B0-----:R-:W-:-:S04]  /*24c0*/  IMAD.WIDE.U32 R8, R22, 0x4, R12 ;  /* 0x0000000416087825 */ /* 0x001fc800078e000c */
[----:B------:R-:W-:Y:S01]  /*24d0*/  FADD R19, R4, R19 ;  /* 0x0000001304137221 */ /* 0x000fe20000000000 */
[----:B------:R-:W-:Y:S02]  /*24e0*/  IMAD.WIDE.U32 R16, R22, 0x4, R14 ;  /* 0x0000000416107825 */ /* 0x000fe400078e000e */
[----:B------:R0:W3:Y:S04]  /*24f0*/  LDG.E R22, desc[UR6][R8.64] ;  /* 0x0000000608167981 */ /* 0x0000e8000c1e1900 */
[----:B------:R1:W3:Y:S01]  /*2500*/  LDG.E R20, desc[UR6][R16.64] ;  /* 0x0000000610147981 */ /* 0x0002e2000c1e1900 */
[----:B0-----:R-:W-:Y:S01]  /*2510*/  FFMA R8, R19, 0.00017094016948249191046, R18 ;  /* 0x39333e6713087823 */ /* 0x001fe20000000012 */
[----:B------:R-:W-:-:S04]  /*2520*/  IMAD.WIDE.U32 R18, R11, 0x4, R12 ;  /* 0x000000040b127825 */ /* 0x000fc800078e000c */
[----:B-1----:R-:W-:Y:S02]  /*2530*/  IMAD.WIDE.U32 R16, R11, 0x4, R14 ;  /* 0x000000040b107825 */ /* 0x002fe400078e000e */
[----:B------:R0:W3:Y:S02]  /*2540*/  LDG.E R11, desc[UR6][R18.64] ;  /* 0x00000006120b7981 */ /* 0x0000e4000c1e1900 */
[----:B-----5:R-:W-:Y:S02]  /*2550*/  FFMA R21, R5, R26, R21 ;  /* 0x0000001a05157223 */ /* 0x020fe40000000015 */
[----:B------:R1:W5:Y:S01]  /*2560*/  LDG.E R9, desc[UR6][R16.64] ;  /* 0x0000000610097981 */ /* 0x000362000c1e1900 */
[C---:B0-----:R-:W-:Y:S02]  /*2570*/  IADD3 R18, PT, PT, R6.reuse, 0x320, RZ ;  /* 0x0000032006127810 */ /* 0x041fe40007ffe0ff */
[----:B------:R-:W-:-:S03]  /*2580*/  IADD3 R26, PT, PT, R6, 0x384, RZ ;  /* 0x00000384061a7810 */ /* 0x000fc60007ffe0ff */
[----:B-1----:R-:W-:-:S04]  /*2590*/  IMAD.WIDE.U32 R16, R18, 0x4, R12 ;  /* 0x0000000412107825 */ /* 0x002fc800078e000c */
[----:B----4-:R-:W-:Y:S01]  /*25a0*/  FFMA R7, R5, R27, R7 ;  /* 0x0000001b05077223 */ /* 0x010fe20000000007 */
[----:B------:R-:W-:Y:S01]  /*25b0*/  IMAD.WIDE.U32 R18, R18, 0x4, R14 ;  /* 0x0000000412127825 */ /* 0x000fe200078e000e */
[----:B------:R0:W4:Y:S05]  /*25c0*/  LDG.E R27, desc[UR6][R16.64] ;  /* 0x00000006101b7981 */ /* 0x00012a000c1e1900 */
[----:B------:R-:W4:Y:S01]  /*25d0*/  LDG.E R18, desc[UR6][R18.64] ;  /* 0x0000000612127981 */ /* 0x000f22000c1e1900 */
[----:B0-----:R-:W-:-:S05]  /*25e0*/  IMAD.WIDE.U32 R16, R26, 0x4, R12 ;  /* 0x000000041a107825 */ /* 0x001fca00078e000c */
[----:B------:R0:W4:Y:S02]  /*25f0*/  LDG.E R19, desc[UR6][R16.64] ;  /* 0x0000000610137981 */ /* 0x000124000c1e1900 */
[----:B0-----:R-:W-:-:S06]  /*2600*/  IMAD.WIDE.U32 R16, R26, 0x4, R14 ;  /* 0x000000041a107825 */ /* 0x001fcc00078e000e */
[----:B------:R0:W4:Y:S01]  /*2610*/  LDG.E R16, desc[UR6][R16.64] ;  /* 0x0000000610107981 */ /* 0x000122000c1e1900 */
[----:B------:R-:W-:-:S04]  /*2620*/  FADD R7, R4, R7 ;  /* 0x0000000704077221 */ /* 0x000fc80000000000 */
[----:B------:R-:W-:Y:S01]  /*2630*/  FFMA R7, R7, 0.00017094016948249191046, R8 ;  /* 0x39333e6707077823 */ /* 0x000fe20000000008 */
[----:B------:R-:W-:Y:S01]  /*2640*/  FADD R8, R4, R21 ;  /* 0x0000001504087221 */ /* 0x000fe20000000000 */
[C---:B------:R-:W-:Y:S01]  /*2650*/  IADD3 R29, PT, PT, R6.reuse, 0x3e8, RZ ;  /* 0x000003e8061d7810 */ /* 0x040fe20007ffe0ff */
[C---:B------:R-:W-:Y:S01]  /*2660*/  FFMA R23, R5.reuse, R10, R23 ;  /* 0x0000000a05177223 */ /* 0x040fe20000000017 */
[----:B------:R-:W-:Y:S01]  /*2670*/  IADD3 R21, PT, PT, R6, 0x44c, RZ ;  /* 0x0000044c06157810 */ /* 0x000fe20007ffe0ff */
[----:B------:R-:W-:Y:S02]  /*2680*/  FFMA R8, R8, 0.00017094016948249191046, R7 ;  /* 0x39333e6708087823 */ /* 0x000fe40000000007 */
[----:B0-----:R-:W-:Y:S01]  /*2690*/  FADD R17, R4, R23 ;  /* 0x0000001704117221 */ /* 0x001fe20000000000 */
[----:B------:R-:W-:Y:S01]  /*26a0*/  IADD3 R26, PT, PT, R6, 0x4b0, RZ ;  /* 0x000004b0061a7810 */ /* 0x000fe20007ffe0ff */
[----:B--2---:R-:W-:-:S04]  /*26b0*/  FFMA R25, R5, R25, R24 ;  /* 0x0000001905197223 */ /* 0x004fc80000000018 */
[----:B------:R-:W-:-:S04]  /*26c0*/  FADD R25, R4, R25 ;  /* 0x0000001904197221 */ /* 0x000fc80000000000 */
[----:B------:R-:W-:Y:S01]  /*26d0*/  FFMA R8, R25, 0.00017094016948249191046, R8 ;  /* 0x39333e6719087823 */ /* 0x000fe20000000008 */
[----:B------:R-:W-:-:S04]  /*26e0*/  IMAD.WIDE.U32 R24, R29, 0x4, R12 ;  /* 0x000000041d187825 */ /* 0x000fc800078e000c */
[----:B------:R-:W-:Y:S01]  /*26f0*/  FFMA R8, R17, 0.00017094016948249191046, R8 ;  /* 0x39333e6711087823 */ /* 0x000fe20000000008 */
[----:B------:R-:W-:Y:S01]  /*2700*/  IMAD.WIDE.U32 R28, R29, 0x4, R14 ;  /* 0x000000041d1c7825 */ /* 0x000fe200078e000e */
[----:B------:R0:W2:Y:S03]  /*2710*/  LDG.E R7, desc[UR6][R24.64] ;  /* 0x0000000618077981 */ /* 0x0000a6000c1e1900 */
[----:B---3--:R-:W-:Y:S01]  /*2720*/  FFMA R10, R5, R22, R20 ;  /* 0x00000016050a7223 */ /* 0x008fe20000000014 */
[----:B------:R-:W-:Y:S01]  /*2730*/  IMAD.WIDE.U32 R22, R21, 0x4, R12 ;  /* 0x0000000415167825 */ /* 0x000fe200078e000c */
[----:B------:R-:W2:Y:S03]  /*2740*/  LDG.E R20, desc[UR6][R28.64] ;  /* 0x000000061c147981 */ /* 0x000ea6000c1e1900 */
[----:B0-----:R-:W-:Y:S01]  /*2750*/  FADD R25, R4, R10 ;  /* 0x0000000a04197221 */ /* 0x001fe20000000000 */
[----:B------:R5:W3:Y:S02]  /*2760*/  LDG.E R17, desc[UR6][R22.64] ;  /* 0x0000000616117981 */ /* 0x000ae4000c1e1900 */
[----:B-----5:R-:W-:Y:S01]  /*2770*/  FFMA R23, R5, R11, R9 ;  /* 0x0000000b05177223 */ /* 0x020fe20000000009 */
[----:B------:R-:W-:-:S04]  /*2780*/  IMAD.WIDE.U32 R10, R21, 0x4, R14 ;  /* 0x00000004150a7825 */ /* 0x000fc800078e000e */
[----:B------:R-:W-:Y:S01]  /*2790*/  FFMA R21, R25, 0.00017094016948249191046, R8 ;  /* 0x39333e6719157823 */ /* 0x000fe20000000008 */
[----:B------:R-:W-:Y:S01]  /*27a0*/  FADD R22, R4, R23 ;  /* 0x0000001704167221 */ /* 0x000fe20000000000 */
[----:B------:R-:W-:Y:S01]  /*27b0*/  IMAD.WIDE.U32 R8, R26, 0x4, R12 ;  /* 0x000000041a087825 */ /* 0x000fe200078e000c */
[----:B------:R0:W3:Y:S01]  /*27c0*/  LDG.E R24, desc[UR6][R10.64] ;  /* 0x000000060a187981 */ /* 0x0000e2000c1e1900 */
[----:B------:R-:W-:Y:S02]  /*27d0*/  IADD3 R25, PT, PT, R6, 0x514, RZ ;  /* 0x0000051406197810 */ /* 0x000fe40007ffe0ff */
[----:B------:R-:W-:Y:S01]  /*27e0*/  FFMA R21, R22, 0.00017094016948249191046, R21 ;  /* 0x39333e6716157823 */ /* 0x000fe20000000015 */
[----:B------:R1:W5:Y:S01]  /*27f0*/  LDG.E R23, desc[UR6][R8.64] ;  /* 0x0000000608177981 */ /* 0x000362000c1e1900 */
[----:B0-----:R-:W-:Y:S01]  /*2800*/  IMAD.WIDE.U32 R10, R26, 0x4, R14 ;  /* 0x000000041a0a7825 */ /* 0x001fe200078e000e */
[----:B------:R-:W-:-:S03]  /*2810*/  IADD3 R28, PT, PT, R6, 0x578, RZ ;  /* 0x00000578061c7810 */ /* 0x000fc60007ffe0ff */
[C---:B-1----:R-:W-:Y:S01]  /*2820*/  IMAD.WIDE.U32 R8, R25.reuse, 0x4, R12 ;  /* 0x0000000419087825 */ /* 0x042fe200078e000c */
[----:B------:R0:W5:Y:S03]  /*2830*/  LDG.E R22, desc[UR6][R10.64] ;  /* 0x000000060a167981 */ /* 0x000166000c1e1900 */
[----:B0-----:R-:W-:Y:S02]  /*2840*/  IMAD.WIDE.U32 R10, R25, 0x4, R14 ;  /* 0x00000004190a7825 */ /* 0x001fe400078e000e */
[----:B------:R0:W5:Y:S04]  /*2850*/  LDG.E R25, desc[UR6][R8.64] ;  /* 0x0000000608197981 */ /* 0x000168000c1e1900 */
[----:B------:R1:W5:Y:S01]  /*2860*/  LDG.E R26, desc[UR6][R10.64] ;  /* 0x000000060a1a7981 */ /* 0x000362000c1e1900 */
[----:B----4-:R-:W-:Y:S01]  /*2870*/  FFMA R18, R5, R27, R18 ;  /* 0x0000001b05127223 */ /* 0x010fe20000000012 */
[----:B0-----:R-:W-:-:S04]  /*2880*/  IMAD.WIDE.U32 R8, R28, 0x4, R12 ;  /* 0x000000041c087825 */ /* 0x001fc800078e000c */
[----:B------:R-:W-:Y:S01]  /*2890*/  FFMA R16, R5, R19, R16 ;  /* 0x0000001305107223 */ /* 0x000fe20000000010 */
[----:B------:R-:W-:Y:S01]  /*28a0*/  IADD3 R19, PT, PT, R6, 0x5dc, RZ ;  /* 0x000005dc06137810 */ /* 0x000fe20007ffe0ff */
[----:B-1----:R-:W-:Y:S01]  /*28b0*/  IMAD.WIDE.U32 R10, R28, 0x4, R14 ;  /* 0x000000041c0a7825 */ /* 0x002fe200078e000e */
[----:B------:R0:W4:Y:S05]  /*28c0*/  LDG.E R27, desc[UR6][R8.64] ;  /* 0x00000006081b7981 */ /* 0x00012a000c1e1900 */
[----:B------:R-:W4:Y:S01]  /*28d0*/  LDG.E R10, desc[UR6][R10.64] ;  /* 0x000000060a0a7981 */ /* 0x000f22000c1e1900 */
[----:B0-----:R-:W-:-:S05]  /*28e0*/  IMAD.WIDE.U32 R8, R19, 0x4, R12 ;  /* 0x0000000413087825 */ /* 0x001fca00078e000c */
[----:B------:R0:W4:Y:S02]  /*28f0*/  LDG.E R11, desc[UR6][R8.64] ;  /* 0x00000006080b7981 */ /* 0x000124000c1e1900 */
[----:B0-----:R-:W-:-:S06]  /*2900*/  IMAD.WIDE.U32 R8, R19, 0x4, R14 ;  /* 0x0000000413087825 */ /* 0x001fcc00078e000e */
[----:B------:R0:W4:Y:S01]  /*2910*/  LDG.E R8, desc[UR6][R8.64] ;  /* 0x0000000608087981 */ /* 0x000122000c1e1900 */
[C---:B------:R-:W-:Y:S01]  /*2920*/  FADD R18, R4.reuse, R18 ;  /* 0x0000001204127221 */ /* 0x040fe20000000000 */
[----:B------:R-:W-:-:S03]  /*2930*/  FADD R19, R4, R16 ;  /* 0x0000001004137221 */ /* 0x000fc60000000000 */
[----:B------:R-:W-:Y:S01]  /*2940*/  FFMA R18, R18, 0.00017094016948249191046, R21 ;  /* 0x39333e6712127823 */ /* 0x000fe20000000015 */
[----:B------:R-:W-:-:S03]  /*2950*/  IADD3 R21, PT, PT, R6, 0x640, RZ ;  /* 0x0000064006157810 */ /* 0x000fc60007ffe0ff */
[----:B------:R-:W-:Y:S01]  /*2960*/  FFMA R18, R19, 0.00017094016948249191046, R18 ;  /* 0x39333e6713127823 */ /* 0x000fe20000000012 */
[----:B------:R-:W-:Y:S01]  /*2970*/  IADD3 R29, PT, PT, R6, 0x6a4, RZ ;  /* 0x000006a4061d7810 */ /* 0x000fe20007ffe0ff */
[----:B--2---:R-:W-:-:S04]  /*2980*/  FFMA R7, R5, R7, R20 ;  /* 0x0000000705077223 */ /* 0x004fc80000000014 */
[----:B------:R-:W-:-:S04]  /*2990*/  FADD R7, R4, R7 ;  /* 0x0000000704077221 */ /* 0x000fc80000000000 */
[----:B------:R-:W-:Y:S01]  /*29a0*/  FFMA R28, R7, 0.00017094016948249191046, R18 ;  /* 0x39333e67071c7823 */ /* 0x000fe20000000012 */
[----:B------:R-:W-:-:S04]  /*29b0*/  IMAD.WIDE.U32 R18, R21, 0x4, R12 ;  /* 0x0000000415127825 */ /* 0x000fc800078e000c */
[----:B------:R-:W-:Y:S01]  /*29c0*/  IMAD.WIDE.U32 R20, R21, 0x4, R14 ;  /* 0x0000000415147825 */ /* 0x000fe200078e000e */
[----:B------:R1:W2:Y:S05]  /*29d0*/  LDG.E R7, desc[UR6][R18.64] ;  /* 0x0000000612077981 */ /* 0x0002aa000c1e1900 */
[----:B------:R-:W2:Y:S01]  /*29e0*/  LDG.E R20, desc[UR6][R20.64] ;  /* 0x0000000614147981 */ /* 0x000ea2000c1e1900 */
[----:B---3--:R-:W-:-:S04]  /*29f0*/  FFMA R17, R5, R17, R24 ;  /* 0x0000001105117223 */ /* 0x008fc80000000018 */
[----:B0-----:R-:W-:Y:S01]  /*2a00*/  FADD R9, R4, R17 ;  /* 0x0000001104097221 */ /* 0x001fe20000000000 */
[----:B------:R-:W-:-:S04]  /*2a10*/  IMAD.WIDE.U32 R16, R29, 0x4, R12 ;  /* 0x000000041d107825 */ /* 0x000fc800078e000c */
[----:B-----5:R-:W-:Y:S01]  /*2a20*/  FFMA R23, R5, R23, R22 ;  /* 0x0000001705177223 */ /* 0x020fe20000000016 */
[----:B------:R-:W-:Y:S01]  /*2a30*/  FFMA R22, R9, 0.00017094016948249191046, R28 ;  /* 0x39333e6709167823 */ /* 0x000fe2000000001c */
[----:B------:R-:W-:Y:S01]  /*2a40*/  IADD3 R28, PT, PT, R6, 0x708, RZ ;  /* 0x00000708061c7810 */ /* 0x000fe20007ffe0ff */
[----:B------:R0:W3:Y:S01]  /*2a50*/  LDG.E R9, desc[UR6][R16.64] ;  /* 0x0000000610097981 */ /* 0x0000e2000c1e1900 */
[----:B------:R-:W-:-:S03]  /*2a60*/  FADD R23, R4, R23 ;  /* 0x0000001704177221 */ /* 0x000fc60000000000 */
[----:B-1----:R-:W-:-:S05]  /*2a70*/  IMAD.WIDE.U32 R18, R28, 0x4, R14 ;  /* 0x000000041c127825 */ /* 0x002fca00078e000e */
[----:B------:R1:W5:Y:S01]  /*2a80*/  LDG.E R21, desc[UR6][R18.64] ;  /* 0x0000000612157981 */ /* 0x000362000c1e1900 */
[----:B0-----:R-:W-:-:S04]  /*2a90*/  IMAD.WIDE.U32 R16, R29, 0x4, R14 ;  /* 0x000000041d107825 */ /* 0x001fc800078e000e */
[----:B------:R-:W-:Y:S01]  /*2aa0*/  FFMA R25, R5, R25, R26 ;  /* 0x0000001905197223 */ /* 0x000fe2000000001a */
[----:B------:R-:W-:Y:S01]  /*2ab0*/  FFMA R26, R23, 0.00017094016948249191046, R22 ;  /* 0x39333e67171a7823 */ /* 0x000fe20000000016 */
[----:B------:R0:W3:Y:S02]  /*2ac0*/  LDG.E R24, desc[UR6][R16.64] ;  /* 0x0000000610187981 */ /* 0x0000e4000c1e1900 */
[----:B------:R-:W-:Y:S01]  /*2ad0*/  FADD R29, R4, R25 ;  /* 0x00000019041d7221 */ /* 0x000fe20000000000 */
[----:B------:R-:W-:Y:S01]  /*2ae0*/  IADD3 R25, PT, PT, R6, 0x76c, RZ ;  /* 0x0000076c06197810 */ /* 0x000fe20007ffe0ff */
[----:B------:R-:W-:-:S04]  /*2af0*/  IMAD.WIDE.U32 R22, R28, 0x4, R12 ;  /* 0x000000041c167825 */ /* 0x000fc800078e000c */
[C---:B-1----:R-:W-:Y:S02]  /*2b00*/  IMAD.WIDE.U32 R18, R25.reuse, 0x4, R14 ;  /* 0x0000000419127825 */ /* 0x042fe400078e000e */
[----:B------:R-:W5:Y:S02]  /*2b10*/  LDG.E R22, desc[UR6][R22.64] ;  /* 0x0000000616167981 */ /* 0x000f64000c1e1900 */
[----:B0-----:R-:W-:Y:S02]  /*2b20*/  IMAD.WIDE.U32 R16, R25, 0x4, R12 ;  /* 0x0000000419107825 */ /* 0x001fe400078e000c */
[----:B------:R-:W5:Y:S04]  /*2b30*/  LDG.E R18, desc[UR6][R18.64] ;  /* 0x0000000612127981 */ /* 0x000f68000c1e1900 */
[----:B------:R0:W5:Y:S01]  /*2b40*/  LDG.E R25, desc[UR6][R16.64] ;  /* 0x0000000610197981 */ /* 0x000162000c1e1900 */
[----:B----4-:R-:W-:Y:S01]  /*2b50*/  FFMA R27, R5, R27, R10 ;  /* 0x0000001b051b7223 */ /* 0x010fe2000000000a */
[----:B0-----:R-:W-:-:S02]  /*2b60*/  IADD3 R16, PT, PT, R6, 0x7d0, RZ ;  /* 0x000007d006107810 */ /* 0x001fc40007ffe0ff */
[----:B------:R-:W-:Y:S01]  /*2b70*/  IADD3 R19, PT, PT, R6, 0x834, RZ ;  /* 0x0000083406137810 */ /* 0x000fe20007ffe0ff */
[----:B------:R-:W-:Y:S01]  /*2b80*/  FFMA R23, R29, 0.00017094016948249191046, R26 ;  /* 0x39333e671d177823 */ /* 0x000fe2000000001a */
[----:B------:R-:W-:Y:S01]  /*2b90*/  FFMA R8, R5, R11, R8 ;  /* 0x0000000b05087223 */ /* 0x000fe20000000008 */
[----:B------:R-:W-:-:S04]  /*2ba0*/  IMAD.WIDE.U32 R10, R16, 0x4, R12 ;  /* 0x00000004100a7825 */ /* 0x000fc800078e000c */
[----:B------:R-:W-:Y:S01]  /*2bb0*/  IMAD.WIDE.U32 R16, R16, 0x4, R14 ;  /* 0x0000000410107825 */ /* 0x000fe200078e000e */
        /* <DEDUP_REMOVED lines=8> */
[----:B------:R-:W-:-:S04]  /*2c40*/  FFMA R23, R28, 0.00017094016948249191046, R23 ;  /* 0x39333e671c177823 */ /* 0x000fc80000000017 */
[----:B------:R-:W-:Y:S01]  /*2c50*/  FFMA R8, R8, 0.00017094016948249191046, R23 ;  /* 0x39333e6708087823 */ /* 0x000fe20000000017 */
[C---:B------:R-:W-:Y:S01]  /*2c60*/  IADD3 R27, PT, PT, R6.reuse, 0x8fc, RZ ;  /* 0x000008fc061b7810 */ /* 0x040fe20007ffe0ff */
[----:B--2---:R-:W-:Y:S01]  /*2c70*/  FFMA R7, R5, R7, R20 ;  /* 0x0000000705077223 */ /* 0x004fe20000000014 */
[----:B------:R-:W-:-:S03]  /*2c80*/  IADD3 R20, PT, PT, R6, 0x898, RZ ;  /* 0x0000089806147810 */ /* 0x000fc60007ffe0ff */
[----:B------:R-:W-:-:S04]  /*2c90*/  FADD R7, R4, R7 ;  /* 0x0000000704077221 */ /* 0x000fc80000000000 */
[----:B------:R-:W-:Y:S01]  /*2ca0*/  FFMA R19, R7, 0.00017094016948249191046, R8 ;  /* 0x39333e6707137823 */ /* 0x000fe20000000008 */
[----:B------:R-:W-:-:S05]  /*2cb0*/  IMAD.WIDE.U32 R28, R20, 0x4, R12 ;  /* 0x00000004141c7825 */ /* 0x000fca00078e000c */
[----:B------:R-:W2:Y:S01]  /*2cc0*/  LDG.E R7, desc[UR6][R28.64] ;  /* 0x000000061c077981 */ /* 0x000ea2000c1e1900 */
[----:B---3--:R-:W-:Y:S01]  /*2cd0*/  FFMA R23, R5, R9, R24 ;  /* 0x0000000905177223 */ /* 0x008fe20000000018 */
[----:B------:R-:W-:-:S04]  /*2ce0*/  IMAD.WIDE.U32 R8, R20, 0x4, R14 ;  /* 0x0000000414087825 */ /* 0x000fc800078e000e */
[----:B------:R-:W-:Y:S01]  /*2cf0*/  FADD R24, R4, R23 ;  /* 0x0000001704187221 */ /* 0x000fe20000000000 */
[----:B------:R0:W2:Y:S01]  /*2d00*/  LDG.E R20, desc[UR6][R8.64] ;  /* 0x0000000608147981 */ /* 0x0000a2000c1e1900 */
[----:B-----5:R-:W-:Y:S02]  /*2d10*/  FFMA R11, R5, R22, R21 ;  /* 0x00000016050b7223 */ /* 0x020fe40000000015 */
[----:B------:R-:W-:Y:S01]  /*2d20*/  FFMA R24, R24, 0.00017094016948249191046, R19 ;  /* 0x39333e6718187823 */ /* 0x000fe20000000013 */
[----:B------:R-:W-:Y:S01]  /*2d30*/  IADD3 R21, PT, PT, R6, 0x960, RZ ;  /* 0x0000096006157810 */ /* 0x000fe20007ffe0ff */
[----:B------:R-:W-:-:S04]  /*2d40*/  IMAD.WIDE.U32 R22, R27, 0x4, R12 ;  /* 0x000000041b167825 */ /* 0x000fc800078e000c */
[----:B0-----:R-:W-:Y:S01]  /*2d50*/  FADD R9, R4, R11 ;  /* 0x0000000b04097221 */ /* 0x001fe20000000000 */
[----:B------:R-:W-:Y:S01]  /*2d60*/  FFMA R25, R5, R25, R18 ;  /* 0x0000001905197223 */ /* 0x000fe20000000012 */
[----:B------:R-:W-:-:S04]  /*2d70*/  IMAD.WIDE.U32 R18, R27, 0x4, R14 ;  /* 0x000000041b127825 */ /* 0x000fc800078e000e */
[----:B------:R-:W-:Y:S01]  /*2d80*/  FFMA R27, R9, 0.00017094016948249191046, R24 ;  /* 0x39333e67091b7823 */ /* 0x000fe20000000018 */
[----:B------:R-:W3:Y:S01]  /*2d90*/  LDG.E R11, desc[UR6][R22.64] ;  /* 0x00000006160b7981 */ /* 0x000ee2000c1e1900 */
[----:B------:R-:W-:Y:S01]  /*2da0*/  FADD R28, R4, R25 ;  /* 0x00000019041c7221 */ /* 0x000fe20000000000 */
[C---:B------:R-:W-:Y:S02]  /*2db0*/  IMAD.WIDE.U32 R8, R21.reuse, 0x4, R12 ;  /* 0x0000000415087825 */ /* 0x040fe400078e000c */
[----:B------:R0:W3:Y:S01]  /*2dc0*/  LDG.E R24, desc[UR6][R18.64] ;  /* 0x0000000612187981 */ /* 0x0000e2000c1e1900 */
[----:B------:R-:W-:Y:S01]  /*2dd0*/  IADD3 R25, PT, PT, R6, 0x9c4, RZ ;  /* 0x000009c406197810 */ /* 0x000fe20007ffe0ff */
[----:B0-----:R-:W-:Y:S02]  /*2de0*/  IMAD.WIDE.U32 R18, R21, 0x4, R14 ;  /* 0x0000000415127825 */ /* 0x001fe400078e000e */
[----:B------:R0:W5:Y:S02]  /*2df0*/  LDG.E R21, desc[UR6][R8.64] ;  /* 0x0000000608157981 */ /* 0x000164000c1e1900 */
[----:B------:R-:W-:-:S02]  /*2e00*/  FFMA R22, R28, 0.00017094016948249191046, R27 ;  /* 0x39333e671c167823 */ /* 0x000fc4000000001b */
[----:B------:R1:W5:Y:S01]  /*2e10*/  LDG.E R23, desc[UR6][R18.64] ;  /* 0x0000000612177981 */ /* 0x000362000c1e1900 */
[----:B------:R-:W-:Y:S01]  /*2e20*/  IADD3 R27, PT, PT, R6, 0xa28, RZ ;  /* 0x00000a28061b7810 */ /* 0x000fe20007ffe0ff */
[----:B0-----:R-:W-:-:S04]  /*2e30*/  IMAD.WIDE.U32 R8, R25, 0x4, R12 ;  /* 0x0000000419087825 */ /* 0x001fc800078e000c */
[----:B-1----:R-:W-:Y:S02]  /*2e40*/  IMAD.WIDE.U32 R18, R25, 0x4, R14 ;  /* 0x0000000419127825 */ /* 0x002fe400078e000e */
[----:B------:R0:W5:Y:S04]  /*2e50*/  LDG.E R25, desc[UR6][R8.64] ;  /* 0x0000000608197981 */ /* 0x000168000c1e1900 */
[----:B------:R1:W5:Y:S01]  /*2e60*/  LDG.E R18, desc[UR6][R18.64] ;  /* 0x0000000612127981 */ /* 0x000362000c1e1900 */
[----:B----4-:R-:W-:Y:S01]  /*2e70*/  FFMA R26, R5, R26, R16 ;  /* 0x0000001a051a7223 */ /* 0x010fe20000000010 */
[----:B0-----:R-:W-:Y:S01]  /*2e80*/  IMAD.WIDE.U32 R8, R27, 0x4, R12 ;  /* 0x000000041b087825 */ /* 0x001fe200078e000c */
[----:B-1----:R-:W-:-:S03]  /*2e90*/  IADD3 R19, PT, PT, R6, 0xa8c, RZ ;  /* 0x00000a8c06137810 */ /* 0x002fc60007ffe0ff */
[----:B------:R-:W-:Y:S01]  /*2ea0*/  FFMA R10, R5, R17, R10 ;  /* 0x00000011050a7223 */ /* 0x000fe2000000000a */
[----:B------:R-:W-:Y:S02]  /*2eb0*/  IMAD.WIDE.U32 R16, R27, 0x4, R14 ;  /* 0x000000041b107825 */ /* 0x000fe400078e000e */
[----:B------:R0:W4:Y:S04]  /*2ec0*/  LDG.E R27, desc[UR6][R8.64] ;  /* 0x00000006081b7981 */ /* 0x000128000c1e1900 */
[----:B------:R-:W4:Y:S01]  /*2ed0*/  LDG.E R16, desc[UR6][R16.64] ;  /* 0x0000000610107981 */ /* 0x000f22000c1e1900 */
[----:B0-----:R-:W-:-:S05]  /*2ee0*/  IMAD.WIDE.U32 R8, R19, 0x4, R12 ;  /* 0x0000000413087825 */ /* 0x001fca00078e000c */
[----:B------:R0:W4:Y:S02]  /*2ef0*/  LDG.E R17, desc[UR6][R8.64] ;  /* 0x0000000608117981 */ /* 0x000124000c1e1900 */
[----:B0-----:R-:W-:-:S06]  /*2f00*/  IMAD.WIDE.U32 R8, R19, 0x4, R14 ;  /* 0x0000000413087825 */ /* 0x001fcc00078e000e */
[----:B------:R-:W4:Y:S01]  /*2f10*/  LDG.E R8, desc[UR6][R8.64] ;  /* 0x0000000608087981 */ /* 0x000f22000c1e1900 */
        /* <DEDUP_REMOVED lines=11> */
[----:B---3--:R-:W-:-:S04]  /*2fd0*/  FFMA R24, R5, R11, R24 ;  /* 0x0000000b05187223 */ /* 0x008fc80000000018 */
[----:B------:R-:W-:Y:S01]  /*2fe0*/  FADD R24, R4, R24 ;  /* 0x0000001804187221 */ /* 0x000fe20000000000 */
[----:B------:R-:W-:-:S04]  /*2ff0*/  IMAD.WIDE.U32 R10, R20, 0x4, R14 ;  /* 0x00000004140a7825 */ /* 0x000fc800078e000e */
[----:B------:R-:W-:Y:S01]  /*3000*/  FFMA R26, R24, 0.00017094016948249191046, R19 ;  /* 0x39333e67181a7823 */ /* 0x000fe20000000013 */
[----:B------:R-:W-:Y:S01]  /*3010*/  IADD3 R24, PT, PT, R6, 0xbb8, RZ ;  /* 0x00000bb806187810 */ /* 0x000fe20007ffe0ff */
[----:B------:R0:W2:Y:S01]  /*3020*/  LDG.E R9, desc[UR6][R10.64] ;  /* 0x000000060a097981 */ /* 0x0000a2000c1e1900 */
[----:B-----5:R-:W-:-:S04]  /*3030*/  FFMA R23, R5, R21, R23 ;  /* 0x0000001505177223 */ /* 0x020fc80000000017 */
[----:B------:R-:W-:Y:S01]  /*3040*/  FADD R23, R4, R23 ;  /* 0x0000001704177221 */ /* 0x000fe20000000000 */
[----:B0-----:R-:W-:-:S04]  /*3050*/  IMAD.WIDE.U32 R10, R24, 0x4, R12 ;  /* 0x00000004180a7825 */ /* 0x001fc800078e000c */
[----:B------:R-:W-:Y:S01]  /*3060*/  FFMA R26, R23, 0.00017094016948249191046, R26 ;  /* 0x39333e67171a7823 */ /* 0x000fe2000000001a */
[----:B------:R-:W-:Y:S01]  /*3070*/  FFMA R25, R5, R25, R18 ;  /* 0x0000001905197223 */ /* 0x000fe20000000012 */
[----:B------:R-:W-:-:S04]  /*3080*/  IMAD.WIDE.U32 R18, R22, 0x4, R14 ;  /* 0x0000000416127825 */ /* 0x000fc800078e000e */
[----:B------:R-:W-:Y:S01]  /*3090*/  FADD R29, R4, R25 ;  /* 0x00000019041d7221 */ /* 0x000fe20000000000 */
[----:B------:R-:W-:Y:S01]  /*30a0*/  IADD3 R25, PT, PT, R6, 0xc1c, RZ ;  /* 0x00000c1c06197810 */ /* 0x000fe20007ffe0ff */
[----:B------:R0:W3:Y:S01]  /*30b0*/  LDG.E R23, desc[UR6][R18.64] ;  /* 0x0000000612177981 */ /* 0x0000e2000c1e1900 */
[----:B------:R-:W-:-:S03]  /*30c0*/  IMAD.WIDE.U32 R20, R22, 0x4, R12 ;  /* 0x0000000416147825 */ /* 0x000fc600078e000c */
[----:B------:R1:W5:Y:S04]  /*30d0*/  LDG.E R22, desc[UR6][R10.64] ;  /* 0x000000060a167981 */ /* 0x000368000c1e1900 */
[----:B------:R-:W3:Y:S01]  /*30e0*/  LDG.E R20, desc[UR6][R20.64] ;  /* 0x0000000614147981 */ /* 0x000ee2000c1e1900 */
[----:B0-----:R-:W-:-:S04]  /*30f0*/  IMAD.WIDE.U32 R18, R24, 0x4, R14 ;  /* 0x0000000418127825 */ /* 0x001fc800078e000e */
[C---:B-1----:R-:W-:Y:S01]  /*3100*/  IMAD.WIDE.U32 R10, R25.reuse, 0x4, R12 ;  /* 0x00000004190a7825 */ /* 0x042fe200078e000c */
[----:B------:R0:W5:Y:S03]  /*3110*/  LDG.E R24, desc[UR6][R18.64] ;  /* 0x0000000612187981 */ /* 0x000166000c1e1900 */
[----:B0-----:R-:W-:Y:S02]  /*3120*/  IMAD.WIDE.U32 R18, R25, 0x4, R14 ;  /* 0x0000000419127825 */ /* 0x001fe400078e000e */
[----:B------:R0:W5:Y:S02]  /*3130*/  LDG.E R25, desc[UR6][R10.64] ;  /* 0x000000060a197981 */ /* 0x000164000c1e1900 */
[----:B----4-:R-:W-:Y:S01]  /*3140*/  FFMA R27, R5, R27, R16 ;  /* 0x0000001b051b7223 */ /* 0x010fe20000000010 */
[----:B------:R-:W-:Y:S01]  /*3150*/  FFMA R21, R29, 0.00017094016948249191046, R26 ;  /* 0x39333e671d157823 */ /* 0x000fe2000000001a */
[C---:B------:R-:W-:Y:S01]  /*3160*/  IADD3 R29, PT, PT, R6.reuse, 0xce4, RZ ;  /* 0x00000ce4061d7810 */ /* 0x040fe20007ffe0ff */
[----:B------:R-:W4:Y:S01]  /*3170*/  LDG.E R18, desc[UR6][R18.64] ;  /* 0x0000000612127981 */ /* 0x000f22000c1e1900 */
[----:B0-----:R-:W-:Y:S01]  /*3180*/  IADD3 R10, PT, PT, R6, 0xc80, RZ ;  /* 0x00000c80060a7810 */ /* 0x001fe20007ffe0ff */
[----:B------:R-:W-:-:S04]  /*3190*/  FFMA R8, R5, R17, R8 ;  /* 0x0000001105087223 */ /* 0x000fc80000000008 */
[----:B------:R-:W-:-:S04]  /*31a0*/  IMAD.WIDE.U32 R16, R10, 0x4, R12 ;  /* 0x000000040a107825 */ /* 0x000fc800078e000c */
[----:B------:R-:W-:Y:S02]  /*31b0*/  IMAD.WIDE.U32 R10, R10, 0x4, R14 ;  /* 0x000000040a0a7825 */ /* 0x000fe400078e000e */
[----:B------:R-:W4:Y:S04]  /*31c0*/  LDG.E R16, desc[UR6][R16.64] ;  /* 0x0000000610107981 */ /* 0x000f28000c1e1900 */
[----:B------:R0:W4:Y:S02]  /*31d0*/  LDG.E R26, desc[UR6][R10.64] ;  /* 0x000000060a1a7981 */ /* 0x000124000c1e1900 */
[----:B0-----:R-:W-:-:S05]  /*31e0*/  IMAD.WIDE.U32 R10, R29, 0x4, R12 ;  /* 0x000000041d0a7825 */ /* 0x001fca00078e000c */
[----:B------:R0:W4:Y:S02]  /*31f0*/  LDG.E R28, desc[UR6][R10.64] ;  /* 0x000000060a1c7981 */ /* 0x000124000c1e1900 */
[----:B0-----:R-:W-:-:S05]  /*3200*/  IMAD.WIDE.U32 R10, R29, 0x4, R14 ;  /* 0x000000041d0a7825 */ /* 0x001fca00078e000e */
[----:B------:R-:W4:Y:S01]  /*3210*/  LDG.E R19, desc[UR6][R10.64] ;  /* 0x000000060a137981 */ /* 0x000f22000c1e1900 */
[C---:B------:R-:W-:Y:S01]  /*3220*/  FADD R27, R4.reuse, R27 ;  /* 0x0000001b041b7221 */ /* 0x040fe20000000000 */
[----:B------:R-:W-:-:S03]  /*3230*/  FADD R8, R4, R8 ;  /* 0x0000000804087221 */ /* 0x000fc60000000000 */
[----:B------:R-:W-:-:S04]  /*3240*/  FFMA R21, R27, 0.00017094016948249191046, R21 ;  /* 0x39333e671b157823 */ /* 0x000fc80000000015 */
[----:B------:R-:W-:Y:S01]  /*3250*/  FFMA R8, R8, 0.00017094016948249191046, R21 ;  /* 0x39333e6708087823 */ /* 0x000fe20000000015 */
[----:B------:R-:W-:-:S04]  /*3260*/  UIADD3 UR4, UPT, UPT, UR4, 0xd48, URZ ;  /* 0x00000d4804047890 */ /* 0x000fc8000fffe0ff */
[----:B------:R-:W-:Y:S01]  /*3270*/  UISETP.NE.AND UP0, UPT, UR4, 0x8ed8c, UPT ;  /* 0x0008ed8c0400788c */ /* 0x000fe2000bf05270 */
[----:B------:R-:W-:Y:S01]  /*3280*/  IADD3 R6, PT, PT, R6, 0xd48, RZ ;  /* 0x00000d4806067810 */ /* 0x000fe20007ffe0ff */
[----:B--2---:R-:W-:-:S04]  /*3290*/  FFMA R7, R5, R7, R9 ;  /* 0x0000000705077223 */ /* 0x004fc80000000009 */
[----:B------:R-:W-:-:S04]  /*32a0*/  FADD R7, R4, R7 ;  /* 0x0000000704077221 */ /* 0x000fc80000000000 */
[----:B------:R-:W-:Y:S01]  /*32b0*/  FFMA R7, R7, 0.00017094016948249191046, R8 ;  /* 0x39333e6707077823 */ /* 0x000fe20000000008 */
[----:B---3--:R-:W-:-:S04]  /*32c0*/  FFMA R23, R5, R20, R23 ;  /* 0x0000001405177223 */ /* 0x008fc80000000017 */
[----:B------:R-:W-:Y:S01]  /*32d0*/  FADD R8, R4, R23 ;  /* 0x0000001704087221 */ /* 0x000fe20000000000 */
[----:B-----5:R-:W-:-:S03]  /*32e0*/  FFMA R9, R5, R22, R24 ;  /* 0x0000001605097223 */ /* 0x020fc60000000018 */
[----:B------:R-:W-:Y:S01]  /*32f0*/  FFMA R7, R8, 0.00017094016948249191046, R7 ;  /* 0x39333e6708077823 */ /* 0x000fe20000000007 */
[----:B------:R-:W-:-:S04]  /*3300*/  FADD R8, R4, R9 ;  /* 0x0000000904087221 */ /* 0x000fc80000000000 */
[----:B------:R-:W-:Y:S01]  /*3310*/  FFMA R8, R8, 0.00017094016948249191046, R7 ;  /* 0x39333e6708087823 */ /* 0x000fe20000000007 */
[----:B----4-:R-:W-:-:S04]  /*3320*/  FFMA R25, R5, R25, R18 ;  /* 0x0000001905197223 */ /* 0x010fc80000000012 */
[----:B------:R-:W-:-:S04]  /*3330*/  FADD R25, R4, R25 ;  /* 0x0000001904197221 */ /* 0x000fc80000000000 */
[----:B------:R-:W-:Y:S01]  /*3340*/  FFMA R8, R25, 0.00017094016948249191046, R8 ;  /* 0x39333e6719087823 */ /* 0x000fe20000000008 */
[----:B------:R-:W-:-:S04]  /*3350*/  FFMA R7, R5, R16, R26 ;  /* 0x0000001005077223 */ /* 0x000fc8000000001a */
[----:B------:R-:W-:-:S04]  /*3360*/  FADD R7, R4, R7 ;  /* 0x0000000704077221 */ /* 0x000fc80000000000 */
[----:B------:R-:W-:Y:S01]  /*3370*/  FFMA R7, R7, 0.00017094016948249191046, R8 ;  /* 0x39333e6707077823 */ /* 0x000fe20000000008 */
[----:B------:R-:W-:-:S04]  /*3380*/  FFMA R19, R5, R28, R19 ;  /* 0x0000001c05137223 */ /* 0x000fc80000000013 */
[----:B------:R-:W-:-:S04]  /*3390*/  FADD R18, R4, R19 ;  /* 0x0000001304127221 */ /* 0x000fc80000000000 */
[----:B------:R-:W-:Y:S01]  /*33a0*/  FFMA R18, R18, 0.00017094016948249191046, R7 ;  /* 0x39333e6712127823 */ /* 0x000fe20000000007 */
[----:B------:R-:W-:Y:S06]  /*33b0*/  BRA.U UP0, `(.L_x_80) ;  /* 0xffffffed00b47547 */ /* 0x000fec000b83ffff */
[----:B------:R-:W0:Y:S01]  /*33c0*/  LDC R9, c[0x0][0x3b8] ;  /* 0x0000ee00ff097b82 */ /* 0x000e220000000800 */
[----:B------:R-:W-:Y:S01]  /*33d0*/  BSSY.RECONVERGENT B0, `(.L_x_81) ;  /* 0x000000c000007945 */ /* 0x000fe20003800200 */
[----:B0-----:R-:W0:Y:S08]  /*33e0*/  MUFU.RCP R4, R9 ;  /* 0x0000000900047308 */ /* 0x001e300000001000 */
[----:B------:R-:W1:Y:S01]  /*33f0*/  FCHK P0, R18, R9 ;  /* 0x0000000912007302 */ /* 0x000e620000000000 */
[----:B0-----:R-:W-:-:S04]  /*3400*/  FFMA R5, R4, -R9, 1 ;  /* 0x3f80000004057423 */ /* 0x001fc80000000809 */
[----:B------:R-:W-:-:S04]  /*3410*/  FFMA R5, R4, R5, R4 ;  /* 0x0000000504057223 */ /* 0x000fc80000000004 */
[----:B------:R-:W-:-:S04]  /*3420*/  FFMA R7, R5, R18, RZ ;  /* 0x0000001205077223 */ /* 0x000fc800000000ff */
[----:B------:R-:W-:-:S04]  /*3430*/  FFMA R4, R7, -R9, R18 ;  /* 0x8000000907047223 */ /* 0x000fc80000000012 */
[----:B------:R-:W-:Y:S01]  /*3440*/  FFMA R5, R5, R4, R7 ;  /* 0x0000000405057223 */ /* 0x000fe20000000007 */
[----:B-1----:R-:W-:Y:S06]  /*3450*/  @!P0 BRA `(.L_x_82) ;  /* 0x00000000000c8947 */ /* 0x002fec0003800000 */
[----:B------:R-:W-:Y:S02]  /*3460*/  MOV R16, R18 ;  /* 0x0000001200107202 */ /* 0x000fe40000000f00 */
[----:B------:R-:W-:-:S07]  /*3470*/  MOV R6, 0x3490 ;  /* 0x0000349000067802 */ /* 0x000fce0000000f00 */
[----:B------:R-:W-:Y:S05]  /*3480*/  CALL.REL.NOINC `($__internal_4_$__cuda_sm3x_div_rn_noftz_f32_slowpath) ;  /* 0x0000001c00dc7944 */ /* 0x000fea0003c00000 */
.L_x_82:
[----:B------:R-:W-:Y:S05]  /*3490*/  BSYNC.RECONVERGENT B0 ;  /* 0x0000000000007941 */ /* 0x000fea0003800200 */
.L_x_81:
        /* <DEDUP_REMOVED lines=45> */
[----:B------:R-:W-:-:S03]  /*3770*/  HFMA2 R9, -RZ, RZ, 0.64013671875, -15.109375 ;  /* 0x391fcb8eff097431 */ /* 0x000fc600000001ff */
[----:B------:R-:W-:-:S04]  /*3780*/  FADD R0, R13, R8 ;  /* 0x000000080d007221 */ /* 0x000fc80000000000 */
[----:B------:R-:W-:Y:S01]  /*3790*/  FMUL R7, R0, 0.25 ;  /* 0x3e80000000077820 */ /* 0x000fe20000400000 */
[----:B------:R-:W-:-:S03]  /*37a0*/  FADD R13, -R13, R0 ;  /* 0x000000000d0d7221 */ /* 0x000fc60000000100 */
[----:B------:R-:W0:Y:S01]  /*37b0*/  FRND R4, R7 ;  /* 0x0000000700047307 */ /* 0x000e220000201000 */
[----:B------:R-:W-:Y:S01]  /*37c0*/  FADD R13, R8, -R13 ;  /* 0x8000000d080d7221 */ /* 0x000fe20000000000 */
[----:B------:R-:W-:Y:S01]  /*37d0*/  FFMA R0, R0, 0.25, -R7 ;  /* 0x3e80000000007823 */ /* 0x000fe20000000807 */
[----:B------:R-:W-:-:S03]  /*37e0*/  FSETP.GT.AND P1, PT, |R7|, 152, PT ;  /* 0x431800000700780b */ /* 0x000fc60003f24200 */
[----:B------:R-:W-:Y:S01]  /*37f0*/  FFMA R13, R13, 0.25, R0 ;  /* 0x3e8000000d0d7823 */ /* 0x000fe20000000000 */
        /* <DEDUP_REMOVED lines=8> */
[----:B------:R-:W0:Y:S02]  /*3880*/  F2I.NTZ R9, R7 ;  /* 0x0000000700097305 */ /* 0x000e240000203100 */
[----:B------:R-:W-:-:S04]  /*3890*/  FFMA R11, R0, R11, 0.055503588169813156128 ;  /* 0x3d6357bb000b7423 */ /* 0x000fc8000000000b */
[----:B------:R-:W-:-:S04]  /*38a0*/  FFMA R11, R0, R11, 0.24022644758224487305 ;  /* 0x3e75fdec000b7423 */ /* 0x000fc8000000000b */
[----:B------:R-:W-:-:S04]  /*38b0*/  FFMA R11, R0, R11, 0.69314718246459960938 ;  /* 0x3f317218000b7423 */ /* 0x000fc8000000000b */
[----:B------:R-:W-:Y:S01]  /*38c0*/  FFMA R6, R0, R11, 1 ;  /* 0x3f80000000067423 */ /* 0x000fe2000000000b */
[----:B0-----:R-:W-:Y:S02]  /*38d0*/  LEA R9, R9, -R4, 0x17 ;  /* 0x8000000409097211 */ /* 0x001fe400078eb8ff */
[----:B------:R-:W-:Y:S01]  /*38e0*/  FSEL R0, RZ, +INF , !P0 ;  /* 0x7f800000ff007808 */ /* 0x000fe20004000000 */
[----:B------:R-:W-:-:S04]  /*38f0*/  FMUL R6, R5, R6 ;  /* 0x0000000605067220 */ /* 0x000fc80000400000 */
[----:B------:R-:W-:Y:S01]  /*3900*/  @!P1 FMUL R0, R9, R6 ;  /* 0x0000000609009220 */ /* 0x000fe20000400000 */
[----:B------:R-:W-:-:S07]  /*3910*/  @!P2 MOV R0, 0x7fffffff ;  /* 0x7fffffff0000a802 */ /* 0x000fce0000000f00 */
.L_x_84:
[----:B------:R-:W-:Y:S05]  /*3920*/  BSYNC.RECONVERGENT B0 ;  /* 0x0000000000007941 */ /* 0x000fea0003800200 */
.L_x_83:
[----:B------:R-:W0:Y:S01]  /*3930*/  LDC.64 R4, c[0x0][0x398] ;  /* 0x0000e600ff047b82 */ /* 0x000e220000000a00 */
[----:B------:R-:W-:Y:S01]  /*3940*/  IMAD R7, R2, -0x8d6e4, R3 ;  /* 0xfff7291c02077824 */ /* 0x000fe200078e0203 */
[----:B------:R-:W-:-:S04]  /*3950*/  UMOV UR4, 0x64 ;  /* 0x0000006400047882 */ /* 0x000fc80000000000 */
[C---:B------:R-:W-:Y:S02]  /*3960*/  IADD3 R11, PT, PT, R7.reuse, 0x64, RZ ;  /* 0x00000064070b7810 */ /* 0x040fe40007ffe0ff */
[C---:B------:R-:W-:Y:S02]  /*3970*/  IADD3 R13, PT, PT, R7.reuse, 0xc8, RZ ;  /* 0x000000c8070d7810 */ /* 0x040fe40007ffe0ff */
[C---:B------:R-:W-:Y:S02]  /*3980*/  IADD3 R15, PT, PT, R7.reuse, 0x12c, RZ ;  /* 0x0000012c070f7810 */ /* 0x040fe40007ffe0ff */
[C---:B------:R-:W-:Y:S02]  /*3990*/  IADD3 R17, PT, PT, R7.reuse, 0x190, RZ ;  /* 0x0000019007117810 */ /* 0x040fe40007ffe0ff */
[C---:B------:R-:W-:Y:S02]  /*39a0*/  IADD3 R21, PT, PT, R7.reuse, 0x2bc, RZ ;  /* 0x000002bc07157810 */ /* 0x040fe40007ffe0ff */
[----:B------:R-:W-:-:S02]  /*39b0*/  IADD3 R19, PT, PT, R7, 0x1f4, RZ ;  /* 0x000001f407137810 */ /* 0x000fc40007ffe0ff */
[C---:B------:R-:W-:Y:S02]  /*39c0*/  IADD3 R23, PT, PT, R7.reuse, 0x320, RZ ;  /* 0x0000032007177810 */ /* 0x040fe40007ffe0ff */
[C---:B------:R-:W-:Y:S02]  /*39d0*/  IADD3 R25, PT, PT, R7.reuse, 0x384, RZ ;  /* 0x0000038407197810 */ /* 0x040fe40007ffe0ff */
[C---:B------:R-:W-:Y:S01]  /*39e0*/  IADD3 R2, PT, PT, R7.reuse, 0x12c0, RZ ;  /* 0x000012c007027810 */ /* 0x040fe20007ffe0ff */
[C-C-:B0-----:R-:W-:Y:S01]  /*39f0*/  IMAD.WIDE.U32 R8, R7.reuse, 0x4, R4.reuse ;  /* 0x0000000407087825 */ /* 0x141fe200078e0004 */
[C---:B------:R-:W-:Y:S02]  /*3a00*/  IADD3 R6, PT, PT, R7.reuse, 0x1324, RZ ;  /* 0x0000132407067810 */ /* 0x040fe40007ffe0ff */
[----:B------:R-:W-:Y:S01]  /*3a10*/  IADD3 R20, PT, PT, R7, 0x1450, RZ ;  /* 0x0000145007147810 */ /* 0x000fe20007ffe0ff */
[----:B------:R-:W-:Y:S01]  /*3a20*/  IMAD.WIDE.U32 R10, R11, 0x4, R4 ;  /* 0x000000040b0a7825 */ /* 0x000fe200078e0004 */
[----:B------:R0:W-:Y:S01]  /*3a30*/  STG.E desc[UR6][R8.64], R0 ;  /* 0x0000000008007986 */ /* 0x0001e2000c101906 */
[----:B------:R-:W-:-:S02]  /*3a40*/  IADD3 R29, PT, PT, R7, 0x157c, RZ ;  /* 0x0000157c071d7810 */ /* 0x000fc40007ffe0ff */
[--C-:B------:R-:W-:Y:S01]  /*3a50*/  IMAD.WIDE.U32 R12, R13, 0x4, R4.reuse ;  /* 0x000000040d0c7825 */ /* 0x100fe200078e0004 */
[----:B------:R1:W-:Y:S01]  /*3a60*/  STG.E desc[UR6][R10.64], R0 ;  /* 0x000000000a007986 */ /* 0x0003e2000c101906 */
[----:B------:R-:W-:Y:S02]  /*3a70*/  IADD3 R27, PT, PT, R7, 0x15e0, RZ ;  /* 0x000015e0071b7810 */ /* 0x000fe40007ffe0ff */
[--C-:B------:R-:W-:Y:S01]  /*3a80*/  IMAD.WIDE.U32 R14, R15, 0x4, R4.reuse ;  /* 0x000000040f0e7825 */ /* 0x100fe200078e0004 */
[----:B------:R2:W-:Y:S03]  /*3a90*/  STG.E desc[UR6][R12.64], R0 ;  /* 0x000000000c007986 */ /* 0x0005e6000c101906 */
[--C-:B------:R-:W-:Y:S01]  /*3aa0*/  IMAD.WIDE.U32 R16, R17, 0x4, R4.reuse ;  /* 0x0000000411107825 */ /* 0x100fe200078e0004 */
[----:B0-----:R-:W-:Y:S01]  /*3ab0*/  IADD3 R9, PT, PT, R7, 0x258, RZ ;  /* 0x0000025807097810 */ /* 0x001fe20007ffe0ff */
[----:B------:R-:W-:Y:S02]  /*3ac0*/  STG.E desc[UR6][R14.64], R0 ;  /* 0x000000000e007986 */ /* 0x000fe4000c101906 */
[----:B------:R-:W-:-:S02]  /*3ad0*/  IMAD.WIDE.U32 R18, R19, 0x4, R4 ;  /* 0x0000000413127825 */ /* 0x000fc400078e0004 */
[----:B------:R0:W-:Y:S02]  /*3ae0*/  STG.E desc[UR6][R16.64], R0 ;  /* 0x0000000010007986 */ /* 0x0001e4000c101906 */
[--C-:B-1----:R-:W-:Y:S01]  /*3af0*/  IMAD.WIDE.U32 R10, R21, 0x4, R4.reuse ;  /* 0x00000004150a7825 */ /* 0x102fe200078e0004 */
[----:B------:R-:W-:Y:S01]  /*3b00*/  IADD3 R21, PT, PT, R7, 0x3e8, RZ ;  /* 0x000003e807157810 */ /* 0x000fe20007ffe0ff */
[----:B------:R1:W-:Y:S02]  /*3b10*/  STG.E desc[UR6][R18.64], R0 ;  /* 0x0000000012007986 */ /* 0x0003e4000c101906 */
[----:B------:R-:W-:-:S04]  /*3b20*/  IMAD.WIDE.U32 R8, R9, 0x4, R4 ;  /* 0x0000000409087825 */ /* 0x000fc800078e0004 */
[--C-:B--2---:R-:W-:Y:S01]  /*3b30*/  IMAD.WIDE.U32 R12, R23, 0x4, R4.reuse ;  /* 0x00000004170c7825 */ /* 0x104fe200078e0004 */
[----:B------:R2:W-:Y:S01]  /*3b40*/  STG.E desc[UR6][R8.64], R0 ;  /* 0x0000000008007986 */ /* 0x0005e2000c101906 */
[----:B------:R-:W-:Y:S02]  /*3b50*/  IADD3 R23, PT, PT, R7, 0x514, RZ ;  /* 0x0000051407177810 */ /* 0x000fe40007ffe0ff */
[--C-:B0-----:R-:W-:Y:S01]  /*3b60*/  IMAD.WIDE.U32 R16, R21, 0x4, R4.reuse ;  /* 0x0000000415107825 */ /* 0x101fe200078e0004 */
[C---:B------:R-:W-:Y:S01]  /*3b70*/  IADD3 R21, PT, PT, R7.reuse, 0x4b0, RZ ;  /* 0x000004b007157810 */ /* 0x040fe20007ffe0ff */
[----:B------:R0:W-:Y:S01]  /*3b80*/  STG.E desc[UR6][R10.64], R0 ;  /* 0x000000000a007986 */ /* 0x0001e2000c101906 */
[----:B-1----:R-:W-:Y:S01]  /*3b90*/  IADD3 R19, PT, PT, R7, 0x44c, RZ ;  /* 0x0000044c07137810 */ /* 0x002fe20007ffe0ff */
[--C-:B------:R-:W-:Y:S01]  /*3ba0*/  IMAD.WIDE.U32 R14, R25, 0x4, R4.reuse ;  /* 0x00000004190e7825 */ /* 0x100fe200078e0004 */
[----:B------:R-:W-:Y:S01]  /*3bb0*/  IADD3 R25, PT, PT, R7, 0x578, RZ ;  /* 0x0000057807197810 */ /* 0x000fe20007ffe0ff */
[----:B------:R1:W-:Y:S02]  /*3bc0*/  STG.E desc[UR6][R12.64], R0 ;  /* 0x000000000c007986 */ /* 0x0003e4000c101906 */
[----:B------:R-:W-:-:S02]  /*3bd0*/  IMAD.WIDE.U32 R18, R19, 0x4, R4 ;  /* 0x0000000413127825 */ /* 0x000fc400078e0004 */
[----:B------:R3:W-:Y:S02]  /*3be0*/  STG.E desc[UR6][R14.64], R0 ;  /* 0x000000000e007986 */ /* 0x0007e4000c101906 */
[--C-:B--2---:R-:W-:Y:S01]  /*3bf0*/  IMAD.WIDE.U32 R8, R21, 0x4, R4.reuse ;  /* 0x0000000415087825 */ /* 0x104fe200078e0004 */
[----:B------:R-:W-:Y:S01]  /*3c00*/  IADD3 R21, PT, PT, R7, 0x5dc, RZ ;  /* 0x000005dc07157810 */ /* 0x000fe20007ffe0ff */
[----:B------:R2:W-:Y:S02]  /*3c10*/  STG.E desc[UR6][R16.64], R0 ;  /* 0x0000000010007986 */ /* 0x0005e4000c101906 */
[--C-:B0-----:R-:W-:Y:S01]  /*3c20*/  IMAD.WIDE.U32 R10, R23, 0x4, R4.reuse ;  /* 0x00000004170a7825 */ /* 0x101fe200078e0004 */
[----:B------:R-:W-:Y:S01]  /*3c30*/  IADD3 R23, PT, PT, R7, 0x708, RZ ;  /* 0x0000070807177810 */ /* 0x000fe20007ffe0ff */
[----:B------:R0:W-:Y:S02]  /*3c40*/  STG.E desc[UR6][R18.64], R0 ;  /* 0x0000000012007986 */ /* 0x0001e4000c101906 */
[--C-:B-1----:R-:W-:Y:S01]  /*3c50*/  IMAD.WIDE.U32 R12, R25, 0x4, R4.reuse ;  /* 0x00000004190c7825 */ /* 0x102fe200078e0004 */
[----:B------:R-:W-:Y:S01]  /*3c60*/  IADD3 R25, PT, PT, R7, 0x76c, RZ ;  /* 0x0000076c07197810 */ /* 0x000fe20007ffe0ff */
[----:B------:R1:W-:Y:S02]  /*3c70*/  STG.E desc[UR6][R8.64], R0 ;  /* 0x0000000008007986 */ /* 0x0003e4000c101906 */
[----:B---3--:R-:W-:Y:S01]  /*3c80*/  IMAD.WIDE.U32 R14, R21, 0x4, R4 ;  /* 0x00000004150e7825 */ /* 0x008fe200078e0004 */
[C---:B------:R-:W-:Y:S01]  /*3c90*/  IADD3 R21, PT, PT, R7.reuse, 0x6a4, RZ ;  /* 0x000006a407157810 */ /* 0x040fe20007ffe0ff */
[----:B------:R3:W-:Y:S01]  /*3ca0*/  STG.E desc[UR6][R10.64], R0 ;  /* 0x000000000a007986 */ /* 0x0007e2000c101906 */
[----:B--2---:R-:W-:-:S03]  /*3cb0*/  IADD3 R17, PT, PT, R7, 0x640, RZ ;  /* 0x0000064007117810 */ /* 0x004fc60007ffe0ff */
[--C-:B0-----:R-:W-:Y:S01]  /*3cc0*/  IMAD.WIDE.U32 R18, R21, 0x4, R4.reuse ;  /* 0x0000000415127825 */ /* 0x101fe200078e0004 */
[----:B------:R-:W-:Y:S01]  /*3cd0*/  IADD3 R21, PT, PT, R7, 0x7d0, RZ ;  /* 0x000007d007157810 */ /* 0x000fe20007ffe0ff */
[----:B------:R0:W-:Y:S02]  /*3ce0*/  STG.E desc[UR6][R12.64], R0 ;  /* 0x000000000c007986 */ /* 0x0001e4000c101906 */
[--C-:B------:R-:W-:Y:S02]  /*3cf0*/  IMAD.WIDE.U32 R16, R17, 0x4, R4.reuse ;  /* 0x0000000411107825 */ /* 0x100fe400078e0004 */
[----:B------:R2:W-:Y:S02]  /*3d00*/  STG.E desc[UR6][R14.64], R0 ;  /* 0x000000000e007986 */ /* 0x0005e4000c101906 */
[--C-:B-1----:R-:W-:Y:S01]  /*3d10*/  IMAD.WIDE.U32 R8, R23, 0x4, R4.reuse ;  /* 0x0000000417087825 */ /* 0x102fe200078e0004 */
[----:B------:R-:W-:Y:S01]  /*3d20*/  IADD3 R23, PT, PT, R7, 0x8fc, RZ ;  /* 0x000008fc07177810 */ /* 0x000fe20007ffe0ff */
[----:B------:R1:W-:Y:S02]  /*3d30*/  STG.E desc[UR6][R16.64], R0 ;  /* 0x0000000010007986 */ /* 0x0003e4000c101906 */
[--C-:B---3--:R-:W-:Y:S01]  /*3d40*/  IMAD.WIDE.U32 R10, R25, 0x4, R4.reuse ;  /* 0x00000004190a7825 */ /* 0x108fe200078e0004 */
[----:B------:R-:W-:Y:S01]  /*3d50*/  IADD3 R25, PT, PT, R7, 0x960, RZ ;  /* 0x0000096007197810 */ /* 0x000fe20007ffe0ff */
[----:B------:R3:W-:Y:S02]  /*3d60*/  STG.E desc[UR6][R18.64], R0 ;  /* 0x0000000012007986 */ /* 0x0007e4000c101906 */
[----:B0-----:R-:W-:Y:S01]  /*3d70*/  IMAD.WIDE.U32 R12, R21, 0x4, R4 ;  /* 0x00000004150c7825 */ /* 0x001fe200078e0004 */
[C---:B------:R-:W-:Y:S01]  /*3d80*/  IADD3 R21, PT, PT, R7.reuse, 0x898, RZ ;  /* 0x0000089807157810 */ /* 0x040fe20007ffe0ff */
[----:B------:R0:W-:Y:S01]  /*3d90*/  STG.E desc[UR6][R8.64], R0 ;  /* 0x0000000008007986 */ /* 0x0001e2000c101906 */
[----:B--2---:R-:W-:-:S03]  /*3da0*/  IADD3 R15, PT, PT, R7, 0x834, RZ ;  /* 0x00000834070f7810 */ /* 0x004fc60007ffe0ff */
[--C-:B-1----:R-:W-:Y:S01]  /*3db0*/  IMAD.WIDE.U32 R16, R21, 0x4, R4.reuse ;  /* 0x0000000415107825 */ /* 0x102fe200078e0004 */
[----:B------:R-:W-:Y:S01]  /*3dc0*/  IADD3 R21, PT, PT, R7, 0x9c4, RZ ;  /* 0x000009c407157810 */ /* 0x000fe20007ffe0ff */
[----:B------:R1:W-:Y:S02]  /*3dd0*/  STG.E desc[UR6][R10.64], R0 ;  /* 0x000000000a007986 */ /* 0x0003e4000c101906 */
[--C-:B------:R-:W-:Y:S02]  /*3de0*/  IMAD.WIDE.U32 R14, R15, 0x4, R4.reuse ;  /* 0x000000040f0e7825 */ /* 0x100fe400078e0004 */
[----:B------:R2:W-:Y:S02]  /*3df0*/  STG.E desc[UR6][R12.64], R0 ;  /* 0x000000000c007986 */ /* 0x0005e4000c101906 */
[--C-:B---3--:R-:W-:Y:S01]  /*3e00*/  IMAD.WIDE.U32 R18, R23, 0x4, R4.reuse ;  /* 0x0000000417127825 */ /* 0x108fe200078e0004 */
[----:B------:R-:W-:Y:S01]  /*3e10*/  IADD3 R23, PT, PT, R7, 0xaf0, RZ ;  /* 0x00000af007177810 */ /* 0x000fe20007ffe0ff */
[----:B------:R3:W-:Y:S02]  /*3e20*/  STG.E desc[UR6][R14.64], R0 ;  /* 0x000000000e007986 */ /* 0x0007e4000c101906 */
[--C-:B0-----:R-:W-:Y:S01]  /*3e30*/  IMAD.WIDE.U32 R8, R25, 0x4, R4.reuse ;  /* 0x0000000419087825 */ /* 0x101fe200078e0004 */
[----:B------:R-:W-:Y:S01]  /*3e40*/  IADD3 R25, PT, PT, R7, 0xb54, RZ ;  /* 0x00000b5407197810 */ /* 0x000fe20007ffe0ff */
[----:B------:R0:W-:Y:S02]  /*3e50*/  STG.E desc[UR6][R16.64], R0 ;  /* 0x0000000010007986 */ /* 0x0001e4000c101906 */
[----:B-1----:R-:W-:Y:S01]  /*3e60*/  IMAD.WIDE.U32 R10, R21, 0x4, R4 ;  /* 0x00000004150a7825 */ /* 0x002fe200078e0004 */
[C---:B------:R-:W-:Y:S01]  /*3e70*/  IADD3 R21, PT, PT, R7.reuse, 0xa8c, RZ ;  /* 0x00000a8c07157810 */ /* 0x040fe20007ffe0ff */
[----:B------:R1:W-:Y:S01]  /*3e80*/  STG.E desc[UR6][R18.64], R0 ;  /* 0x0000000012007986 */ /* 0x0003e2000c101906 */
[----:B--2---:R-:W-:-:S03]  /*3e90*/  IADD3 R13, PT, PT, R7, 0xa28, RZ ;  /* 0x00000a28070d7810 */ /* 0x004fc60007ffe0ff */
[--C-:B---3--:R-:W-:Y:S01]  /*3ea0*/  IMAD.WIDE.U32 R14, R21, 0x4, R4.reuse ;  /* 0x00000004150e7825 */ /* 0x108fe200078e0004 */
[----:B------:R-:W-:Y:S01]  /*3eb0*/  IADD3 R21, PT, PT, R7, 0xbb8, RZ ;  /* 0x00000bb807157810 */ /* 0x000fe20007ffe0ff */
[----:B------:R2:W-:Y:S02]  /*3ec0*/  STG.E desc[UR6][R8.64], R0 ;  /* 0x0000000008007986 */ /* 0x0005e4000c101906 */
[--C-:B------:R-:W-:Y:S02]  /*3ed0*/  IMAD.WIDE.U32 R12, R13, 0x4, R4.reuse ;  /* 0x000000040d0c7825 */ /* 0x100fe400078e0004 */
[----:B------:R3:W-:Y:S02]  /*3ee0*/  STG.E desc[UR6][R10.64], R0 ;  /* 0x000000000a007986 */ /* 0x0007e4000c101906 */
[--C-:B0-----:R-:W-:Y:S01]  /*3ef0*/  IMAD.WIDE.U32 R16, R23, 0x4, R4.reuse ;  /* 0x0000000417107825 */ /* 0x101fe200078e0004 */
[----:B------:R-:W-:Y:S01]  /*3f00*/  IADD3 R23, PT, PT, R7, 0xce4, RZ ;  /* 0x00000ce407177810 */ /* 0x000fe20007ffe0ff */
[----:B------:R0:W-:Y:S02]  /*3f10*/  STG.E desc[UR6][R12.64], R0 ;  /* 0x000000000c007986 */ /* 0x0001e4000c101906 */
[--C-:B-1----:R-:W-:Y:S01]  /*3f20*/  IMAD.WIDE.U32 R18, R25, 0x4, R4.reuse ;  /* 0x0000000419127825 */ /* 0x102fe200078e0004 */
[----:B------:R-:W-:Y:S01]  /*3f30*/  IADD3 R25, PT, PT, R7, 0xd48, RZ ;  /* 0x00000d4807197810 */ /* 0x000fe20007ffe0ff */
[----:B------:R1:W-:Y:S02]  /*3f40*/  STG.E desc[UR6][R14.64], R0 ;  /* 0x000000000e007986 */ /* 0x0003e4000c101906 */
[----:B--2---:R-:W-:Y:S01]  /*3f50*/  IMAD.WIDE.U32 R8, R21, 0x4, R4 ;  /* 0x0000000415087825 */ /* 0x004fe200078e0004 */
[C---:B------:R-:W-:Y:S01]  /*3f60*/  IADD3 R21, PT, PT, R7.reuse, 0xc80, RZ ;  /* 0x00000c8007157810 */ /* 0x040fe20007ffe0ff */
[----:B------:R2:W-:Y:S01]  /*3f70*/  STG.E desc[UR6][R16.64], R0 ;  /* 0x0000000010007986 */ /* 0x0005e2000c101906 */
[----:B---3--:R-:W-:-:S03]  /*3f80*/  IADD3 R11, PT, PT, R7, 0xc1c, RZ ;  /* 0x00000c1c070b7810 */ /* 0x008fc60007ffe0ff */
        /* <DEDUP_REMOVED lines=8> */
[--C-:B--2---:R-:W-:Y:S01]  /*4010*/  IMAD.WIDE.U32 R16, R25, 0x4, R4.reuse ;  /* 0x0000000419107825 */ /* 0x104fe200078e0004 */
[----:B------:R-:W-:Y:S01]  /*4020*/  IADD3 R25, PT, PT, R7, 0xf3c, RZ ;  /* 0x00000f3c07197810 */ /* 0x000fe20007ffe0ff */
[----:B------:R2:W-:Y:S02]  /*4030*/  STG.E desc[UR6][R12.64], R0 ;  /* 0x000000000c007986 */ /* 0x0005e4000c101906 */
[----:B0-----:R-:W-:Y:S01]  /*4040*/  IMAD.WIDE.U32 R18, R21, 0x4, R4 ;  /* 0x0000000415127825 */ /* 0x001fe200078e0004 */
[C---:B------:R-:W-:Y:S01]  /*4050*/  IADD3 R21, PT, PT, R7.reuse, 0xe74, RZ ;  /* 0x00000e7407157810 */ /* 0x040fe20007ffe0ff */
[----:B------:R0:W-:Y:S01]  /*4060*/  STG.E desc[UR6][R14.64], R0 ;  /* 0x000000000e007986 */ /* 0x0001e2000c101906 */
[----:B---3--:R-:W-:-:S03]  /*4070*/  IADD3 R9, PT, PT, R7, 0xe10, RZ ;  /* 0x00000e1007097810 */ /* 0x008fc60007ffe0ff */
[--C-:B-1----:R-:W-:Y:S01]  /*4080*/  IMAD.WIDE.U32 R10, R21, 0x4, R4.reuse ;  /* 0x00000004150a7825 */ /* 0x102fe200078e0004 */
[----:B------:R-:W-:Y:S01]  /*4090*/  IADD3 R21, PT, PT, R7, 0xfa0, RZ ;  /* 0x00000fa007157810 */ /* 0x000fe20007ffe0ff */
[----:B------:R1:W-:Y:S02]  /*40a0*/  STG.E desc[UR6][R16.64], R0 ;  /* 0x0000000010007986 */ /* 0x0003e4000c101906 */
[--C-:B------:R-:W-:Y:S02]  /*40b0*/  IMAD.WIDE.U32 R8, R9, 0x4, R4.reuse ;  /* 0x0000000409087825 */ /* 0x100fe400078e0004 */
[----:B------:R3:W-:Y:S02]  /*40c0*/  STG.E desc[UR6][R18.64], R0 ;  /* 0x0000000012007986 */ /* 0x0007e4000c101906 */
[--C-:B--2---:R-:W-:Y:S01]  /*40d0*/  IMAD.WIDE.U32 R12, R23, 0x4, R4.reuse ;  /* 0x00000004170c7825 */ /* 0x104fe200078e0004 */
        /* <DEDUP_REMOVED lines=8> */
[----:B---3--:R-:W-:-:S03]  /*4160*/  IADD3 R19, PT, PT, R7, 0x1004, RZ ;  /* 0x0000100407137810 */ /* 0x008fc60007ffe0ff */
[--C-:B--2---:R-:W-:Y:S01]  /*4170*/  IMAD.WIDE.U32 R8, R21, 0x4, R4.reuse ;  /* 0x0000000415087825 */ /* 0x104fe200078e0004 */
        /* <DEDUP_REMOVED lines=10> */
[--C-:B--2---:R-:W-:Y:S01]  /*4220*/  IMAD.WIDE.U32 R14, R21, 0x4, R4.reuse ;  /* 0x00000004150e7825 */ /* 0x104fe200078e0004 */
[C---:B------:R-:W-:Y:S01]  /*4230*/  IADD3 R21, PT, PT, R7.reuse, 0x125c, RZ ;  /* 0x0000125c07157810 */ /* 0x040fe20007ffe0ff */
[----:B------:R2:W-:Y:S01]  /*4240*/  STG.E desc[UR6][R10.64], R0 ;  /* 0x000000000a007986 */ /* 0x0005e2000c101906 */
[----:B---3--:R-:W-:Y:S01]  /*4250*/  IADD3 R17, PT, PT, R7, 0x11f8, RZ ;  /* 0x000011f807117810 */ /* 0x008fe20007ffe0ff */
[--C-:B------:R-:W-:Y:S01]  /*4260*/  IMAD.WIDE.U32 R22, R23, 0x4, R4.reuse ;  /* 0x0000000417167825 */ /* 0x100fe200078e0004 */
[C---:B0-----:R-:W-:Y:S01]  /*4270*/  IADD3 R19, PT, PT, R7.reuse, 0x1388, RZ ;  /* 0x0000138807137810 */ /* 0x041fe20007ffe0ff */
[----:B------:R0:W-:Y:S01]  /*4280*/  STG.E desc[UR6][R12.64], R0 ;  /* 0x000000000c007986 */ /* 0x0001e2000c101906 */
[----:B------:R-:W-:Y:S01]  /*4290*/  IADD3 R18, PT, PT, R7, 0x13ec, RZ ;  /* 0x000013ec07127810 */ /* 0x000fe20007ffe0ff */
[----:B------:R-:W-:-:S02]  /*42a0*/  IMAD.WIDE.U32 R24, R25, 0x4, R4 ;  /* 0x0000000419187825 */ /* 0x000fc400078e0004 */
[----:B------:R3:W-:Y:S02]  /*42b0*/  STG.E desc[UR6][R14.64], R0 ;  /* 0x000000000e007986 */ /* 0x0007e4000c101906 */
[----:B-1----:R-:W-:-:S04]  /*42c0*/  IMAD.WIDE.U32 R8, R17, 0x4, R4 ;  /* 0x0000000411087825 */ /* 0x002fc800078e0004 */
[--C-:B--2---:R-:W-:Y:S01]  /*42d0*/  IMAD.WIDE.U32 R10, R21, 0x4, R4.reuse ;  /* 0x00000004150a7825 */ /* 0x104fe200078e0004 */
[----:B------:R1:W-:Y:S03]  /*42e0*/  STG.E desc[UR6][R8.64], R0 ;  /* 0x0000000008007986 */ /* 0x0003e6000c101906 */
[--C-:B0-----:R-:W-:Y:S01]  /*42f0*/  IMAD.WIDE.U32 R12, R2, 0x4, R4.reuse ;  /* 0x00000004020c7825 */ /* 0x101fe200078e0004 */
[----:B------:R0:W-:Y:S03]  /*4300*/  STG.E desc[UR6][R10.64], R0 ;  /* 0x000000000a007986 */ /* 0x0001e6000c101906 */
[--C-:B---3--:R-:W-:Y:S01]  /*4310*/  IMAD.WIDE.U32 R14, R6, 0x4, R4.reuse ;  /* 0x00000004060e7825 */ /* 0x108fe200078e0004 */
[----:B------:R0:W-:Y:S03]  /*4320*/  STG.E desc[UR6][R12.64], R0 ;  /* 0x000000000c007986 */ /* 0x0001e6000c101906 */
[--C-:B------:R-:W-:Y:S01]  /*4330*/  IMAD.WIDE.U32 R16, R19, 0x4, R4.reuse ;  /* 0x0000000413107825 */ /* 0x100fe200078e0004 */
[----:B------:R0:W-:Y:S01]  /*4340*/  STG.E desc[UR6][R14.64], R0 ;  /* 0x000000000e007986 */ /* 0x0001e2000c101906 */
[----:B-1----:R-:W1:Y:S02]  /*4350*/  LDC.64 R8, c[0x0][0x3a8] ;  /* 0x0000ea00ff087b82 */ /* 0x002e640000000a00 */
[--C-:B------:R-:W-:Y:S01]  /*4360*/  IMAD.WIDE.U32 R18, R18, 0x4, R4.reuse ;  /* 0x0000000412127825 */ /* 0x100fe200078e0004 */
[----:B------:R0:W-:Y:S03]  /*4370*/  STG.E desc[UR6][R16.64], R0 ;  /* 0x0000000010007986 */ /* 0x0001e6000c101906 */
[--C-:B------:R-:W-:Y:S01]  /*4380*/  IMAD.WIDE.U32 R20, R20, 0x4, R4.reuse ;  /* 0x0000000414147825 */ /* 0x100fe200078e0004 */
[----:B------:R0:W-:Y:S03]  /*4390*/  STG.E desc[UR6][R18.64], R0 ;  /* 0x0000000012007986 */ /* 0x0001e6000c101906 */
[--C-:B------:R-:W-:Y:S01]  /*43a0*/  IMAD.WIDE.U32 R6, R29, 0x4, R4.reuse ;  /* 0x000000041d067825 */ /* 0x100fe200078e0004 */
[----:B------:R0:W-:Y:S03]  /*43b0*/  STG.E desc[UR6][R20.64], R0 ;  /* 0x0000000014007986 */ /* 0x0001e6000c101906 */
[----:B------:R-:W-:Y:S01]  /*43c0*/  IMAD.WIDE.U32 R4, R27, 0x4, R4 ;  /* 0x000000041b047825 */ /* 0x000fe200078e0004 */
[----:B------:R0:W-:Y:S01]  /*43d0*/  STG.E desc[UR6][R22.64], R0 ;  /* 0x0000000016007986 */ /* 0x0001e2000c101906 */
[----:B------:R-:W2:Y:S03]  /*43e0*/  LDC.64 R26, c[0x0][0x3a0] ;  /* 0x0000e800ff1a7b82 */ /* 0x000ea60000000a00 */
[----:B------:R0:W-:Y:S04]  /*43f0*/  STG.E desc[UR6][R24.64], R0 ;  /* 0x0000000018007986 */ /* 0x0001e8000c101906 */
[----:B------:R0:W-:Y:S04]  /*4400*/  STG.E desc[UR6][R6.64], R0 ;  /* 0x0000000006007986 */ /* 0x0001e8000c101906 */
[----:B------:R0:W-:Y:S02]  /*4410*/  STG.E desc[UR6][R4.64], R0 ;  /* 0x0000000004007986 */ /* 0x0001e4000c101906 */
.L_x_85:
[C---:B0---4-:R-:W-:Y:S01]  /*4420*/  IADD3 R13, PT, PT, R3.reuse, 0x64, RZ ;  /* 0x00000064030d7810 */ /* 0x051fe20007ffe0ff */
[C---:B--2---:R-:W-:Y:S01]  /*4430*/  IMAD.WIDE.U32 R4, R3.reuse, 0x4, R26 ;  /* 0x0000000403047825 */ /* 0x044fe200078e001a */
[C---:B------:R-:W-:Y:S01]  /*4440*/  IADD3 R17, PT, PT, R3.reuse, 0xc8, RZ ;  /* 0x000000c803117810 */ /* 0x040fe20007ffe0ff */
[----:B------:R-:W-:Y:S01]  /*4450*/  UIADD3 UR4, UPT, UPT, UR4, 0x1388, URZ ;  /* 0x0000138804047890 */ /* 0x000fe2000fffe0ff */
[C---:B------:R-:W-:Y:S01]  /*4460*/  IADD3 R21, PT, PT, R3.reuse, 0x12c, RZ ;  /* 0x0000012c03157810 */ /* 0x040fe20007ffe0ff */
[C---:B-1----:R-:W-:Y:S01]  /*4470*/  IMAD.WIDE.U32 R6, R3.reuse, 0x4, R8 ;  /* 0x0000000403067825 */ /* 0x042fe200078e0008 */
[C---:B------:R-:W-:Y:S01]  /*4480*/  IADD3 R23, PT, PT, R3.reuse, 0x190, RZ ;  /* 0x0000019003177810 */ /* 0x040fe20007ffe0ff */
[----:B------:R0:W-:Y:S01]  /*4490*/  STG.E desc[UR6][R4.64], R0 ;  /* 0x0000000004007986 */ /* 0x0001e2000c101906 */
[----:B------:R-:W-:Y:S01]  /*44a0*/  IADD3 R25, PT, PT, R3, 0x125c, RZ ;  /* 0x0000125c03197810 */ /* 0x000fe20007ffe0ff */
[----:B------:R-:W-:Y:S01]  /*44b0*/  IMAD.WIDE.U32 R10, R13, 0x4, R26 ;  /* 0x000000040d0a7825 */ /* 0x000fe200078e001a */
[----:B------:R-:W-:Y:S01]  /*44c0*/  IADD3 R29, PT, PT, R3, 0x12c0, RZ ;  /* 0x000012c0031d7810 */ /* 0x000fe20007ffe0ff */
[----:B------:R1:W-:Y:S01]  /*44d0*/  STG.E desc[UR6][R6.64], R0 ;  /* 0x0000000006007986 */ /* 0x0003e2000c101906 */
[----:B------:R-:W-:Y:S01]  /*44e0*/  UISETP.NE.AND UP0, UPT, UR4, 0x8ed8c, UPT ;  /* 0x0008ed8c0400788c */ /* 0x000fe2000bf05270 */
[----:B------:R-:W-:-:S02]  /*44f0*/  IMAD.WIDE.U32 R12, R13, 0x4, R8 ;  /* 0x000000040d0c7825 */ /* 0x000fc400078e0008 */
[----:B------:R2:W-:Y:S02]  /*4500*/  STG.E desc[UR6][R10.64], R0 ;  /* 0x000000000a007986 */ /* 0x0005e4000c101906 */
[--C-:B------:R-:W-:Y:S02]  /*4510*/  IMAD.WIDE.U32 R14, R17, 0x4, R26.reuse ;  /* 0x00000004110e7825 */ /* 0x100fe400078e001a */
[----:B------:R3:W-:Y:S02]  /*4520*/  STG.E desc[UR6][R12.64], R0 ;  /* 0x000000000c007986 */ /* 0x0007e4000c101906 */
[C---:B------:R-:W-:Y:S02]  /*4530*/  IMAD.WIDE.U32 R18, R21.reuse, 0x4, R26 ;  /* 0x0000000415127825 */ /* 0x040fe400078e001a */
[----:B------:R4:W-:Y:S02]  /*4540*/  STG.E desc[UR6][R14.64], R0 ;  /* 0x000000000e007986 */ /* 0x0009e4000c101906 */
[----:B0-----:R-:W-:Y:S01]  /*4550*/  IMAD.WIDE.U32 R4, R21, 0x4, R8 ;  /* 0x0000000415047825 */ /* 0x001fe200078e0008 */
[----:B------:R-:W-:-:S03]  /*4560*/  IADD3 R21, PT, PT, R3, 0x1f4, RZ ;  /* 0x000001f403157810 */ /* 0x000fc60007ffe0ff */
[----:B------:R-:W-:-:S04]  /*4570*/  IMAD.WIDE.U32 R16, R17, 0x4, R8 ;  /* 0x0000000411107825 */ /* 0x000fc800078e0008 */
[C---:B-1----:R-:W-:Y:S01]  /*4580*/  IMAD.WIDE.U32 R6, R23.reuse, 0x4, R26 ;  /* 0x0000000417067825 */ /* 0x042fe200078e001a */
[----:B------:R0:W-:Y:S03]  /*4590*/  STG.E desc[UR6][R16.64], R0 ;  /* 0x0000000010007986 */ /* 0x0001e6000c101906 */
[----:B--2---:R-:W-:Y:S01]  /*45a0*/  IMAD.WIDE.U32 R10, R23, 0x4, R8 ;  /* 0x00000004170a7825 */ /* 0x004fe200078e0008 */
[----:B------:R-:W-:Y:S01]  /*45b0*/  IADD3 R23, PT, PT, R3, 0x258, RZ ;  /* 0x0000025803177810 */ /* 0x000fe20007ffe0ff */
[----:B------:R1:W-:Y:S02]  /*45c0*/  STG.E desc[UR6][R18.64], R0 ;  /* 0x0000000012007986 */ /* 0x0003e4000c101906 */
[C---:B---3--:R-:W-:Y:S02]  /*45d0*/  IMAD.WIDE.U32 R12, R21.reuse, 0x4, R26 ;  /* 0x00000004150c7825 */ /* 0x048fe400078e001a */
[----:B------:R2:W-:Y:S02]  /*45e0*/  STG.E desc[UR6][R4.64], R0 ;  /* 0x0000000004007986 */ /* 0x0005e4000c101906 */
[----:B----4-:R-:W-:Y:S01]  /*45f0*/  IMAD.WIDE.U32 R14, R21, 0x4, R8 ;  /* 0x00000004150e7825 */ /* 0x010fe200078e0008 */
[----:B------:R-:W-:Y:S01]  /*4600*/  IADD3 R21, PT, PT, R3, 0x2bc, RZ ;  /* 0x000002bc03157810 */ /* 0x000fe20007ffe0ff */
[----:B------:R3:W-:Y:S02]  /*4610*/  STG.E desc[UR6][R6.64], R0 ;  /* 0x0000000006007986 */ /* 0x0007e4000c101906 */
[----:B0-----:R-:W-:-:S02]  /*4620*/  IMAD.WIDE.U32 R16, R23, 0x4, R26 ;  /* 0x0000000417107825 */ /* 0x001fc400078e001a */
[----:B------:R0:W-:Y:S02]  /*4630*/  STG.E desc[UR6][R10.64], R0 ;  /* 0x000000000a007986 */ /* 0x0001e4000c101906 */
[----:B-1----:R-:W-:Y:S01]  /*4640*/  IMAD.WIDE.U32 R18, R23, 0x4, R8 ;  /* 0x0000000417127825 */ /* 0x002fe200078e0008 */
[----:B------:R-:W-:Y:S01]  /*4650*/  IADD3 R23, PT, PT, R3, 0x320, RZ ;  /* 0x0000032003177810 */ /* 0x000fe20007ffe0ff */
[----:B------:R1:W-:Y:S02]  /*4660*/  STG.E desc[UR6][R12.64], R0 ;  /* 0x000000000c007986 */ /* 0x0003e4000c101906 */
[C---:B--2---:R-:W-:Y:S02]  /*4670*/  IMAD.WIDE.U32 R4, R21.reuse, 0x4, R26 ;  /* 0x0000000415047825 */ /* 0x044fe400078e001a */
[----:B------:R2:W-:Y:S02]  /*4680*/  STG.E desc[UR6][R14.64], R0 ;  /* 0x000000000e007986 */ /* 0x0005e4000c101906 */
[----:B---3--:R-:W-:Y:S01]  /*4690*/  IMAD.WIDE.U32 R6, R21, 0x4, R8 ;  /* 0x0000000415067825 */ /* 0x008fe200078e0008 */
        /* <DEDUP_REMOVED lines=27> */
[--C-:B--2---:R-:W-:Y:S02]  /*4850*/  IMAD.WIDE.U32 R16, R21, 0x4, R26.reuse ;  /* 0x0000000415107825 */ /* 0x104fe400078e001a */
[----:B------:R2:W-:Y:S02]  /*4860*/  STG.E desc[UR6][R10.64], R0 ;  /* 0x000000000a007986 */ /* 0x0005e4000c101906 */
[----:B---3--:R-:W-:-:S02]  /*4870*/  IMAD.WIDE.U32 R18, R23, 0x4, R26 ;  /* 0x0000000417127825 */ /* 0x008fc400078e001a */
[----:B------:R3:W-:Y:S02]  /*4880*/  STG.E desc[UR6][R12.64], R0 ;  /* 0x000000000c007986 */ /* 0x0007e4000c101906 */
[--C-:B0-----:R-:W-:Y:S01]  /*4890*/  IMAD.WIDE.U32 R4, R21, 0x4, R8.reuse ;  /* 0x0000000415047825 */ /* 0x101fe200078e0008 */
[----:B------:R-:W-:Y:S01]  /*48a0*/  IADD3 R21, PT, PT, R3, 0x5dc, RZ ;  /* 0x000005dc03157810 */ /* 0x000fe20007ffe0ff */
[----:B------:R0:W-:Y:S02]  /*48b0*/  STG.E desc[UR6][R14.64], R0 ;  /* 0x000000000e007986 */ /* 0x0001e4000c101906 */
[----:B-1----:R-:W-:Y:S01]  /*48c0*/  IMAD.WIDE.U32 R6, R23, 0x4, R8 ;  /* 0x0000000417067825 */ /* 0x002fe200078e0008 */
[----:B------:R-:W-:Y:S01]  /*48d0*/  IADD3 R23, PT, PT, R3, 0x640, RZ ;  /* 0x0000064003177810 */ /* 0x000fe20007ffe0ff */
[----:B------:R1:W-:Y:S02]  /*48e0*/  STG.E desc[UR6][R16.64], R0 ;  /* 0x0000000010007986 */ /* 0x0003e4000c101906 */
[----:B--2---:R-:W-:-:S02]  /*48f0*/  IMAD.WIDE.U32 R10, R21, 0x4, R26 ;  /* 0x00000004150a7825 */ /* 0x004fc400078e001a */
[----:B------:R2:W-:Y:S02]  /*4900*/  STG.E desc[UR6][R4.64], R0 ;  /* 0x0000000004007986 */ /* 0x0005e4000c101906 */
[----:B---3--:R-:W-:Y:S01]  /*4910*/  IMAD.WIDE.U32 R12, R21, 0x4, R8 ;  /* 0x00000004150c7825 */ /* 0x008fe200078e0008 */
[----:B------:R-:W-:Y:S01]  /*4920*/  IADD3 R21, PT, PT, R3, 0x6a4, RZ ;  /* 0x000006a403157810 */ /* 0x000fe20007ffe0ff */
[----:B------:R3:W-:Y:S02]  /*4930*/  STG.E desc[UR6][R18.64], R0 ;  /* 0x0000000012007986 */ /* 0x0007e4000c101906 */
[C---:B0-----:R-:W-:Y:S02]  /*4940*/  IMAD.WIDE.U32 R14, R23.reuse, 0x4, R26 ;  /* 0x00000004170e7825 */ /* 0x041fe400078e001a */
[----:B------:R0:W-:Y:S02]  /*4950*/  STG.E desc[UR6][R6.64], R0 ;  /* 0x0000000006007986 */ /* 0x0001e4000c101906 */
[----:B-1----:R-:W-:Y:S01]  /*4960*/  IMAD.WIDE.U32 R16, R23, 0x4, R8 ;  /* 0x0000000417107825 */ /* 0x002fe200078e0008 */
[----:B------:R-:W-:Y:S01]  /*4970*/  IADD3 R23, PT, PT, R3, 0x708, RZ ;  /* 0x0000070803177810 */ /* 0x000fe20007ffe0ff */
[----:B------:R1:W-:Y:S02]  /*4980*/  STG.E desc[UR6][R10.64], R0 ;  /* 0x000000000a007986 */ /* 0x0003e4000c101906 */
[----:B--2---:R-:W-:-:S02]  /*4990*/  IMAD.WIDE.U32 R4, R21, 0x4, R26 ;  /* 0x0000000415047825 */ /* 0x004fc400078e001a */
[----:B------:R2:W-:Y:S02]  /*49a0*/  STG.E desc[UR6][R12.64], R0 ;  /* 0x000000000c007986 */ /* 0x0005e4000c101906 */
[----:B---3--:R-:W-:Y:S02]  /*49b0*/  IMAD.WIDE.U32 R18, R23, 0x4, R26 ;  /* 0x0000000417127825 */ /* 0x008fe400078e001a */
        /* <DEDUP_REMOVED lines=138> */
[----:B------:R-:W-:Y:S02]  /*5260*/  STG.E desc[UR6][R4.64], R0 ;  /* 0x0000000004007986 */ /* 0x000fe4000c101906 */
[----:B---3--:R-:W-:Y:S02]  /*5270*/  IMAD.WIDE.U32 R18, R23, 0x4, R26 ;  /* 0x0000000417127825 */ /* 0x008fe400078e001a */
[----:B------:R2:W-:Y:S02]  /*5280*/  STG.E desc[UR6][R16.64], R0 ;  /* 0x0000000010007986 */ /* 0x0005e4000c101906 */
[--C-:B0-----:R-:W-:Y:S02]  /*5290*/  IMAD.WIDE.U32 R12, R21, 0x4, R8.reuse ;  /* 0x00000004150c7825 */ /* 0x101fe400078e0008 */
[----:B------:R0:W-:Y:S02]  /*52a0*/  STG.E desc[UR6][R6.64], R0 ;  /* 0x0000000006007986 */ /* 0x0001e4000c101906 */
[----:B-1----:R-:W-:Y:S01]  /*52b0*/  IMAD.WIDE.U32 R14, R23, 0x4, R8 ;  /* 0x00000004170e7825 */ /* 0x002fe200078e0008 */
[C---:B------:R-:W-:Y:S01]  /*52c0*/  IADD3 R23, PT, PT, R3.reuse, 0x1324, RZ ;  /* 0x0000132403177810 */ /* 0x040fe20007ffe0ff */
[----:B------:R1:W-:Y:S01]  /*52d0*/  STG.E desc[UR6][R10.64], R0 ;  /* 0x000000000a007986 */ /* 0x0003e2000c101906 */
[----:B------:R-:W-:Y:S01]  /*52e0*/  IADD3 R3, PT, PT, R3, 0x1388, RZ ;  /* 0x0000138803037810 */ /* 0x000fe20007ffe0ff */
[----:B------:R-:W-:-:S02]  /*52f0*/  IMAD.WIDE.U32 R20, R25, 0x4, R26 ;  /* 0x0000000419147825 */ /* 0x000fc400078e001a */
[----:B------:R3:W-:Y:S02]  /*5300*/  STG.E desc[UR6][R12.64], R0 ;  /* 0x000000000c007986 */ /* 0x0007e4000c101906 */
[----:B--2---:R-:W-:Y:S02]  /*5310*/  IMAD.WIDE.U32 R16, R25, 0x4, R8 ;  /* 0x0000000419107825 */ /* 0x004fe400078e0008 */
[----:B------:R4:W-:Y:S02]  /*5320*/  STG.E desc[UR6][R18.64], R0 ;  /* 0x0000000012007986 */ /* 0x0009e4000c101906 */
[C---:B------:R-:W-:Y:S02]  /*5330*/  IMAD.WIDE.U32 R4, R29.reuse, 0x4, R26 ;  /* 0x000000041d047825 */ /* 0x040fe400078e001a */
[----:B------:R4:W-:Y:S02]  /*5340*/  STG.E desc[UR6][R14.64], R0 ;  /* 0x000000000e007986 */ /* 0x0009e4000c101906 */
[----:B0-----:R-:W-:-:S02]  /*5350*/  IMAD.WIDE.U32 R6, R29, 0x4, R8 ;  /* 0x000000041d067825 */ /* 0x001fc400078e0008 */
[----:B------:R4:W-:Y:S02]  /*5360*/  STG.E desc[UR6][R20.64], R0 ;  /* 0x0000000014007986 */ /* 0x0009e4000c101906 */
[C---:B-1----:R-:W-:Y:S02]  /*5370*/  IMAD.WIDE.U32 R10, R23.reuse, 0x4, R26 ;  /* 0x00000004170a7825 */ /* 0x042fe400078e001a */
[----:B------:R4:W-:Y:S02]  /*5380*/  STG.E desc[UR6][R16.64], R0 ;  /* 0x0000000010007986 */ /* 0x0009e4000c101906 */
[----:B---3--:R-:W-:Y:S02]  /*5390*/  IMAD.WIDE.U32 R12, R23, 0x4, R8 ;  /* 0x00000004170c7825 */ /* 0x008fe400078e0008 */
[----:B------:R4:W-:Y:S04]  /*53a0*/  STG.E desc[UR6][R4.64], R0 ;  /* 0x0000000004007986 */ /* 0x0009e8000c101906 */
[----:B------:R4:W-:Y:S04]  /*53b0*/  STG.E desc[UR6][R6.64], R0 ;  /* 0x0000000006007986 */ /* 0x0009e8000c101906 */
[----:B------:R4:W-:Y:S04]  /*53c0*/  STG.E desc[UR6][R10.64], R0 ;  /* 0x000000000a007986 */ /* 0x0009e8000c101906 */
[----:B------:R4:W-:Y:S01]  /*53d0*/  STG.E desc[UR6][R12.64], R0 ;  /* 0x000000000c007986 */ /* 0x0009e2000c101906 */
[----:B------:R-:W-:Y:S05]  /*53e0*/  BRA.U UP0, `(.L_x_85) ;  /* 0xfffffff1000c7547 */ /* 0x000fea000b83ffff */
[----:B------:R-:W-:Y:S05]  /*53f0*/  EXIT ;  /* 0x000000000000794d */ /* 0x000fea0003800000 */
        .weak           $__internal_4_$__cuda_sm3x_div_rn_noftz_f32_slowpath
        .type           $__internal_4_$__cuda_sm3x_div_rn_noftz_f32_slowpath,@function
        .size           $__internal_4_$__cuda_sm3x_div_rn_noftz_f32_slowpath,(.L_x_167 - $__internal_4_$__cuda_sm3x_div_rn_noftz_f32_slowpath)
$__internal_4_$__cuda_sm3x_div_rn_noftz_f32_slowpath:
[----:B------:R-:W-:Y:S01]  /*5400*/  SHF.R.U32.HI R7, RZ, 0x17, R0 ;  /* 0x00000017ff077819 */ /* 0x000fe20000011600 */
[----:B------:R-:W-:Y:S01]  /*5410*/  BSSY.RECONVERGENT B1, `(.L_x_86) ;  /* 0x0000063000017945 */ /* 0x000fe20003800200 */
[----:B------:R-:W-:Y:S02]  /*5420*/  SHF.R.U32.HI R5, RZ, 0x17, R16 ;  /* 0x00000017ff057819 */ /* 0x000fe40000011610 */
[----:B------:R-:W-:Y:S02]  /*5430*/  LOP3.LUT R7, R7, 0xff, RZ, 0xc0, !PT ;  /* 0x000000ff07077812 */ /* 0x000fe400078ec0ff */
[----:B------:R-:W-:Y:S02]  /*5440*/  LOP3.LUT R9, R5, 0xff, RZ, 0xc0, !PT ;  /* 0x000000ff05097812 */ /* 0x000fe400078ec0ff */
[----:B------:R-:W-:Y:S02]  /*5450*/  IADD3 R10, PT, PT, R7, -0x1, RZ ;  /* 0xffffffff070a7810 */ /* 0x000fe40007ffe0ff */
[----:B------:R-:W-:-:S02]  /*5460*/  IADD3 R11, PT, PT, R9, -0x1, RZ ;  /* 0xffffffff090b7810 */ /* 0x000fc40007ffe0ff */
[----:B------:R-:W-:Y:S02]  /*5470*/  ISETP.GT.U32.AND P0, PT, R10, 0xfd, PT ;  /* 0x000000fd0a00780c */ /* 0x000fe40003f04070 */
[----:B------:R-:W-:Y:S02]  /*5480*/  MOV R5, R0 ;  /* 0x0000000000057202 */ /* 0x000fe40000000f00 */
        /* <DEDUP_REMOVED lines=9> */
[----:B------:R-:W-:Y:S02]  /*5520*/  FSETP.NEU.FTZ.AND P2, PT, |R16|, +INF , PT ;  /* 0x7f8000001000780b */ /* 0x000fe40003f5d200 */
        /* <DEDUP_REMOVED lines=16> */
.L_x_87:
[----:B------:R-:W-:Y:S01]  /*5630*/  LEA R10, R7, 0xc0800000, 0x17 ;  /* 0xc0800000070a7811 */ /* 0x000fe200078eb8ff */
[----:B------:R-:W-:Y:S01]  /*5640*/  BSSY.RECONVERGENT B2, `(.L_x_92) ;  /* 0x0000036000027945 */ /* 0x000fe20003800200 */
[----:B------:R-:W-:Y:S02]  /*5650*/  IADD3 R9, PT, PT, R9, -0x7f, RZ ;  /* 0xffffff8109097810 */ /* 0x000fe40007ffe0ff */
[----:B------:R-:W-:-:S03]  /*5660*/  IADD3 R10, PT, PT, -R10, R5, RZ ;  /* 0x000000050a0a7210 */ /* 0x000fc60007ffe1ff */
[C---:B------:R-:W-:Y:S01]  /*5670*/  IMAD R5, R9.reuse, -0x800000, R16 ;  /* 0xff80000009057824 */ /* 0x040fe200078e0210 */
        /* <DEDUP_REMOVED lines=46> */
.L_x_94:
[----:B------:R-:W-:-:S04]  /*5960*/  LOP3.LUT R5, R5, 0x80000000, RZ, 0xc0, !PT ;  /* 0x8000000005057812 */ /* 0x000fc800078ec0ff */
[----:B------:R-:W-:Y:S01]  /*5970*/  LOP3.LUT R5, R5, 0x7f800000, RZ, 0xfc, !PT ;  /* 0x7f80000005057812 */ /* 0x000fe200078efcff */
[----:B------:R-:W-:Y:S06]  /*5980*/  BRA `(.L_x_95) ;  /* 0x0000000000047947 */ /* 0x000fec0003800000 */
.L_x_93:
[----:B------:R-:W-:-:S07]  /*5990*/  LEA R5, R8, R5, 0x17 ;  /* 0x0000000508057211 */ /* 0x000fce00078eb8ff */
.L_x_95:
[----:B------:R-:W-:Y:S05]  /*59a0*/  BSYNC.RECONVERGENT B2 ;  /* 0x0000000000027941 */ /* 0x000fea0003800200 */
.L_x_92:
[----:B------:R-:W-:Y:S05]  /*59b0*/  BRA `(.L_x_96) ;  /* 0x0000000000207947 */ /* 0x000fea0003800000 */
.L_x_91:
[----:B------:R-:W-:-:S04]  /*59c0*/  LOP3.LUT R5, R5, 0x80000000, R16, 0x48, !PT ;  /* 0x8000000005057812 */ /* 0x000fc800078e4810 */
[----:B------:R-:W-:Y:S01]  /*59d0*/  LOP3.LUT R5, R5, 0x7f800000, RZ, 0xfc, !PT ;  /* 0x7f80000005057812 */ /* 0x000fe200078efcff */
[----:B------:R-:W-:Y:S06]  /*59e0*/  BRA `(.L_x_96) ;  /* 0x0000000000147947 */ /* 0x000fec0003800000 */
.L_x_90:
[----:B------:R-:W-:Y:S01]  /*59f0*/  LOP3.LUT R5, R5, 0x80000000, R16, 0x48, !PT ;  /* 0x8000000005057812 */ /* 0x000fe200078e4810 */
[----:B------:R-:W-:Y:S06]  /*5a00*/  BRA `(.L_x_96) ;  /* 0x00000000000c7947 */ /* 0x000fec0003800000 */
.L_x_89:
[----:B------:R-:W0:Y:S01]  /*5a10*/  MUFU.RSQ R5, -QNAN ;  /* 0xffc0000000057908 */ /* 0x000e220000001400 */
[----:B------:R-:W-:Y:S05]  /*5a20*/  BRA `(.L_x_96) ;  /* 0x0000000000047947 */ /* 0x000fea0003800000 */
.L_x_88:
[----:B------:R-:W-:-:S07]  /*5a30*/  FADD.FTZ R5, R16, R0 ;  /* 0x0000000010057221 */ /* 0x000fce0000010000 */
.L_x_96:
[----:B------:R-:W-:Y:S05]  /*5a40*/  BSYNC.RECONVERGENT B1 ;  /* 0x0000000000017941 */ /* 0x000fea0003800200 */
.L_x_86:
[----:B------:R-:W-:-:S04]  /*5a50*/  HFMA2 R7, -RZ, RZ, 0, 0 ;  /* 0x00000000ff077431 */ /* 0x000fc800000001ff */
[----:B0-----:R-:W-:Y:S05]  /*5a60*/  RET.REL.NODEC R6 `(_Z33roughness_initialise_temperaturesPfS_S_S_S_S_S_ff) ;  /* 0xffffffa406647950 */ /* 0x001fea0003c3ffff */
.L_x_97:
        /* <DEDUP_REMOVED lines=9> */
.L_x_167:


//--------------------- .text._Z27roughness_zero_temperaturesPfS_S_ --------------------------
	.section	.text._Z27roughness_zero_temperaturesPfS_S_,"ax",@progbits
	.align	128
        .global         _Z27roughness_zero_temperaturesPfS_S_
        .type           _Z27roughness_zero_temperaturesPfS_S_,@function
        .size           _Z27roughness_zero_temperaturesPfS_S_,(.L_x_176 - _Z27roughness_zero_temperaturesPfS_S_)
        .other          _Z27roughness_zero_temperaturesPfS_S_,@"STO_CUDA_ENTRY STV_DEFAULT"
_Z27roughness_zero_temperaturesPfS_S_:
.text._Z27roughness_zero_temperaturesPfS_S_:
[----:B------:R-:W-:Y:S01]  /*0000*/  LDC R1, c[0x0][0x37c] ;  /* 0x0000df00ff017b82 */ /* 0x000fe20000000800 */
[----:B------:R-:W0:Y:S07]  /*0010*/  S2R R0, SR_CTAID.X ;  /* 0x0000000000007919 */ /* 0x000e2e0000002500 */
[----:B------:R-:W1:Y:S01]  /*0020*/  LDC.64 R2, c[0x0][0x380] ;  /* 0x0000e000ff027b82 */ /* 0x000e620000000a00 */
[----:B------:R-:W2:Y:S01]  /*0030*/  LDCU.64 UR6, c[0x0][0x358] ;  /* 0x00006b00ff0677ac */ /* 0x000ea20008000a00 */
[----:B------:R-:W0:Y:S01]  /*0040*/  S2R R7, SR_TID.X ;  /* 0x0000000000077919 */ /* 0x000e220000002100 */
[----:B------:R-:W-:-:S05]  /*0050*/  UMOV UR4, 0x64 ;  /* 0x0000006400047882 */ /* 0x000fca0000000000 */
[----:B------:R-:W3:Y:S01]  /*0060*/  LDC.64 R4, c[0x0][0x388] ;  /* 0x0000e200ff047b82 */ /* 0x000ee20000000a00 */
[----:B0-----:R-:W-:-:S05]  /*0070*/  IMAD R7, R0, 0x8ed28, R7 ;  /* 0x0008ed2800077824 */ /* 0x001fca00078e0207 */
[----:B--2---:R-:W-:-:S07]  /*0080*/  MOV R9, R7 ;  /* 0x0000000700097202 */ /* 0x004fce0000000f00 */
.L_x_98:
[C---:B0-----:R-:W-:Y:S01]  /*0090*/  IADD3 R17, PT, PT, R9.reuse, 0x64, RZ ;  /* 0x0000006409117810 */ /* 0x041fe20007ffe0ff */
[C---:B-1----:R-:W-:Y:S01]  /*00a0*/  IMAD.WIDE.U32 R10, R9.reuse, 0x4, R2 ;  /* 0x00000004090a7825 */ /* 0x042fe200078e0002 */
[C---:B------:R-:W-:Y:S01]  /*00b0*/  IADD3 R21, PT, PT, R9.reuse, 0xc8, RZ ;  /* 0x000000c809157810 */ /* 0x040fe20007ffe0ff */
[----:B------:R-:W-:Y:S01]  /*00c0*/  UIADD3 UR4, UPT, UPT, UR4, 0x1388, URZ ;  /* 0x0000138804047890 */ /* 0x000fe2000fffe0ff */
[C---:B------:R-:W-:Y:S01]  /*00d0*/  IADD3 R25, PT, PT, R9.reuse, 0x12c, RZ ;  /* 0x0000012c09197810 */ /* 0x040fe20007ffe0ff */
[C---:B---3--:R-:W-:Y:S01]  /*00e0*/  IMAD.WIDE.U32 R12, R9.reuse, 0x4, R4 ;  /* 0x00000004090c7825 */ /* 0x048fe200078e0004 */
[C---:B------:R-:W-:Y:S01]  /*00f0*/  IADD3 R27, PT, PT, R9.reuse, 0x190, RZ ;  /* 0x00000190091b7810 */ /* 0x040fe20007ffe0ff */
[----:B------:R0:W-:Y:S01]  /*0100*/  STG.E desc[UR6][R10.64], RZ ;  /* 0x000000ff0a007986 */ /* 0x0001e2000c101906 */
[----:B------:R-:W-:Y:S01]  /*0110*/  IADD3 R29, PT, PT, R9, 0x125c, RZ ;  /* 0x0000125c091d7810 */ /* 0x000fe20007ffe0ff */
[----:B------:R-:W-:Y:S01]  /*0120*/  IMAD.WIDE.U32 R14, R17, 0x4, R2 ;  /* 0x00000004110e7825 */ /* 0x000fe200078e0002 */
[----:B------:R-:W-:Y:S01]  /*0130*/  IADD3 R6, PT, PT, R9, 0x12c0, RZ ;  /* 0x000012c009067810 */ /* 0x000fe20007ffe0ff */
[----:B------:R1:W-:Y:S01]  /*0140*/  STG.E desc[UR6][R12.64], RZ ;  /* 0x000000ff0c007986 */ /* 0x0003e2000c101906 */
[----:B------:R-:W-:Y:S01]  /*0150*/  UISETP.NE.AND UP0, UPT, UR4, 0x8ed8c, UPT ;  /* 0x0008ed8c0400788c */ /* 0x000fe2000bf05270 */
[----:B------:R-:W-:-:S02]  /*0160*/  IMAD.WIDE.U32 R16, R17, 0x4, R4 ;  /* 0x0000000411107825 */ /* 0x000fc400078e0004 */
[----:B------:R2:W-:Y:S02]  /*0170*/  STG.E desc[UR6][R14.64], RZ ;  /* 0x000000ff0e007986 */ /* 0x0005e4000c101906 */
[--C-:B------:R-:W-:Y:S02]  /*0180*/  IMAD.WIDE.U32 R18, R21, 0x4, R2.reuse ;  /* 0x0000000415127825 */ /* 0x100fe400078e0002 */
[----:B------:R3:W-:Y:S02]  /*0190*/  STG.E desc[UR6][R16.64], RZ ;  /* 0x000000ff10007986 */ /* 0x0007e4000c101906 */
[C---:B------:R-:W-:Y:S02]  /*01a0*/  IMAD.WIDE.U32 R22, R25.reuse, 0x4, R2 ;  /* 0x0000000419167825 */ /* 0x040fe400078e0002 */
[----:B------:R4:W-:Y:S02]  /*01b0*/  STG.E desc[UR6][R18.64], RZ ;  /* 0x000000ff12007986 */ /* 0x0009e4000c101906 */
[----:B0-----:R-:W-:Y:S01]  /*01c0*/  IMAD.WIDE.U32 R10, R25, 0x4, R4 ;  /* 0x00000004190a7825 */ /* 0x001fe200078e0004 */
[----:B------:R-:W-:-:S03]  /*01d0*/  IADD3 R25, PT, PT, R9, 0x1f4, RZ ;  /* 0x000001f409197810 */ /* 0x000fc60007ffe0ff */
[----:B------:R-:W-:-:S04]  /*01e0*/  IMAD.WIDE.U32 R20, R21, 0x4, R4 ;  /* 0x0000000415147825 */ /* 0x000fc800078e0004 */
[C---:B-1----:R-:W-:Y:S01]  /*01f0*/  IMAD.WIDE.U32 R12, R27.reuse, 0x4, R2 ;  /* 0x000000041b0c7825 */ /* 0x042fe200078e0002 */
[----:B------:R0:W-:Y:S03]  /*0200*/  STG.E desc[UR6][R20.64], RZ ;  /* 0x000000ff14007986 */ /* 0x0001e6000c101906 */
[----:B--2---:R-:W-:Y:S01]  /*0210*/  IMAD.WIDE.U32 R14, R27, 0x4, R4 ;  /* 0x000000041b0e7825 */ /* 0x004fe200078e0004 */
[----:B------:R-:W-:Y:S01]  /*0220*/  IADD3 R27, PT, PT, R9, 0x258, RZ ;  /* 0x00000258091b7810 */ /* 0x000fe20007ffe0ff */
[----:B------:R1:W-:Y:S02]  /*0230*/  STG.E desc[UR6][R22.64], RZ ;  /* 0x000000ff16007986 */ /* 0x0003e4000c101906 */
[C---:B---3--:R-:W-:Y:S02]  /*0240*/  IMAD.WIDE.U32 R16, R25.reuse, 0x4, R2 ;  /* 0x0000000419107825 */ /* 0x048fe400078e0002 */
[----:B------:R2:W-:Y:S02]  /*0250*/  STG.E desc[UR6][R10.64], RZ ;  /* 0x000000ff0a007986 */ /* 0x0005e4000c101906 */
[----:B----4-:R-:W-:Y:S01]  /*0260*/  IMAD.WIDE.U32 R18, R25, 0x4, R4 ;  /* 0x0000000419127825 */ /* 0x010fe200078e0004 */
[----:B------:R-:W-:Y:S01]  /*0270*/  IADD3 R25, PT, PT, R9, 0x2bc, RZ ;  /* 0x000002bc09197810 */ /* 0x000fe20007ffe0ff */
[----:B------:R3:W-:Y:S02]  /*0280*/  STG.E desc[UR6][R12.64], RZ ;  /* 0x000000ff0c007986 */ /* 0x0007e4000c101906 */
[----:B0-----:R-:W-:-:S02]  /*0290*/  IMAD.WIDE.U32 R20, R27, 0x4, R2 ;  /* 0x000000041b147825 */ /* 0x001fc400078e0002 */
[----:B------:R0:W-:Y:S02]  /*02a0*/  STG.E desc[UR6][R14.64], RZ ;  /* 0x000000ff0e007986 */ /* 0x0001e4000c101906 */
[----:B-1----:R-:W-:Y:S01]  /*02b0*/  IMAD.WIDE.U32 R22, R27, 0x4, R4 ;  /* 0x000000041b167825 */ /* 0x002fe200078e0004 */
[----:B------:R-:W-:Y:S01]  /*02c0*/  IADD3 R27, PT, PT, R9, 0x320, RZ ;  /* 0x00000320091b7810 */ /* 0x000fe20007ffe0ff */
[----:B------:R1:W-:Y:S02]  /*02d0*/  STG.E desc[UR6][R16.64], RZ ;  /* 0x000000ff10007986 */ /* 0x0003e4000c101906 */
[C---:B--2---:R-:W-:Y:S02]  /*02e0*/  IMAD.WIDE.U32 R10, R25.reuse, 0x4, R2 ;  /* 0x00000004190a7825 */ /* 0x044fe400078e0002 */
[----:B------:R2:W-:Y:S02]  /*02f0*/  STG.E desc[UR6][R18.64], RZ ;  /* 0x000000ff12007986 */ /* 0x0005e4000c101906 */
[----:B---3--:R-:W-:Y:S01]  /*0300*/  IMAD.WIDE.U32 R12, R25, 0x4, R4 ;  /* 0x00000004190c7825 */ /* 0x008fe200078e0004 */
        /* <DEDUP_REMOVED lines=21> */
[----:B------:R-:W-:Y:S02]  /*0460*/  STG.E desc[UR6][R22.64], RZ ;  /* 0x000000ff16007986 */ /* 0x000fe4000c101906 */
[----:B0-----:R-:W-:-:S02]  /*0470*/  IMAD.WIDE.U32 R16, R27, 0x4, R2 ;  /* 0x000000041b107825 */ /* 0x001fc400078e0002 */
[----:B------:R0:W-:Y:S02]  /*0480*/  STG.E desc[UR6][R10.64], RZ ;  /* 0x000000ff0a007986 */ /* 0x0001e4000c101906 */
[----:B-1----:R-:W-:Y:S01]  /*0490*/  IMAD.WIDE.U32 R18, R27, 0x4, R4 ;  /* 0x000000041b127825 */ /* 0x002fe200078e0004 */
[----:B------:R-:W-:Y:S01]  /*04a0*/  IADD3 R27, PT, PT, R9, 0x578, RZ ;  /* 0x00000578091b7810 */ /* 0x000fe20007ffe0ff */
[----:B------:R1:W-:Y:S02]  /*04b0*/  STG.E desc[UR6][R12.64], RZ ;  /* 0x000000ff0c007986 */ /* 0x0003e4000c101906 */
[C---:B--2---:R-:W-:Y:S02]  /*04c0*/  IMAD.WIDE.U32 R20, R25.reuse, 0x4, R2 ;  /* 0x0000000419147825 */ /* 0x044fe400078e0002 */
[----:B------:R2:W-:Y:S02]  /*04d0*/  STG.E desc[UR6][R14.64], RZ ;  /* 0x000000ff0e007986 */ /* 0x0005e4000c101906 */
[----:B0-----:R-:W-:Y:S01]  /*04e0*/  IMAD.WIDE.U32 R10, R25, 0x4, R4 ;  /* 0x00000004190a7825 */ /* 0x001fe200078e0004 */
[----:B------:R-:W-:Y:S01]  /*04f0*/  IADD3 R25, PT, PT, R9, 0x5dc, RZ ;  /* 0x000005dc09197810 */ /* 0x000fe20007ffe0ff */
[----:B------:R0:W-:Y:S02]  /*0500*/  STG.E desc[UR6][R16.64], RZ ;  /* 0x000000ff10007986 */ /* 0x0001e4000c101906 */
[----:B------:R-:W-:-:S02]  /*0510*/  IMAD.WIDE.U32 R22, R27, 0x4, R2 ;  /* 0x000000041b167825 */ /* 0x000fc400078e0002 */
        /* <DEDUP_REMOVED lines=8> */
[----:B------:R-:W-:Y:S02]  /*05a0*/  STG.E desc[UR6][R22.64], RZ ;  /* 0x000000ff16007986 */ /* 0x000fe4000c101906 */
[----:B---3--:R-:W-:-:S02]  /*05b0*/  IMAD.WIDE.U32 R18, R27, 0x4, R2 ;  /* 0x000000041b127825 */ /* 0x008fc400078e0002 */
        /* <DEDUP_REMOVED lines=145> */
[----:B------:R-:W-:Y:S02]  /*0ed0*/  STG.E desc[UR6][R10.64], RZ ;  /* 0x000000ff0a007986 */ /* 0x000fe4000c101906 */
[----:B0-----:R-:W-:-:S02]  /*0ee0*/  IMAD.WIDE.U32 R16, R25, 0x4, R4 ;  /* 0x0000000419107825 */ /* 0x001fc400078e0004 */
[----:B------:R0:W-:Y:S02]  /*0ef0*/  STG.E desc[UR6][R20.64], RZ ;  /* 0x000000ff14007986 */ /* 0x0001e4000c101906 */
[C---:B------:R-:W-:Y:S02]  /*0f00*/  IMAD.WIDE.U32 R22, R27.reuse, 0x4, R2 ;  /* 0x000000041b167825 */ /* 0x040fe400078e0002 */
[----:B------:R2:W-:Y:S02]  /*0f10*/  STG.E desc[UR6][R12.64], RZ ;  /* 0x000000ff0c007986 */ /* 0x0005e4000c101906 */
[----:B-1----:R-:W-:Y:S01]  /*0f20*/  IMAD.WIDE.U32 R18, R27, 0x4, R4 ;  /* 0x000000041b127825 */ /* 0x002fe200078e0004 */
[C---:B------:R-:W-:Y:S01]  /*0f30*/  IADD3 R27, PT, PT, R9.reuse, 0x1324, RZ ;  /* 0x00001324091b7810 */ /* 0x040fe20007ffe0ff */
[----:B------:R1:W-:Y:S01]  /*0f40*/  STG.E desc[UR6][R14.64], RZ ;  /* 0x000000ff0e007986 */ /* 0x0003e2000c101906 */
[----:B------:R-:W-:Y:S01]  /*0f50*/  IADD3 R9, PT, PT, R9, 0x1388, RZ ;  /* 0x0000138809097810 */ /* 0x000fe20007ffe0ff */
[----:B------:R-:W-:-:S02]  /*0f60*/  IMAD.WIDE.U32 R24, R29, 0x4, R2 ;  /* 0x000000041d187825 */ /* 0x000fc400078e0002 */
[----:B------:R3:W-:Y:S02]  /*0f70*/  STG.E desc[UR6][R16.64], RZ ;  /* 0x000000ff10007986 */ /* 0x0007e4000c101906 */
[----:B0-----:R-:W-:Y:S02]  /*0f80*/  IMAD.WIDE.U32 R20, R29, 0x4, R4 ;  /* 0x000000041d147825 */ /* 0x001fe400078e0004 */
[----:B------:R0:W-:Y:S02]  /*0f90*/  STG.E desc[UR6][R22.64], RZ ;  /* 0x000000ff16007986 */ /* 0x0001e4000c101906 */
[C---:B------:R-:W-:Y:S02]  /*0fa0*/  IMAD.WIDE.U32 R10, R6.reuse, 0x4, R2 ;  /* 0x00000004060a7825 */ /* 0x040fe400078e0002 */
[----:B------:R0:W-:Y:S02]  /*0fb0*/  STG.E desc[UR6][R18.64], RZ ;  /* 0x000000ff12007986 */ /* 0x0001e4000c101906 */
[----:B--2---:R-:W-:-:S02]  /*0fc0*/  IMAD.WIDE.U32 R12, R6, 0x4, R4 ;  /* 0x00000004060c7825 */ /* 0x004fc400078e0004 */
[----:B------:R0:W-:Y:S02]  /*0fd0*/  STG.E desc[UR6][R24.64], RZ ;  /* 0x000000ff18007986 */ /* 0x0001e4000c101906 */
[C---:B-1----:R-:W-:Y:S02]  /*0fe0*/  IMAD.WIDE.U32 R14, R27.reuse, 0x4, R2 ;  /* 0x000000041b0e7825 */ /* 0x042fe400078e0002 */
[----:B------:R0:W-:Y:S02]  /*0ff0*/  STG.E desc[UR6][R20.64], RZ ;  /* 0x000000ff14007986 */ /* 0x0001e4000c101906 */
[----:B---3--:R-:W-:Y:S02]  /*1000*/  IMAD.WIDE.U32 R16, R27, 0x4, R4 ;  /* 0x000000041b107825 */ /* 0x008fe400078e0004 */
[----:B------:R0:W-:Y:S04]  /*1010*/  STG.E desc[UR6][R10.64], RZ ;  /* 0x000000ff0a007986 */ /* 0x0001e8000c101906 */
[----:B------:R0:W-:Y:S04]  /*1020*/  STG.E desc[UR6][R12.64], RZ ;  /* 0x000000ff0c007986 */ /* 0x0001e8000c101906 */
[----:B------:R0:W-:Y:S04]  /*1030*/  STG.E desc[UR6][R14.64], RZ ;  /* 0x000000ff0e007986 */ /* 0x0001e8000c101906 */
[----:B------:R0:W-:Y:S01]  /*1040*/  STG.E desc[UR6][R16.64], RZ ;  /* 0x000000ff10007986 */ /* 0x0001e2000c101906 */
[----:B------:R-:W-:Y:S05]  /*1050*/  BRA.U UP0, `(.L_x_98) ;  /* 0xfffffff1000c7547 */ /* 0x000fea000b83ffff */
[----:B------:R-:W1:Y:S01]  /*1060*/  LDC.64 R2, c[0x0][0x390] ;  /* 0x0000e400ff027b82 */ /* 0x000e620000000a00 */
[----:B------:R-:W-:-:S05]  /*1070*/  IMAD R5, R0, -0x8d6e4, R7 ;  /* 0xfff7291c00057824 */ /* 0x000fca00078e0207 */
[C---:B------:R-:W-:Y:S02]  /*1080*/  IADD3 R9, PT, PT, R5.reuse, 0x64, RZ ;  /* 0x0000006405097810 */ /* 0x040fe40007ffe0ff */
[C---:B0-----:R-:W-:Y:S02]  /*1090*/  IADD3 R11, PT, PT, R5.reuse, 0xc8, RZ ;  /* 0x000000c8050b7810 */ /* 0x041fe40007ffe0ff */
[C---:B------:R-:W-:Y:S02]  /*10a0*/  IADD3 R13, PT, PT, R5.reuse, 0x12c, RZ ;  /* 0x0000012c050d7810 */ /* 0x040fe40007ffe0ff */
[C---:B------:R-:W-:Y:S02]  /*10b0*/  IADD3 R19, PT, PT, R5.reuse, 0x258, RZ ;  /* 0x0000025805137810 */ /* 0x040fe40007ffe0ff */
[C---:B------:R-:W-:Y:S02]  /*10c0*/  IADD3 R15, PT, PT, R5.reuse, 0x190, RZ ;  /* 0x00000190050f7810 */ /* 0x040fe40007ffe0ff */
[----:B------:R-:W-:-:S02]  /*10d0*/  IADD3 R17, PT, PT, R5, 0x1f4, RZ ;  /* 0x000001f405117810 */ /* 0x000fc40007ffe0ff */
[C---:B------:R-:W-:Y:S02]  /*10e0*/  IADD3 R21, PT, PT, R5.reuse, 0x2bc, RZ ;  /* 0x000002bc05157810 */ /* 0x040fe40007ffe0ff */
[C---:B------:R-:W-:Y:S02]  /*10f0*/  IADD3 R23, PT, PT, R5.reuse, 0x320, RZ ;  /* 0x0000032005177810 */ /* 0x040fe40007ffe0ff */
[C---:B------:R-:W-:Y:S01]  /*1100*/  IADD3 R29, PT, PT, R5.reuse, 0x125c, RZ ;  /* 0x0000125c051d7810 */ /* 0x040fe20007ffe0ff */
[C-C-:B-1----:R-:W-:Y:S01]  /*1110*/  IMAD.WIDE.U32 R6, R5.reuse, 0x4, R2.reuse ;  /* 0x0000000405067825 */ /* 0x142fe200078e0002 */
[C---:B------:R-:W-:Y:S02]  /*1120*/  IADD3 R0, PT, PT, R5.reuse, 0x12c0, RZ ;  /* 0x000012c005007810 */ /* 0x040fe40007ffe0ff */
[----:B------:R-:W-:Y:S01]  /*1130*/  IADD3 R18, PT, PT, R5, 0x1450, RZ ;  /* 0x0000145005127810 */ /* 0x000fe20007ffe0ff */
[----:B------:R-:W-:Y:S01]  /*1140*/  IMAD.WIDE.U32 R8, R9, 0x4, R2 ;  /* 0x0000000409087825 */ /* 0x000fe200078e0002 */
[----:B------:R0:W-:Y:S01]  /*1150*/  STG.E desc[UR6][R6.64], RZ ;  /* 0x000000ff06007986 */ /* 0x0001e2000c101906 */
[----:B------:R-:W-:-:S02]  /*1160*/  IADD3 R27, PT, PT, R5, 0x157c, RZ ;  /* 0x0000157c051b7810 */ /* 0x000fc40007ffe0ff */
[--C-:B------:R-:W-:Y:S01]  /*1170*/  IMAD.WIDE.U32 R10, R11, 0x4, R2.reuse ;  /* 0x000000040b0a7825 */ /* 0x100fe200078e0002 */
[----:B------:R-:W-:Y:S01]  /*1180*/  STG.E desc[UR6][R8.64], RZ ;  /* 0x000000ff08007986 */ /* 0x000fe2000c101906 */
[----:B------:R-:W-:Y:S02]  /*1190*/  IADD3 R25, PT, PT, R5, 0x15e0, RZ ;  /* 0x000015e005197810 */ /* 0x000fe40007ffe0ff */
[--C-:B------:R-:W-:Y:S01]  /*11a0*/  IMAD.WIDE.U32 R12, R13, 0x4, R2.reuse ;  /* 0x000000040d0c7825 */ /* 0x100fe200078e0002 */
[----:B------:R-:W-:Y:S03]  /*11b0*/  STG.E desc[UR6][R10.64], RZ ;  /* 0x000000ff0a007986 */ /* 0x000fe6000c101906 */
[--C-:B0-----:R-:W-:Y:S01]  /*11c0*/  IMAD.WIDE.U32 R6, R19, 0x4, R2.reuse ;  /* 0x0000000413067825 */ /* 0x101fe200078e0002 */
[----:B------:R-:W-:Y:S01]  /*11d0*/  IADD3 R19, PT, PT, R5, 0x384, RZ ;  /* 0x0000038405137810 */ /* 0x000fe20007ffe0ff */
[----:B------:R0:W-:Y:S02]  /*11e0*/  STG.E desc[UR6][R12.64], RZ ;  /* 0x000000ff0c007986 */ /* 0x0001e4000c101906 */
[----:B------:R-:W-:-:S04]  /*11f0*/  IMAD.WIDE.U32 R14, R15, 0x4, R2 ;  /* 0x000000040f0e7825 */ /* 0x000fc800078e0002 */
[--C-:B------:R-:W-:Y:S01]  /*1200*/  IMAD.WIDE.U32 R16, R17, 0x4, R2.reuse ;  /* 0x0000000411107825 */ /* 0x100fe200078e0002 */
[----:B------:R1:W-:Y:S03]  /*1210*/  STG.E desc[UR6][R14.64], RZ ;  /* 0x000000ff0e007986 */ /* 0x0003e6000c101906 */
[--C-:B0-----:R-:W-:Y:S01]  /*1220*/  IMAD.WIDE.U32 R12, R19, 0x4, R2.reuse ;  /* 0x00000004130c7825 */ /* 0x101fe200078e0002 */
[----:B------:R-:W-:Y:S01]  /*1230*/  IADD3 R19, PT, PT, R5, 0x44c, RZ ;  /* 0x0000044c05137810 */ /* 0x000fe20007ffe0ff */
[----:B------:R0:W-:Y:S02]  /*1240*/  STG.E desc[UR6][R16.64], RZ ;  /* 0x000000ff10007986 */ /* 0x0001e4000c101906 */
[--C-:B------:R-:W-:Y:S01]  /*1250*/  IMAD.WIDE.U32 R8, R21, 0x4, R2.reuse ;  /* 0x0000000415087825 */ /* 0x100fe200078e0002 */
[C---:B------:R-:W-:Y:S01]  /*1260*/  IADD3 R21, PT, PT, R5.reuse, 0x4b0, RZ ;  /* 0x000004b005157810 */ /* 0x040fe20007ffe0ff */
[----:B------:R2:W-:Y:S01]  /*1270*/  STG.E desc[UR6][R6.64], RZ ;  /* 0x000000ff06007986 */ /* 0x0005e2000c101906 */
[----:B-1----:R-:W-:Y:S01]  /*1280*/  IADD3 R15, PT, PT, R5, 0x3e8, RZ ;  /* 0x000003e8050f7810 */ /* 0x002fe20007ffe0ff */
[--C-:B------:R-:W-:Y:S01]  /*1290*/  IMAD.WIDE.U32 R10, R23, 0x4, R2.reuse ;  /* 0x00000004170a7825 */ /* 0x100fe200078e0002 */
[----:B------:R-:W-:Y:S01]  /*12a0*/  IADD3 R23, PT, PT, R5, 0x514, RZ ;  /* 0x0000051405177810 */ /* 0x000fe20007ffe0ff */
[----:B------:R-:W-:Y:S02]  /*12b0*/  STG.E desc[UR6][R8.64], RZ ;  /* 0x000000ff08007986 */ /* 0x000fe4000c101906 */
[--C-:B0-----:R-:W-:Y:S01]  /*12c0*/  IMAD.WIDE.U32 R16, R19, 0x4, R2.reuse ;  /* 0x0000000413107825 */ /* 0x101fe200078e0002 */
[----:B------:R-:W-:Y:S01]  /*12d0*/  IADD3 R19, PT, PT, R5, 0x578, RZ ;  /* 0x0000057805137810 */ /* 0x000fe20007ffe0ff */
[----:B------:R0:W-:Y:S02]  /*12e0*/  STG.E desc[UR6][R10.64], RZ ;  /* 0x000000ff0a007986 */ /* 0x0001e4000c101906 */
[----:B------:R-:W-:-:S02]  /*12f0*/  IMAD.WIDE.U32 R14, R15, 0x4, R2 ;  /* 0x000000040f0e7825 */ /* 0x000fc400078e0002 */
[----:B------:R1:W-:Y:S02]  /*1300*/  STG.E desc[UR6][R12.64], RZ ;  /* 0x000000ff0c007986 */ /* 0x0003e4000c101906 */
[--C-:B--2---:R-:W-:Y:S01]  /*1310*/  IMAD.WIDE.U32 R6, R21, 0x4, R2.reuse ;  /* 0x0000000415067825 */ /* 0x104fe200078e0002 */
[----:B------:R-:W-:Y:S01]  /*1320*/  IADD3 R21, PT, PT, R5, 0x6a4, RZ ;  /* 0x000006a405157810 */ /* 0x000fe20007ffe0ff */
[----:B------:R2:W-:Y:S02]  /*1330*/  STG.E desc[UR6][R14.64], RZ ;  /* 0x000000ff0e007986 */ /* 0x0005e4000c101906 */
[--C-:B0-----:R-:W-:Y:S01]  /*1340*/  IMAD.WIDE.U32 R10, R19, 0x4, R2.reuse ;  /* 0x00000004130a7825 */ /* 0x101fe200078e0002 */
[----:B------:R-:W-:Y:S01]  /*1350*/  IADD3 R19, PT, PT, R5, 0x640, RZ ;  /* 0x0000064005137810 */ /* 0x000fe20007ffe0ff */
[----:B------:R0:W-:Y:S02]  /*1360*/  STG.E desc[UR6][R16.64], RZ ;  /* 0x000000ff10007986 */ /* 0x0001e4000c101906 */
[--C-:B------:R-:W-:Y:S01]  /*1370*/  IMAD.WIDE.U32 R8, R23, 0x4, R2.reuse ;  /* 0x0000000417087825 */ /* 0x100fe200078e0002 */
[C---:B-1----:R-:W-:Y:S01]  /*1380*/  IADD3 R13, PT, PT, R5.reuse, 0x5dc, RZ ;  /* 0x000005dc050d7810 */ /* 0x042fe20007ffe0ff */
[----:B------:R-:W-:Y:S01]  /*1390*/  STG.E desc[UR6][R6.64], RZ ;  /* 0x000000ff06007986 */ /* 0x000fe2000c101906 */
[----:B------:R-:W-:Y:S01]  /*13a0*/  IADD3 R23, PT, PT, R5, 0x708, RZ ;  /* 0x0000070805177810 */ /* 0x000fe20007ffe0ff */
[--C-:B--2---:R-:W-:Y:S01]  /*13b0*/  IMAD.WIDE.U32 R14, R19, 0x4, R2.reuse ;  /* 0x00000004130e7825 */ /* 0x104fe200078e0002 */
[----:B------:R-:W-:Y:S01]  /*13c0*/  IADD3 R19, PT, PT, R5, 0x76c, RZ ;  /* 0x0000076c05137810 */ /* 0x000fe20007ffe0ff */
[----:B------:R1:W-:Y:S02]  /*13d0*/  STG.E desc[UR6][R8.64], RZ ;  /* 0x000000ff08007986 */ /* 0x0003e4000c101906 */
[----:B------:R-:W-:-:S02]  /*13e0*/  IMAD.WIDE.U32 R12, R13, 0x4, R2 ;  /* 0x000000040d0c7825 */ /* 0x000fc400078e0002 */
[----:B------:R2:W-:Y:S02]  /*13f0*/  STG.E desc[UR6][R10.64], RZ ;  /* 0x000000ff0a007986 */ /* 0x0005e4000c101906 */
[--C-:B0-----:R-:W-:Y:S01]  /*1400*/  IMAD.WIDE.U32 R16, R21, 0x4, R2.reuse ;  /* 0x0000000415107825 */ /* 0x101fe200078e0002 */
[----:B------:R-:W-:Y:S01]  /*1410*/  IADD3 R21, PT, PT, R5, 0x898, RZ ;  /* 0x0000089805157810 */ /* 0x000fe20007ffe0ff */
[----:B------:R0:W-:Y:S02]  /*1420*/  STG.E desc[UR6][R12.64], RZ ;  /* 0x000000ff0c007986 */ /* 0x0001e4000c101906 */
[--C-:B-1----:R-:W-:Y:S01]  /*1430*/  IMAD.WIDE.U32 R8, R19, 0x4, R2.reuse ;  /* 0x0000000413087825 */ /* 0x102fe200078e0002 */
[----:B------:R-:W-:Y:S01]  /*1440*/  IADD3 R19, PT, PT, R5, 0x834, RZ ;  /* 0x0000083405137810 */ /* 0x000fe20007ffe0ff */
[----:B------:R1:W-:Y:S02]  /*1450*/  STG.E desc[UR6][R14.64], RZ ;  /* 0x000000ff0e007986 */ /* 0x0003e4000c101906 */
[--C-:B------:R-:W-:Y:S01]  /*1460*/  IMAD.WIDE.U32 R6, R23, 0x4, R2.reuse ;  /* 0x0000000417067825 */ /* 0x100fe200078e0002 */
[C---:B--2---:R-:W-:Y:S01]  /*1470*/  IADD3 R11, PT, PT, R5.reuse, 0x7d0, RZ ;  /* 0x000007d0050b7810 */ /* 0x044fe20007ffe0ff */
[----:B------:R-:W-:Y:S01]  /*1480*/  STG.E desc[UR6][R16.64], RZ ;  /* 0x000000ff10007986 */ /* 0x000fe2000c101906 */
[----:B------:R-:W-:Y:S01]  /*1490*/  IADD3 R23, PT, PT, R5, 0x8fc, RZ ;  /* 0x000008fc05177810 */ /* 0x000fe20007ffe0ff */
[--C-:B0-----:R-:W-:Y:S01]  /*14a0*/  IMAD.WIDE.U32 R12, R19, 0x4, R2.reuse ;  /* 0x00000004130c7825 */ /* 0x101fe200078e0002 */
[----:B------:R-:W-:Y:S01]  /*14b0*/  IADD3 R19, PT, PT, R5, 0x960, RZ ;  /* 0x0000096005137810 */ /* 0x000fe20007ffe0ff */
[----:B------:R0:W-:Y:S02]  /*14c0*/  STG.E desc[UR6][R6.64], RZ ;  /* 0x000000ff06007986 */ /* 0x0001e4000c101906 */
[----:B------:R-:W-:-:S02]  /*14d0*/  IMAD.WIDE.U32 R10, R11, 0x4, R2 ;  /* 0x000000040b0a7825 */ /* 0x000fc400078e0002 */
[----:B------:R2:W-:Y:S02]  /*14e0*/  STG.E desc[UR6][R8.64], RZ ;  /* 0x000000ff08007986 */ /* 0x0005e4000c101906 */
[--C-:B-1----:R-:W-:Y:S01]  /*14f0*/  IMAD.WIDE.U32 R14, R21, 0x4, R2.reuse ;  /* 0x00000004150e7825 */ /* 0x102fe200078e0002 */
[----:B------:R-:W-:Y:S01]  /*1500*/  IADD3 R21, PT, PT, R5, 0xa8c, RZ ;  /* 0x00000a8c05157810 */ /* 0x000fe20007ffe0ff */
[----:B------:R1:W-:Y:S02]  /*1510*/  STG.E desc[UR6][R10.64], RZ ;  /* 0x000000ff0a007986 */ /* 0x0003e4000c101906 */
[--C-:B0-----:R-:W-:Y:S01]  /*1520*/  IMAD.WIDE.U32 R6, R19, 0x4, R2.reuse ;  /* 0x0000000413067825 */ /* 0x101fe200078e0002 */
[----:B------:R-:W-:Y:S01]  /*1530*/  IADD3 R19, PT, PT, R5, 0xa28, RZ ;  /* 0x00000a2805137810 */ /* 0x000fe20007ffe0ff */
[----:B------:R0:W-:Y:S02]  /*1540*/  STG.E desc[UR6][R12.64], RZ ;  /* 0x000000ff0c007986 */ /* 0x0001e4000c101906 */
[--C-:B------:R-:W-:Y:S01]  /*1550*/  IMAD.WIDE.U32 R16, R23, 0x4, R2.reuse ;  /* 0x0000000417107825 */ /* 0x100fe200078e0002 */
[C---:B--2---:R-:W-:Y:S01]  /*1560*/  IADD3 R9, PT, PT, R5.reuse, 0x9c4, RZ ;  /* 0x000009c405097810 */ /* 0x044fe20007ffe0ff */
[----:B------:R-:W-:Y:S01]  /*1570*/  STG.E desc[UR6][R14.64], RZ ;  /* 0x000000ff0e007986 */ /* 0x000fe2000c101906 */
[----:B------:R-:W-:Y:S01]  /*1580*/  IADD3 R23, PT, PT, R5, 0xaf0, RZ ;  /* 0x00000af005177810 */ /* 0x000fe20007ffe0ff */
[--C-:B-1----:R-:W-:Y:S01]  /*1590*/  IMAD.WIDE.U32 R10, R19, 0x4, R2.reuse ;  /* 0x00000004130a7825 */ /* 0x102fe200078e0002 */
        /* <DEDUP_REMOVED lines=38> */
[C---:B------:R-:W-:Y:S01]  /*1800*/  IADD3 R19, PT, PT, R5.reuse, 0x1004, RZ ;  /* 0x0000100405137810 */ /* 0x040fe20007ffe0ff */
[----:B------:R1:W-:Y:S01]  /*1810*/  STG.E desc[UR6][R6.64], RZ ;  /* 0x000000ff06007986 */ /* 0x0003e2000c101906 */
[----:B--2---:R-:W-:Y:S01]  /*1820*/  IADD3 R15, PT, PT, R5, 0xfa0, RZ ;  /* 0x00000fa0050f7810 */ /* 0x004fe20007ffe0ff */
        /* <DEDUP_REMOVED lines=12> */
[C---:B------:R-:W-:Y:S01]  /*18f0*/  IADD3 R19, PT, PT, R5.reuse, 0x11f8, RZ ;  /* 0x000011f805137810 */ /* 0x040fe20007ffe0ff */
[----:B------:R0:W-:Y:S01]  /*1900*/  STG.E desc[UR6][R16.64], RZ ;  /* 0x000000ff10007986 */ /* 0x0001e2000c101906 */
[----:B--2---:R-:W-:Y:S01]  /*1910*/  IADD3 R13, PT, PT, R5, 0x1194, RZ ;  /* 0x00001194050d7810 */ /* 0x004fe20007ffe0ff */
[--C-:B------:R-:W-:Y:S01]  /*1920*/  IMAD.WIDE.U32 R8, R23, 0x4, R2.reuse ;  /* 0x0000000417087825 */ /* 0x100fe200078e0002 */
[C---:B------:R-:W-:Y:S01]  /*1930*/  IADD3 R23, PT, PT, R5.reuse, 0x1518, RZ ;  /* 0x0000151805177810 */ /* 0x040fe20007ffe0ff */
[----:B------:R2:W-:Y:S01]  /*1940*/  STG.E desc[UR6][R6.64], RZ ;  /* 0x000000ff06007986 */ /* 0x0005e2000c101906 */
[----:B-1----:R-:W-:Y:S01]  /*1950*/  IADD3 R15, PT, PT, R5, 0x1324, RZ ;  /* 0x00001324050f7810 */ /* 0x002fe20007ffe0ff */
[--C-:B------:R-:W-:Y:S01]  /*1960*/  IMAD.WIDE.U32 R20, R21, 0x4, R2.reuse ;  /* 0x0000000415147825 */ /* 0x100fe200078e0002 */
[C---:B------:R-:W-:Y:S01]  /*1970*/  IADD3 R14, PT, PT, R5.reuse, 0x1388, RZ ;  /* 0x00001388050e7810 */ /* 0x040fe20007ffe0ff */
[----:B------:R1:W-:Y:S01]  /*1980*/  STG.E desc[UR6][R8.64], RZ ;  /* 0x000000ff08007986 */ /* 0x0003e2000c101906 */
[----:B0-----:R-:W-:Y:S01]  /*1990*/  IADD3 R17, PT, PT, R5, 0x13ec, RZ ;  /* 0x000013ec05117810 */ /* 0x001fe20007ffe0ff */
[----:B------:R-:W-:-:S02]  /*19a0*/  IMAD.WIDE.U32 R4, R13, 0x4, R2 ;  /* 0x000000040d047825 */ /* 0x000fc400078e0002 */
[----:B------:R0:W-:Y:S02]  /*19b0*/  STG.E desc[UR6][R10.64], RZ ;  /* 0x000000ff0a007986 */ /* 0x0001e4000c101906 */
[--C-:B--2---:R-:W-:Y:S02]  /*19c0*/  IMAD.WIDE.U32 R6, R19, 0x4, R2.reuse ;  /* 0x0000000413067825 */ /* 0x104fe400078e0002 */
[----:B------:R-:W-:Y:S02]  /*19d0*/  STG.E desc[UR6][R4.64], RZ ;  /* 0x000000ff04007986 */ /* 0x000fe4000c101906 */
[--C-:B-1----:R-:W-:Y:S02]  /*19e0*/  IMAD.WIDE.U32 R8, R29, 0x4, R2.reuse ;  /* 0x000000041d087825 */ /* 0x102fe400078e0002 */
[----:B------:R-:W-:Y:S02]  /*19f0*/  STG.E desc[UR6][R6.64], RZ ;  /* 0x000000ff06007986 */ /* 0x000fe4000c101906 */
[----:B0-----:R-:W-:-:S02]  /*1a00*/  IMAD.WIDE.U32 R10, R0, 0x4, R2 ;  /* 0x00000004000a7825 */ /* 0x001fc400078e0002 */
[----:B------:R-:W-:Y:S02]  /*1a10*/  STG.E desc[UR6][R8.64], RZ ;  /* 0x000000ff08007986 */ /* 0x000fe4000c101906 */
[--C-:B------:R-:W-:Y:S02]  /*1a20*/  IMAD.WIDE.U32 R12, R15, 0x4, R2.reuse ;  /* 0x000000040f0c7825 */ /* 0x100fe400078e0002 */
[----:B------:R-:W-:Y:S02]  /*1a30*/  STG.E desc[UR6][R10.64], RZ ;  /* 0x000000ff0a007986 */ /* 0x000fe4000c101906 */
[--C-:B------:R-:W-:Y:S02]  /*1a40*/  IMAD.WIDE.U32 R14, R14, 0x4, R2.reuse ;  /* 0x000000040e0e7825 */ /* 0x100fe400078e0002 */
[----:B------:R-:W-:Y:S02]  /*1a50*/  STG.E desc[UR6][R12.64], RZ ;  /* 0x000000ff0c007986 */ /* 0x000fe4000c101906 */
[----:B------:R-:W-:-:S02]  /*1a60*/  IMAD.WIDE.U32 R16, R17, 0x4, R2 ;  /* 0x0000000411107825 */ /* 0x000fc400078e0002 */
[----:B------:R-:W-:Y:S02]  /*1a70*/  STG.E desc[UR6][R14.64], RZ ;  /* 0x000000ff0e007986 */ /* 0x000fe4000c101906 */
[--C-:B------:R-:W-:Y:S02]  /*1a80*/  IMAD.WIDE.U32 R18, R18, 0x4, R2.reuse ;  /* 0x0000000412127825 */ /* 0x100fe400078e0002 */
[----:B------:R-:W-:Y:S02]  /*1a90*/  STG.E desc[UR6][R16.64], RZ ;  /* 0x000000ff10007986 */ /* 0x000fe4000c101906 */
[--C-:B------:R-:W-:Y:S02]  /*1aa0*/  IMAD.WIDE.U32 R22, R23, 0x4, R2.reuse ;  /* 0x0000000417167825 */ /* 0x100fe400078e0002 */
[----:B------:R-:W-:Y:S02]  /*1ab0*/  STG.E desc[UR6][R18.64], RZ ;  /* 0x000000ff12007986 */ /* 0x000fe4000c101906 */
[----:B------:R-:W-:-:S02]  /*1ac0*/  IMAD.WIDE.U32 R26, R27, 0x4, R2 ;  /* 0x000000041b1a7825 */ /* 0x000fc400078e0002 */
[----:B------:R-:W-:Y:S02]  /*1ad0*/  STG.E desc[UR6][R20.64], RZ ;  /* 0x000000ff14007986 */ /* 0x000fe4000c101906 */
[----:B------:R-:W-:Y:S02]  /*1ae0*/  IMAD.WIDE.U32 R2, R25, 0x4, R2 ;  /* 0x0000000419027825 */ /* 0x000fe400078e0002 */
[----:B------:R-:W-:Y:S04]  /*1af0*/  STG.E desc[UR6][R22.64], RZ ;  /* 0x000000ff16007986 */ /* 0x000fe8000c101906 */
[----:B------:R-:W-:Y:S04]  /*1b00*/  STG.E desc[UR6][R26.64], RZ ;  /* 0x000000ff1a007986 */ /* 0x000fe8000c101906 */
[----:B------:R-:W-:Y:S01]  /*1b10*/  STG.E desc[UR6][R2.64], RZ ;  /* 0x000000ff02007986 */ /* 0x000fe2000c101906 */
[----:B------:R-:W-:Y:S05]  /*1b20*/  EXIT ;  /* 0x000000000000794d */ /* 0x000fea0003800000 */
.L_x_99:
        /* <DEDUP_REMOVED lines=13> */
.L_x_176:


//--------------------- .text._Z29roughness_multiple_scatteringPfS_S_S_S_S_ffi --------------------------
	.section	.text._Z29roughness_multiple_scatteringPfS_S_S_S_S_ffi,"ax",@progbits
	.align	128
        .global         _Z29roughness_multiple_scatteringPfS_S_S_S_S_ffi
        .type           _Z29roughness_multiple_scatteringPfS_S_S_S_S_ffi,@function
        .size           _Z29roughness_multiple_scatteringPfS_S_S_S_S_ffi,(.L_x_168 - _Z29roughness_multiple_scatteringPfS_S_S_S_S_ffi)
        .other          _Z29roughness_multiple_scatteringPfS_S_S_S_S_ffi,@"STO_CUDA_ENTRY STV_DEFAULT"
_Z29roughness_multiple_scatteringPfS_S_S_S_S_ffi:
.text._Z29roughness_multiple_scatteringPfS_S_S_S_S_ffi:
[----:B------:R-:W-:Y:S01]  /*0000*/  LDC R1, c[0x0][0x37c] ;  /* 0x0000df00ff017b82 */ /* 0x000fe20000000800 */
[----:B------:R-:W0:Y:S01]  /*0010*/  S2R R0, SR_TID.X ;  /* 0x0000000000007919 */ /* 0x000e220000002100 */
[----:B------:R-:W1:Y:S01]  /*0020*/  LDCU.64 UR4, c[0x0][0x358] ;  /* 0x00006b00ff0477ac */ /* 0x000e620008000a00 */
[----:B------:R-:W2:Y:S01]  /*0030*/  S2R R7, SR_CTAID.X ;  /* 0x0000000000077919 */ /* 0x000ea20000002500 */
[----:B------:R-:W3:Y:S01]  /*0040*/  S2R R5, SR_CgaCtaId ;  /* 0x0000000000057919 */ /* 0x000ee20000008800 */
[----:B------:R-:W-:-:S03]  /*0050*/  MOV R6, 0x400 ;  /* 0x0000040000067802 */ /* 0x000fc60000000f00 */
[----:B------:R-:W4:Y:S01]  /*0060*/  LDC R9, c[0x0][0x3b8] ;  /* 0x0000ee00ff097b82 */ /* 0x000f220000000800 */
[----:B------:R-:W5:Y:S07]  /*0070*/  LDCU UR6, c[0x0][0x3b0] ;  /* 0x00007600ff0677ac */ /* 0x000f6e0008000800 */
[----:B------:R-:W5:Y:S08]  /*0080*/  LDC.64 R22, c[0x0][0x398] ;  /* 0x0000e600ff167b82 */ /* 0x000f700000000a00 */
[----:B------:R-:W5:Y:S01]  /*0090*/  LDC.64 R10, c[0x0][0x390] ;  /* 0x0000e400ff0a7b82 */ /* 0x000f620000000a00 */
[----:B0-----:R-:W-:-:S07]  /*00a0*/  ISETP.NE.AND P0, PT, R0, RZ, PT ;  /* 0x000000ff0000720c */ /* 0x001fce0003f05270 */
[----:B------:R-:W0:Y:S08]  /*00b0*/  LDC.64 R12, c[0x0][0x3a0] ;  /* 0x0000e800ff0c7b82 */ /* 0x000e300000000a00 */
[----:B------:R-:W2:Y:S02]  /*00c0*/  @!P0 LDC.64 R2, c[0x0][0x380] ;  /* 0x0000e000ff028b82 */ /* 0x000ea40000000a00 */
[----:B--2---:R-:W-:-:S06]  /*00d0*/  @!P0 IMAD.WIDE.U32 R2, R7, 0x4, R2 ;  /* 0x0000000407028825 */ /* 0x004fcc00078e0002 */
[----:B-1----:R-:W2:Y:S01]  /*00e0*/  @!P0 LDG.E R2, desc[UR4][R2.64] ;  /* 0x0000000402028981 */ /* 0x002ea2000c1e1900 */
[----:B---3--:R-:W-:Y:S01]  /*00f0*/  @!P0 LEA R15, R5, R6, 0x18 ;  /* 0x00000006050f8211 */ /* 0x008fe200078ec0ff */
[----:B------:R-:W-:-:S04]  /*0100*/  IMAD R4, R7, 0x8ed28, R0 ;  /* 0x0008ed2807047824 */ /* 0x000fc800078e0200 */
[----:B----4-:R-:W-:Y:S02]  /*0110*/  IMAD R7, R9, 0x64, R4 ;  /* 0x0000006409077824 */ /* 0x010fe400078e0204 */
[----:B------:R-:W1:Y:S02]  /*0120*/  LDC.64 R8, c[0x0][0x388] ;  /* 0x0000e200ff087b82 */ /* 0x000e640000000a00 */
[----:B-----5:R-:W-:-:S04]  /*0130*/  IMAD.WIDE.U32 R22, R7, 0x4, R22 ;  /* 0x0000000407167825 */ /* 0x020fc800078e0016 */
[----:B------:R-:W-:-:S04]  /*0140*/  IMAD.WIDE.U32 R10, R7, 0x4, R10 ;  /* 0x00000004070a7825 */ /* 0x000fc800078e000a */
[----:B0-----:R-:W-:-:S04]  /*0150*/  IMAD.WIDE.U32 R12, R7, 0x4, R12 ;  /* 0x00000004070c7825 */ /* 0x001fc800078e000c */
[----:B-1----:R-:W-:Y:S01]  /*0160*/  IMAD.WIDE.U32 R8, R7, 0x4, R8 ;  /* 0x0000000407087825 */ /* 0x002fe200078e0008 */
[----:B--2---:R0:W-:Y:S01]  /*0170*/  @!P0 STS [R15+0x8], R2 ;  /* 0x000008020f008388 */ /* 0x0041e20000000800 */
[----:B------:R-:W-:Y:S06]  /*0180*/  BAR.SYNC.DEFER_BLOCKING 0x0 ;  /* 0x0000000000007b1d */ /* 0x000fec0000010000 */
[----:B------:R-:W2:Y:S04]  /*0190*/  LDG.E R3, desc[UR4][R22.64] ;  /* 0x0000000416037981 */ /* 0x000ea8000c1e1900 */
[----:B------:R-:W3:Y:S04]  /*01a0*/  LDG.E R10, desc[UR4][R10.64] ;  /* 0x000000040a0a7981 */ /* 0x000ee8000c1e1900 */
[----:B------:R1:W4:Y:S04]  /*01b0*/  LDG.E R8, desc[UR4][R8.64] ;  /* 0x0000000408087981 */ /* 0x000328000c1e1900 */
[----:B------:R-:W4:Y:S01]  /*01c0*/  LDG.E R13, desc[UR4][R12.64] ;  /* 0x000000040c0d7981 */ /* 0x000f22000c1e1900 */
[----:B0-----:R-:W-:-:S02]  /*01d0*/  LEA R2, R5, R6, 0x18 ;  /* 0x0000000605027211 */ /* 0x001fc400078ec0ff */
[----:B------:R-:W-:-:S03]  /*01e0*/  IADD3 R14, PT, PT, R6, 0xc, RZ ;  /* 0x0000000c060e7810 */ /* 0x000fc60007ffe0ff */
[----:B------:R-:W2:Y:S01]  /*01f0*/  LDS R4, [R2+0x8] ;  /* 0x0000080002047984 */ /* 0x000ea20000000800 */
[----:B------:R-:W-:Y:S01]  /*0200*/  LEA R7, R5, R14, 0x18 ;  /* 0x0000000e05077211 */ /* 0x000fe200078ec0ff */
[----:B------:R-:W-:-:S05]  /*0210*/  HFMA2 R14, -RZ, RZ, 0, 5.9604644775390625e-08 ;  /* 0x00000001ff0e7431 */ /* 0x000fca00000001ff */
[----:B-1----:R-:W-:Y:S01]  /*0220*/  @!P0 PRMT R9, R14, 0x7610, R9 ;  /* 0x000076100e098816 */ /* 0x002fe20000000009 */
[----:B--2---:R-:W-:Y:S01]  /*0230*/  FMUL R4, R3, R4 ;  /* 0x0000000403047220 */ /* 0x004fe20000400000 */
[----:B------:R-:W-:Y:S01]  /*0240*/  LEA R3, R0, R7, 0x2 ;  /* 0x0000000700037211 */ /* 0x000fe200078e10ff */
[----:B---3--:R-:W-:-:S04]  /*0250*/  FMUL R10, R10, UR6 ;  /* 0x000000060a0a7c20 */ /* 0x008fc80008400000 */
[----:B------:R-:W-:Y:S04]  /*0260*/  STS [R3], R4 ;  /* 0x0000000403007388 */ /* 0x000fe80000000800 */
[----:B------:R-:W-:Y:S01]  /*0270*/  @!P0 STS.U8 [R2], R9 ;  /* 0x0000000902008388 */ /* 0x000fe20000000000 */
[----:B----4-:R-:W-:Y:S01]  /*0280*/  FFMA R18, R8, R10, R13 ;  /* 0x0000000a08127223 */ /* 0x010fe2000000000d */
[----:B------:R-:W-:Y:S06]  /*0290*/  BAR.SYNC.DEFER_BLOCKING 0x0 ;  /* 0x0000000000007b1d */ /* 0x000fec0000010000 */
[----:B------:R-:W0:Y:S02]  /*02a0*/  LDS.U8 R7, [R2] ;  /* 0x0000000002077984 */ /* 0x000e240000000000 */
[----:B0-----:R-:W-:-:S13]  /*02b0*/  ISETP.NE.AND P0, PT, R7, 0x1, PT ;  /* 0x000000010700780c */ /* 0x001fda0003f05270 */
[----:B------:R-:W-:Y:S05]  /*02c0*/  @P0 BRA `(.L_x_100) ;  /* 0x0000000c00f00947 */ /* 0x000fea0003800000 */
[----:B------:R-:W0:Y:S01]  /*02d0*/  LDC.64 R20, c[0x0][0x3a8] ;  /* 0x0000ea00ff147b82 */ /* 0x000e220000000a00 */
[----:B------:R-:W1:Y:S02]  /*02e0*/  LDCU UR6, c[0x0][0x3b4] ;  /* 0x00007680ff0677ac */ /* 0x000e640008000800 */
[----:B01----:R-:W-:-:S07]  /*02f0*/  IMAD.WIDE.U32 R20, R0, 0x4, R20 ;  /* 0x0000000400147825 */ /* 0x003fce00078e0014 */
.L_x_101:
[----:B------:R-:W2:Y:S04]  /*0300*/  LDG.E R4, desc[UR4][R20.64] ;  /* 0x0000000414047981 */ /* 0x000ea8000c1e1900 */
[----:B------:R-:W3:Y:S04]  /*0310*/  LDG.E R9, desc[UR4][R20.64+0x190] ;  /* 0x0001900414097981 */ /* 0x000ee8000c1e1900 */
[----:B------:R-:W4:Y:S04]  /*0320*/  LDG.E R8, desc[UR4][R20.64+0x320] ;  /* 0x0003200414087981 */ /* 0x000f28000c1e1900 */
[----:B------:R-:W5:Y:S04]  /*0330*/  LDG.E R11, desc[UR4][R20.64+0x4b0] ;  /* 0x0004b004140b7981 */ /* 0x000f68000c1e1900 */
[----:B------:R-:W5:Y:S04]  /*0340*/  LDG.E R24, desc[UR4][R20.64+0x640] ;  /* 0x0006400414187981 */ /* 0x000f68000c1e1900 */
[----:B------:R-:W5:Y:S04]  /*0350*/  LDG.E R15, desc[UR4][R20.64+0x7d0] ;  /* 0x0007d004140f7981 */ /* 0x000f68000c1e1900 */
[----:B------:R-:W5:Y:S04]  /*0360*/  LDG.E R14, desc[UR4][R20.64+0x960] ;  /* 0x00096004140e7981 */ /* 0x000f68000c1e1900 */
[----:B------:R-:W5:Y:S04]  /*0370*/  LDG.E R19, desc[UR4][R20.64+0xaf0] ;  /* 0x000af00414137981 */ /* 0x000f68000c1e1900 */
[----:B------:R-:W5:Y:S01]  /*0380*/  LDG.E R26, desc[UR4][R20.64+0xc80] ;  /* 0x000c8004141a7981 */ /* 0x000f62000c1e1900 */
[----:B------:R-:W-:-:S03]  /*0390*/  LEA R2, R5, R6, 0x18 ;  /* 0x0000000605027211 */ /* 0x000fc600078ec0ff */
[----:B------:R-:W5:Y:S04]  /*03a0*/  LDG.E R25, desc[UR4][R20.64+0xe10] ;  /* 0x000e100414197981 */ /* 0x000f68000c1e1900 */
[----:B------:R-:W2:Y:S04]  /*03b0*/  LDS.64 R16, [R2+0x8] ;  /* 0x0000080002107984 */ /* 0x000ea80000000a00 */
[----:B------:R-:W5:Y:S04]  /*03c0*/  LDG.E R12, desc[UR4][R20.64+0xfa0] ;  /* 0x000fa004140c7981 */ /* 0x000f68000c1e1900 */
[----:B------:R-:W5:Y:S04]  /*03d0*/  LDG.E R13, desc[UR4][R20.64+0x1130] ;  /* 0x00113004140d7981 */ /* 0x000f68000c1e1900 */
[----:B------:R-:W5:Y:S04]  /*03e0*/  LDG.E R10, desc[UR4][R20.64+0x12c0] ;  /* 0x0012c004140a7981 */ /* 0x000f68000c1e1900 */
[----:B------:R-:W5:Y:S04]  /*03f0*/  LDG.E R30, desc[UR4][R20.64+0x5780] ;  /* 0x00578004141e7981 */ /* 0x000f68000c1e1900 */
[----:B------:R-:W5:Y:S04]  /*0400*/  LDG.E R27, desc[UR4][R20.64+0x5c30] ;  /* 0x005c3004141b7981 */ /* 0x000f68000c1e1900 */
[----:B------:R-:W5:Y:S04]  /*0410*/  LDG.E R32, desc[UR4][R20.64+0x6720] ;  /* 0x0067200414207981 */ /* 0x000f68000c1e1900 */
[----:B------:R-:W5:Y:S04]  /*0420*/  LDG.E R29, desc[UR4][R20.64+0x6ef0] ;  /* 0x006ef004141d7981 */ /* 0x000f68000c1e1900 */
[----:B------:R-:W5:Y:S04]  /*0430*/  LDG.E R31, desc[UR4][R20.64+0x9790] ;  /* 0x00979004141f7981 */ /* 0x000f68000c1e1900 */
[----:B------:R-:W5:Y:S01]  /*0440*/  LDG.E R33, desc[UR4][R20.64+0x9ab0] ;  /* 0x009ab00414217981 */ /* 0x000f62000c1e1900 */
[----:B--2---:R-:W-:-:S03]  /*0450*/  FFMA R28, R4, R17, RZ ;  /* 0x00000011041c7223 */ /* 0x004fc600000000ff */
[----:B------:R-:W3:Y:S02]  /*0460*/  LDS.128 R4, [R2+0x10] ;  /* 0x0000100002047984 */ /* 0x000ee40000000c00 */
[----:B---3--:R-:W-:Y:S02]  /*0470*/  FFMA R17, R9, R4, R28 ;  /* 0x0000000409117223 */ /* 0x008fe4000000001c */
[----:B------:R-:W2:Y:S02]  /*0480*/  LDG.E R9, desc[UR4][R20.64+0x1450] ;  /* 0x0014500414097981 */ /* 0x000ea4000c1e1900 */
[----:B----4-:R-:W-:Y:S02]  /*0490*/  FFMA R4, R8, R5, R17 ;  /* 0x0000000508047223 */ /* 0x010fe40000000011 */
[----:B------:R-:W3:Y:S02]  /*04a0*/  LDG.E R8, desc[UR4][R20.64+0x15e0] ;  /* 0x0015e00414087981 */ /* 0x000ee4000c1e1900 */
[----:B-----5:R-:W-:-:S02]  /*04b0*/  FFMA R5, R11, R6, R4 ;  /* 0x000000060b057223 */ /* 0x020fc40000000004 */
[----:B------:R-:W4:Y:S02]  /*04c0*/  LDG.E R11, desc[UR4][R20.64+0x1770] ;  /* 0x00177004140b7981 */ /* 0x000f24000c1e1900 */
[----:B------:R-:W-:Y:S02]  /*04d0*/  FFMA R28, R24, R7, R5 ;  /* 0x00000007181c7223 */ /* 0x000fe40000000005 */
[----:B------:R-:W5:Y:S04]  /*04e0*/  LDG.E R24, desc[UR4][R20.64+0x1900] ;  /* 0x0019000414187981 */ /* 0x000f68000c1e1900 */
[----:B------:R-:W0:Y:S02]  /*04f0*/  LDS.128 R4, [R2+0x20] ;  /* 0x0000200002047984 */ /* 0x000e240000000c00 */
[----:B0-----:R-:W-:-:S02]  /*0500*/  FFMA R17, R15, R4, R28 ;  /* 0x000000040f117223 */ /* 0x001fc4000000001c */
[----:B------:R-:W5:Y:S02]  /*0510*/  LDG.E R15, desc[UR4][R20.64+0x1a90] ;  /* 0x001a9004140f7981 */ /* 0x000f64000c1e1900 */
[----:B------:R-:W-:Y:S02]  /*0520*/  FFMA R4, R14, R5, R17 ;  /* 0x000000050e047223 */ /* 0x000fe40000000011 */
[----:B------:R-:W5:Y:S02]  /*0530*/  LDG.E R14, desc[UR4][R20.64+0x1c20] ;  /* 0x001c2004140e7981 */ /* 0x000f64000c1e1900 */
[----:B------:R-:W-:Y:S02]  /*0540*/  FFMA R5, R19, R6, R4 ;  /* 0x0000000613057223 */ /* 0x000fe40000000004 */
[----:B------:R-:W5:Y:S02]  /*0550*/  LDG.E R19, desc[UR4][R20.64+0x1db0] ;  /* 0x001db00414137981 */ /* 0x000f64000c1e1900 */
[----:B------:R-:W-:-:S02]  /*0560*/  FFMA R28, R26, R7, R5 ;  /* 0x000000071a1c7223 */ /* 0x000fc40000000005 */
[----:B------:R-:W5:Y:S04]  /*0570*/  LDG.E R26, desc[UR4][R20.64+0x1f40] ;  /* 0x001f4004141a7981 */ /* 0x000f68000c1e1900 */
[----:B------:R-:W5:Y:S04]  /*0580*/  LDG.E R17, desc[UR4][R20.64+0x20d0] ;  /* 0x0020d00414117981 */ /* 0x000f68000c1e1900 */
[----:B------:R-:W0:Y:S02]  /*0590*/  LDS.128 R4, [R2+0x30] ;  /* 0x0000300002047984 */ /* 0x000e240000000c00 */
[----:B0-----:R-:W-:-:S04]  /*05a0*/  FFMA R25, R25, R4, R28 ;  /* 0x0000000419197223 */ /* 0x001fc8000000001c */
[----:B------:R-:W-:Y:S02]  /*05b0*/  FFMA R4, R12, R5, R25 ;  /* 0x000000050c047223 */ /* 0x000fe40000000019 */
[----:B------:R-:W5:Y:S02]  /*05c0*/  LDG.E R12, desc[UR4][R20.64+0x2260] ;  /* 0x00226004140c7981 */ /* 0x000f64000c1e1900 */
[----:B------:R-:W-:Y:S02]  /*05d0*/  FFMA R5, R13, R6, R4 ;  /* 0x000000060d057223 */ /* 0x000fe40000000004 */
[----:B------:R-:W5:Y:S02]  /*05e0*/  LDG.E R13, desc[UR4][R20.64+0x23f0] ;  /* 0x0023f004140d7981 */ /* 0x000f64000c1e1900 */
[----:B------:R-:W-:Y:S02]  /*05f0*/  FFMA R28, R10, R7, R5 ;  /* 0x000000070a1c7223 */ /* 0x000fe40000000005 */
[----:B------:R-:W5:Y:S04]  /*0600*/  LDG.E R10, desc[UR4][R20.64+0x2580] ;  /* 0x00258004140a7981 */ /* 0x000f68000c1e1900 */
[----:B------:R-:W2:Y:S02]  /*0610*/  LDS.128 R4, [R2+0x40] ;  /* 0x0000400002047984 */ /* 0x000ea40000000c00 */
[----:B--2---:R-:W-:-:S02]  /*0620*/  FFMA R25, R9, R4, R28 ;  /* 0x0000000409197223 */ /* 0x004fc4000000001c */
[----:B------:R-:W2:Y:S02]  /*0630*/  LDG.E R9, desc[UR4][R20.64+0x2710] ;  /* 0x0027100414097981 */ /* 0x000ea4000c1e1900 */
[----:B---3--:R-:W-:Y:S02]  /*0640*/  FFMA R4, R8, R5, R25 ;  /* 0x0000000508047223 */ /* 0x008fe40000000019 */
[----:B------:R-:W3:Y:S02]  /*0650*/  LDG.E R8, desc[UR4][R20.64+0x28a0] ;  /* 0x0028a00414087981 */ /* 0x000ee4000c1e1900 */
[----:B----4-:R-:W-:Y:S02]  /*0660*/  FFMA R5, R11, R6, R4 ;  /* 0x000000060b057223 */ /* 0x010fe40000000004 */
[----:B------:R-:W4:Y:S02]  /*0670*/  LDG.E R11, desc[UR4][R20.64+0x2a30] ;  /* 0x002a3004140b7981 */ /* 0x000f24000c1e1900 */
[----:B-----5:R-:W-:-:S02]  /*0680*/  FFMA R28, R24, R7, R5 ;  /* 0x00000007181c7223 */ /* 0x020fc40000000005 */
[----:B------:R-:W5:Y:S04]  /*0690*/  LDG.E R24, desc[UR4][R20.64+0x2bc0] ;  /* 0x002bc00414187981 */ /* 0x000f68000c1e1900 */
[----:B------:R-:W0:Y:S02]  /*06a0*/  LDS.128 R4, [R2+0x50] ;  /* 0x0000500002047984 */ /* 0x000e240000000c00 */
[----:B0-----:R-:W-:Y:S02]  /*06b0*/  FFMA R25, R15, R4, R28 ;  /* 0x000000040f197223 */ /* 0x001fe4000000001c */
[----:B------:R-:W5:Y:S02]  /*06c0*/  LDG.E R15, desc[UR4][R20.64+0x2d50] ;  /* 0x002d5004140f7981 */ /* 0x000f64000c1e1900 */
[----:B------:R-:W-:-:S02]  /*06d0*/  FFMA R4, R14, R5, R25 ;  /* 0x000000050e047223 */ /* 0x000fc40000000019 */
[----:B------:R-:W5:Y:S02]  /*06e0*/  LDG.E R14, desc[UR4][R20.64+0x2ee0] ;  /* 0x002ee004140e7981 */ /* 0x000f64000c1e1900 */
[----:B------:R-:W-:Y:S02]  /*06f0*/  FFMA R5, R19, R6, R4 ;  /* 0x0000000613057223 */ /* 0x000fe40000000004 */
[----:B------:R-:W5:Y:S02]  /*0700*/  LDG.E R19, desc[UR4][R20.64+0x3070] ;  /* 0x0030700414137981 */ /* 0x000f64000c1e1900 */
        /* <DEDUP_REMOVED lines=10> */
[----:B------:R-:W2:Y:S04]  /*07b0*/  LDS.128 R4, [R2+0x70] ;  /* 0x0000700002047984 */ /* 0x000ea80000000c00 */
[----:B------:R-:W5:Y:S01]  /*07c0*/  LDG.E R10, desc[UR4][R20.64+0x3840] ;  /* 0x00384004140a7981 */ /* 0x000f62000c1e1900 */
[----:B--2---:R-:W-:-:S03]  /*07d0*/  FFMA R25, R9, R4, R28 ;  /* 0x0000000409197223 */ /* 0x004fc6000000001c */
[----:B------:R-:W2:Y:S01]  /*07e0*/  LDG.E R9, desc[UR4][R20.64+0x39d0] ;  /* 0x0039d00414097981 */ /* 0x000ea2000c1e1900 */
[----:B---3--:R-:W-:-:S03]  /*07f0*/  FFMA R4, R8, R5, R25 ;  /* 0x0000000508047223 */ /* 0x008fc60000000019 */
[----:B------:R-:W3:Y:S01]  /*0800*/  LDG.E R8, desc[UR4][R20.64+0x3b60] ;  /* 0x003b600414087981 */ /* 0x000ee2000c1e1900 */
[----:B----4-:R-:W-:-:S03]  /*0810*/  FFMA R5, R11, R6, R4 ;  /* 0x000000060b057223 */ /* 0x010fc60000000004 */
[----:B------:R-:W4:Y:S01]  /*0820*/  LDG.E R11, desc[UR4][R20.64+0x3cf0] ;  /* 0x003cf004140b7981 */ /* 0x000f22000c1e1900 */
[----:B-----5:R-:W-:-:S03]  /*0830*/  FFMA R28, R24, R7, R5 ;  /* 0x00000007181c7223 */ /* 0x020fc60000000005 */
        /* <DEDUP_REMOVED lines=22> */
[----:B---3--:R-:W-:-:S04]  /*09a0*/  FFMA R8, R8, R5, R25 ;  /* 0x0000000508087223 */ /* 0x008fc80000000019 */
[----:B----4-:R-:W-:Y:S02]  /*09b0*/  FFMA R11, R11, R6, R8 ;  /* 0x000000060b0b7223 */ /* 0x010fe40000000008 */
[----:B------:R-:W3:Y:S02]  /*09c0*/  LDG.E R8, desc[UR4][R20.64+0x4e20] ;  /* 0x004e200414087981 */ /* 0x000ee4000c1e1900 */
[----:B-----5:R-:W-:Y:S02]  /*09d0*/  FFMA R28, R24, R7, R11 ;  /* 0x00000007181c7223 */ /* 0x020fe4000000000b */
[----:B------:R-:W0:Y:S04]  /*09e0*/  LDS.128 R4, [R2+0xb0] ;  /* 0x0000b00002047984 */ /* 0x000e280000000c00 */
[----:B------:R-:W4:Y:S04]  /*09f0*/  LDG.E R11, desc[UR4][R20.64+0x4fb0] ;  /* 0x004fb004140b7981 */ /* 0x000f28000c1e1900 */
[----:B------:R-:W5:Y:S01]  /*0a00*/  LDG.E R24, desc[UR4][R20.64+0x5140] ;  /* 0x0051400414187981 */ /* 0x000f62000c1e1900 */
[----:B0-----:R-:W-:-:S03]  /*0a10*/  FFMA R25, R15, R4, R28 ;  /* 0x000000040f197223 */ /* 0x001fc6000000001c */
[----:B------:R-:W5:Y:S01]  /*0a20*/  LDG.E R15, desc[UR4][R20.64+0x52d0] ;  /* 0x0052d004140f7981 */ /* 0x000f62000c1e1900 */
[----:B------:R-:W-:-:S03]  /*0a30*/  FFMA R4, R14, R5, R25 ;  /* 0x000000050e047223 */ /* 0x000fc60000000019 */
[----:B------:R-:W5:Y:S01]  /*0a40*/  LDG.E R14, desc[UR4][R20.64+0x5460] ;  /* 0x00546004140e7981 */ /* 0x000f62000c1e1900 */
[----:B------:R-:W-:-:S03]  /*0a50*/  FFMA R5, R19, R6, R4 ;  /* 0x0000000613057223 */ /* 0x000fc60000000004 */
[----:B------:R-:W5:Y:S01]  /*0a60*/  LDG.E R19, desc[UR4][R20.64+0x55f0] ;  /* 0x0055f00414137981 */ /* 0x000f62000c1e1900 */
[----:B------:R-:W-:-:S03]  /*0a70*/  FFMA R26, R26, R7, R5 ;  /* 0x000000071a1a7223 */ /* 0x000fc60000000005 */
[----:B------:R-:W0:Y:S04]  /*0a80*/  LDS.128 R4, [R2+0xc0] ;  /* 0x0000c00002047984 */ /* 0x000e280000000c00 */
[----:B------:R-:W5:Y:S01]  /*0a90*/  LDG.E R28, desc[UR4][R20.64+0x60e0] ;  /* 0x0060e004141c7981 */ /* 0x000f62000c1e1900 */
[----:B0-----:R-:W-:-:S03]  /*0aa0*/  FFMA R25, R17, R4, R26 ;  /* 0x0000000411197223 */ /* 0x001fc6000000001a */
[----:B------:R-:W5:Y:S04]  /*0ab0*/  LDG.E R17, desc[UR4][R20.64+0x5910] ;  /* 0x0059100414117981 */ /* 0x000f68000c1e1900 */
[----:B------:R-:W5:Y:S01]  /*0ac0*/  LDG.E R26, desc[UR4][R20.64+0x5aa0] ;  /* 0x005aa004141a7981 */ /* 0x000f62000c1e1900 */
[----:B------:R-:W-:-:S03]  /*0ad0*/  FFMA R12, R12, R5, R25 ;  /* 0x000000050c0c7223 */ /* 0x000fc60000000019 */
[----:B------:R-:W5:Y:S01]  /*0ae0*/  LDG.E R25, desc[UR4][R20.64+0x6270] ;  /* 0x0062700414197981 */ /* 0x000f62000c1e1900 */
[----:B------:R-:W-:-:S03]  /*0af0*/  FFMA R13, R13, R6, R12 ;  /* 0x000000060d0d7223 */ /* 0x000fc6000000000c */
[----:B------:R-:W5:Y:S01]  /*0b00*/  LDG.E R12, desc[UR4][R20.64+0x5dc0] ;  /* 0x005dc004140c7981 */ /* 0x000f62000c1e1900 */
[----:B------:R-:W-:-:S03]  /*0b10*/  FFMA R10, R10, R7, R13 ;  /* 0x000000070a0a7223 */ /* 0x000fc6000000000d */
[----:B------:R-:W2:Y:S04]  /*0b20*/  LDS.128 R4, [R2+0xd0] ;  /* 0x0000d00002047984 */ /* 0x000ea80000000c00 */
[----:B------:R-:W5:Y:S01]  /*0b30*/  LDG.E R13, desc[UR4][R20.64+0x5f50] ;  /* 0x005f5004140d7981 */ /* 0x000f62000c1e1900 */
[----:B--2---:R-:W-:-:S04]  /*0b40*/  FFMA R9, R9, R4, R10 ;  /* 0x0000000409097223 */ /* 0x004fc8000000000a */
[----:B---3--:R-:W-:-:S04]  /*0b50*/  FFMA R8, R8, R5, R9 ;  /* 0x0000000508087223 */ /* 0x008fc80000000009 */
[----:B----4-:R-:W-:Y:S02]  /*0b60*/  FFMA R5, R11, R6, R8 ;  /* 0x000000060b057223 */ /* 0x010fe40000000008 */
[----:B------:R-:W0:Y:S02]  /*0b70*/  LDS.128 R8, [R2+0xe0] ;  /* 0x0000e00002087984 */ /* 0x000e240000000c00 */
[----:B-----5:R-:W-:Y:S02]  /*0b80*/  FFMA R4, R24, R7, R5 ;  /* 0x0000000718047223 */ /* 0x020fe40000000005 */
[----:B------:R-:W2:Y:S02]  /*0b90*/  LDG.E R24, desc[UR4][R20.64+0x6400] ;  /* 0x0064000414187981 */ /* 0x000ea4000c1e1900 */
[----:B0-----:R-:W-:Y:S02]  /*0ba0*/  FFMA R15, R15, R8, R4 ;  /* 0x000000080f0f7223 */ /* 0x001fe40000000004 */
[----:B------:R-:W0:Y:S02]  /*0bb0*/  LDS.128 R4, [R2+0xf0] ;  /* 0x0000f00002047984 */ /* 0x000e240000000c00 */
[----:B------:R-:W-:-:S02]  /*0bc0*/  FFMA R14, R14, R9, R15 ;  /* 0x000000090e0e7223 */ /* 0x000fc4000000000f */
[----:B------:R-:W3:Y:S02]  /*0bd0*/  LDG.E R15, desc[UR4][R20.64+0x6590] ;  /* 0x00659004140f7981 */ /* 0x000ee4000c1e1900 */
[----:B------:R-:W-:Y:S02]  /*0be0*/  FFMA R19, R19, R10, R14 ;  /* 0x0000000a13137223 */ /* 0x000fe4000000000e */
[----:B------:R-:W4:Y:S02]  /*0bf0*/  LDG.E R14, desc[UR4][R20.64+0x6a40] ;  /* 0x006a4004140e7981 */ /* 0x000f24000c1e1900 */
[----:B------:R-:W-:Y:S02]  /*0c00*/  FFMA R30, R30, R11, R19 ;  /* 0x0000000b1e1e7223 */ /* 0x000fe40000000013 */
[----:B------:R-:W5:Y:S04]  /*0c10*/  LDG.E R19, desc[UR4][R20.64+0x68b0] ;  /* 0x0068b00414137981 */ /* 0x000f68000c1e1900 */
[----:B------:R-:W1:Y:S01]  /*0c20*/  LDS.128 R8, [R2+0x100] ;  /* 0x0001000002087984 */ /* 0x000e620000000c00 */
        /* <DEDUP_REMOVED lines=8> */
[----:B------:R-:W4:Y:S01]  /*0cb0*/  LDG.E R27, desc[UR4][R20.64+0x7530] ;  /* 0x00753004141b7981 */ /* 0x000f22000c1e1900 */
[----:B-1----:R-:W-:-:S03]  /*0cc0*/  FFMA R5, R13, R8, R4 ;  /* 0x000000080d057223 */ /* 0x002fc60000000004 */
[----:B------:R-:W4:Y:S01]  /*0cd0*/  LDG.E R13, desc[UR4][R20.64+0x7210] ;  /* 0x00721004140d7981 */ /* 0x000f22000c1e1900 */
[----:B------:R-:W-:-:S03]  /*0ce0*/  FFMA R28, R28, R9, R5 ;  /* 0x000000091c1c7223 */ /* 0x000fc60000000005 */
[----:B------:R-:W3:Y:S01]  /*0cf0*/  LDS.128 R4, [R2+0x110] ;  /* 0x0001100002047984 */ /* 0x000ee20000000c00 */
[----:B------:R-:W-:-:S03]  /*0d00*/  FFMA R25, R25, R10, R28 ;  /* 0x0000000a19197223 */ /* 0x000fc6000000001c */
[----:B------:R-:W4:Y:S01]  /*0d10*/  LDG.E R28, desc[UR4][R20.64+0x76c0] ;  /* 0x0076c004141c7981 */ /* 0x000f22000c1e1900 */
[----:B--2---:R-:W-:-:S03]  /*0d20*/  FFMA R24, R24, R11, R25 ;  /* 0x0000000b18187223 */ /* 0x004fc60000000019 */
[----:B------:R-:W0:Y:S04]  /*0d30*/  LDS.128 R8, [R2+0x120] ;  /* 0x0001200002087984 */ /* 0x000e280000000c00 */
[----:B------:R-:W2:Y:S01]  /*0d40*/  LDG.E R25, desc[UR4][R20.64+0x7850] ;  /* 0x0078500414197981 */ /* 0x000ea2000c1e1900 */
[----:B---3--:R-:W-:-:S03]  /*0d50*/  FFMA R15, R15, R4, R24 ;  /* 0x000000040f0f7223 */ /* 0x008fc60000000018 */
[----:B------:R-:W3:Y:S01]  /*0d60*/  LDG.E R24, desc[UR4][R20.64+0x7d00] ;  /* 0x007d000414187981 */ /* 0x000ee2000c1e1900 */
[----:B------:R-:W-:-:S03]  /*0d70*/  FFMA R32, R32, R5, R15 ;  /* 0x0000000520207223 */ /* 0x000fc6000000000f */
[----:B------:R-:W3:Y:S01]  /*0d80*/  LDG.E R15, desc[UR4][R20.64+0x7b70] ;  /* 0x007b7004140f7981 */ /* 0x000ee2000c1e1900 */
[----:B-----5:R-:W-:-:S03]  /*0d90*/  FFMA R19, R19, R6, R32 ;  /* 0x0000000613137223 */ /* 0x020fc60000000020 */
[----:B------:R-:W5:Y:S01]  /*0da0*/  LDG.E R32, desc[UR4][R20.64+0x79e0] ;  /* 0x0079e00414207981 */ /* 0x000f62000c1e1900 */
[----:B----4-:R-:W-:-:S03]  /*0db0*/  FFMA R14, R14, R7, R19 ;  /* 0x000000070e0e7223 */ /* 0x010fc60000000013 */
[----:B------:R-:W4:Y:S04]  /*0dc0*/  LDG.E R19, desc[UR4][R20.64+0x7e90] ;  /* 0x007e900414137981 */ /* 0x000f28000c1e1900 */
        /* <DEDUP_REMOVED lines=8> */
[----:B------:R-:W4:Y:S01]  /*0e50*/  LDG.E R29, desc[UR4][R20.64+0x8980] ;  /* 0x00898004141d7981 */ /* 0x000f22000c1e1900 */
[----:B-1----:R-:W-:-:S03]  /*0e60*/  FFMA R9, R13, R4, R12 ;  /* 0x000000040d097223 */ /* 0x002fc6000000000c */
[----:B------:R-:W4:Y:S01]  /*0e70*/  LDG.E R13, desc[UR4][R20.64+0x84d0] ;  /* 0x0084d004140d7981 */ /* 0x000f22000c1e1900 */
[----:B------:R-:W-:-:S03]  /*0e80*/  FFMA R30, R30, R5, R9 ;  /* 0x000000051e1e7223 */ /* 0x000fc60000000009 */
[----:B------:R-:W2:Y:S01]  /*0e90*/  LDS.128 R8, [R2+0x140] ;  /* 0x0001400002087984 */ /* 0x000ea20000000c00 */
[----:B------:R-:W-:-:S03]  /*0ea0*/  FFMA R27, R27, R6, R30 ;  /* 0x000000061b1b7223 */ /* 0x000fc6000000001e */
[----:B------:R-:W4:Y:S01]  /*0eb0*/  LDG.E R12, desc[UR4][R20.64+0x8660] ;  /* 0x00866004140c7981 */ /* 0x000f22000c1e1900 */
[----:B------:R-:W-:-:S03]  /*0ec0*/  FFMA R28, R28, R7, R27 ;  /* 0x000000071c1c7223 */ /* 0x000fc6000000001b */
[----:B------:R-:W4:Y:S04]  /*0ed0*/  LDG.E R30, desc[UR4][R20.64+0x87f0] ;  /* 0x0087f004141e7981 */ /* 0x000f28000c1e1900 */
[----:B------:R-:W4:Y:S04]  /*0ee0*/  LDS.128 R4, [R2+0x150] ;  /* 0x0001500002047984 */ /* 0x000f280000000c00 */
[----:B------:R-:W4:Y:S01]  /*0ef0*/  LDG.E R27, desc[UR4][R20.64+0x8ca0] ;  /* 0x008ca004141b7981 */ /* 0x000f22000c1e1900 */
[----:B--2---:R-:W-:-:S03]  /*0f00*/  FFMA R25, R25, R8, R28 ;  /* 0x0000000819197223 */ /* 0x004fc6000000001c */
[----:B------:R-:W2:Y:S01]  /*0f10*/  LDG.E R28, desc[UR4][R20.64+0x9600] ;  /* 0x00960004141c7981 */ /* 0x000ea2000c1e1900 */
[----:B-----5:R-:W-:-:S03]  /*0f20*/  FFMA R32, R32, R9, R25 ;  /* 0x0000000920207223 */ /* 0x020fc60000000019 */
[----:B------:R-:W5:Y:S01]  /*0f30*/  LDG.E R25, desc[UR4][R20.64+0x8e30] ;  /* 0x008e300414197981 */ /* 0x000f62000c1e1900 */
[----:B---3--:R-:W-:-:S03]  /*0f40*/  FFMA R9, R15, R10, R32 ;  /* 0x0000000a0f097223 */ /* 0x008fc60000000020 */
[----:B------:R-:W3:Y:S01]  /*0f50*/  LDG.E R15, desc[UR4][R20.64+0x8b10] ;  /* 0x008b1004140f7981 */ /* 0x000ee2000c1e1900 */
[----:B------:R-:W-:-:S03]  /*0f60*/  FFMA R24, R24, R11, R9 ;  /* 0x0000000b18187223 */ /* 0x000fc60000000009 */
[----:B------:R-:W2:Y:S01]  /*0f70*/  LDG.E R32, desc[UR4][R20.64+0x9920] ;  /* 0x0099200414207981 */ /* 0x000ea2000c1e1900 */
[----:B----4-:R-:W-:-:S03]  /*0f80*/  FFMA R19, R19, R4, R24 ;  /* 0x0000000413137223 */ /* 0x010fc60000000018 */
[----:B------:R-:W4:Y:S04]  /*0f90*/  LDG.E R24, desc[UR4][R20.64+0x8fc0] ;  /* 0x008fc00414187981 */ /* 0x000f28000c1e1900 */
[----:B------:R-:W0:Y:S01]  /*0fa0*/  LDS.128 R8, [R2+0x160] ;  /* 0x0001600002087984 */ /* 0x000e220000000c00 */
[----:B------:R-:W-:-:S03]  /*0fb0*/  FFMA R26, R26, R5, R19 ;  /* 0x000000051a1a7223 */ /* 0x000fc60000000013 */
[----:B------:R-:W2:Y:S01]  /*0fc0*/  LDG.E R19, desc[UR4][R20.64+0x9470] ;  /* 0x0094700414137981 */ /* 0x000ea2000c1e1900 */
[----:B------:R-:W-:-:S03]  /*0fd0*/  FFMA R5, R17, R6, R26 ;  /* 0x0000000611057223 */ /* 0x000fc6000000001a */
[----:B------:R-:W2:Y:S04]  /*0fe0*/  LDG.E R17, desc[UR4][R20.64+0x9150] ;  /* 0x0091500414117981 */ /* 0x000ea8000c1e1900 */
[----:B------:R-:W2:Y:S01]  /*0ff0*/  LDG.E R26, desc[UR4][R20.64+0x92e0] ;  /* 0x0092e004141a7981 */ /* 0x000ea2000c1e1900 */
[----:B------:R-:W-:-:S03]  /*1000*/  FFMA R14, R14, R7, R5 ;  /* 0x000000070e0e7223 */ /* 0x000fc60000000005 */
[----:B------:R-:W3:Y:S01]  /*1010*/  LDS.128 R4, [R2+0x170] ;  /* 0x0001700002047984 */ /* 0x000ee20000000c00 */
[----:B0-----:R-:W-:-:S04]  /*1020*/  FFMA R13, R13, R8, R14 ;  /* 0x000000080d0d7223 */ /* 0x001fc8000000000e */
[----:B------:R-:W-:-:S04]  /*1030*/  FFMA R9, R12, R9, R13 ;  /* 0x000000090c097223 */ /* 0x000fc8000000000d */
[----:B------:R-:W-:Y:S01]  /*1040*/  FFMA R10, R30, R10, R9 ;  /* 0x0000000a1e0a7223 */ /* 0x000fe20000000009 */
[----:B------:R-:W-:-:S03]  /*1050*/  ISETP.NE.AND P0, PT, R0, RZ, PT ;  /* 0x000000ff0000720c */ /* 0x000fc60003f05270 */
[----:B------:R-:W-:-:S10]  /*1060*/  FFMA R10, R29, R11, R10 ;  /* 0x0000000b1d0a7223 */ /* 0x000fd4000000000a */
[----:B------:R-:W-:Y:S01]  /*1070*/  @!P0 STS [R2+0x4], RZ ;  /* 0x000004ff02008388 */ /* 0x000fe20000000800 */
[----:B---3--:R-:W-:-:S03]  /*1080*/  FFMA R4, R15, R4, R10 ;  /* 0x000000040f047223 */ /* 0x008fc6000000000a */
[----:B------:R-:W2:Y:S04]  /*1090*/  LDS.128 R12, [R2+0x180] ;  /* 0x00018000020c7984 */ /* 0x000ea80000000c00 */
[----:B------:R-:W0:Y:S01]  /*10a0*/  LDS.128 R8, [R2+0x190] ;  /* 0x0001900002087984 */ /* 0x000e220000000c00 */
[----:B------:R-:W-:Y:S01]  /*10b0*/  FFMA R4, R27, R5, R4 ;  /* 0x000000051b047223 */ /* 0x000fe20000000004 */
[----:B------:R-:W-:Y:S03]  /*10c0*/  BAR.SYNC.DEFER_BLOCKING 0x0 ;  /* 0x0000000000007b1d */ /* 0x000fe60000010000 */
[----:B-----5:R-:W-:-:S04]  /*10d0*/  FFMA R25, R25, R6, R4 ;  /* 0x0000000619197223 */ /* 0x020fc80000000004 */
[----:B----4-:R-:W-:Y:S01]  /*10e0*/  FFMA R24, R24, R7, R25 ;  /* 0x0000000718187223 */ /* 0x010fe20000000019 */
[----:B------:R-:W1:Y:S03]  /*10f0*/  LDS R5, [R3] ;  /* 0x0000000003057984 */ /* 0x000e660000000800 */
[----:B--2---:R-:W-:-:S04]  /*1100*/  FFMA R17, R17, R12, R24 ;  /* 0x0000000c11117223 */ /* 0x004fc80000000018 */
[----:B------:R-:W-:-:S04]  /*1110*/  FFMA R26, R26, R13, R17 ;  /* 0x0000000d1a1a7223 */ /* 0x000fc80000000011 */
[----:B------:R-:W-:-:S04]  /*1120*/  FFMA R19, R19, R14, R26 ;  /* 0x0000000e13137223 */ /* 0x000fc8000000001a */
[----:B------:R-:W-:-:S04]  /*1130*/  FFMA R28, R28, R15, R19 ;  /* 0x0000000f1c1c7223 */ /* 0x000fc80000000013 */
[----:B0-----:R-:W-:-:S04]  /*1140*/  FFMA R31, R31, R8, R28 ;  /* 0x000000081f1f7223 */ /* 0x001fc8000000001c */
[----:B------:R-:W-:-:S04]  /*1150*/  FFMA R32, R32, R9, R31 ;  /* 0x0000000920207223 */ /* 0x000fc8000000001f */
[----:B------:R-:W-:-:S04]  /*1160*/  FFMA R33, R33, R10, R32 ;  /* 0x0000000a21217223 */ /* 0x000fc80000000020 */
[----:B------:R-:W-:-:S04]  /*1170*/  FADD R33, R18, R33 ;  /* 0x0000002112217221 */ /* 0x000fc80000000000 */
[----:B------:R-:W-:-:S04]  /*1180*/  FMUL R16, R33, R16 ;  /* 0x0000001021107220 */ /* 0x000fc80000400000 */
[----:B-1----:R-:W-:-:S05]  /*1190*/  FADD R5, R16, -R5 ;  /* 0x8000000510057221 */ /* 0x002fca0000000000 */
[----:B------:R-:W-:-:S13]  /*11a0*/  FSETP.GT.AND P0, PT, |R5|, UR6, PT ;  /* 0x0000000605007c0b */ /* 0x000fda000bf04200 */
[----:B------:R-:W0:Y:S02]  /*11b0*/  @P0 LDS R4, [R2+0x4] ;  /* 0x0000040002040984 */ /* 0x000e240000000800 */
[----:B0-----:R-:W-:-:S05]  /*11c0*/  @P0 IADD3 R7, PT, PT, R4, 0x1, RZ ;  /* 0x0000000104070810 */ /* 0x001fca0007ffe0ff */
[----:B------:R-:W-:Y:S04]  /*11d0*/  @P0 STS [R2+0x4], R7 ;  /* 0x0000040702000388 */ /* 0x000fe80000000800 */
[----:B------:R-:W-:Y:S01]  /*11e0*/  STS [R3], R16 ;  /* 0x0000001003007388 */ /* 0x000fe20000000800 */
[----:B------:R-:W-:Y:S06]  /*11f0*/  BAR.SYNC.DEFER_BLOCKING 0x0 ;  /* 0x0000000000007b1d */ /* 0x000fec0000010000 */
[----:B------:R-:W0:Y:S02]  /*1200*/  LDS R5, [R2+0x4] ;  /* 0x0000040002057984 */ /* 0x000e240000000800 */
[----:B0-----:R-:W-:-:S13]  /*1210*/  LOP3.LUT P0, RZ, R0, R5, RZ, 0xfc, !PT ;  /* 0x0000000500ff7212 */ /* 0x001fda000780fcff */
[----:B------:R-:W-:Y:S01]  /*1220*/  @!P0 STS.U8 [R2], RZ ;  /* 0x000000ff02008388 */ /* 0x000fe20000000000 */
[----:B------:R-:W-:Y:S06]  /*1230*/  BAR.SYNC.DEFER_BLOCKING 0x0 ;  /* 0x0000000000007b1d */ /* 0x000fec0000010000 */
[----:B------:R-:W0:Y:S01]  /*1240*/  LDS.U8 R4, [R2] ;  /* 0x0000000002047984 */ /* 0x000e220000000000 */
[----:B------:R-:W1:Y:S01]  /*1250*/  S2R R5, SR_CgaCtaId ;  /* 0x0000000000057919 */ /* 0x000e620000008800 */
[----:B------:R-:W-:Y:S02]  /*1260*/  MOV R6, 0x400 ;  /* 0x0000040000067802 */ /* 0x000fe40000000f00 */
[----:B0-----:R-:W-:-:S13]  /*1270*/  ISETP.NE.AND P0, PT, R4, 0x1, PT ;  /* 0x000000010400780c */ /* 0x001fda0003f05270 */
[----:B-1----:R-:W-:Y:S05]  /*1280*/  @!P0 BRA `(.L_x_101) ;  /* 0xfffffff0001c8947 */ /* 0x002fea000383ffff */
.L_x_100:
[----:B------:R-:W0:Y:S01]  /*1290*/  LDS R3, [R2+0x8] ;  /* 0x0000080002037984 */ /* 0x000e220000000800 */
[----:B------:R-:W-:Y:S01]  /*12a0*/  BSSY.RECONVERGENT B0, `(.L_x_102) ;  /* 0x000000c000007945 */ /* 0x000fe20003800200 */
[----:B0-----:R-:W0:Y:S08]  /*12b0*/  MUFU.RCP R0, R3 ;  /* 0x0000000300007308 */ /* 0x001e300000001000 */
[----:B------:R-:W1:Y:S01]  /*12c0*/  FCHK P0, R16, R3 ;  /* 0x0000000310007302 */ /* 0x000e620000000000 */
[----:B0-----:R-:W-:-:S04]  /*12d0*/  FFMA R5, -R3, R0, 1 ;  /* 0x3f80000003057423 */ /* 0x001fc80000000100 */
[----:B------:R-:W-:-:S04]  /*12e0*/  FFMA R5, R0, R5, R0 ;  /* 0x0000000500057223 */ /* 0x000fc80000000000 */
[----:B------:R-:W-:-:S04]  /*12f0*/  FFMA R0, R16, R5, RZ ;  /* 0x0000000510007223 */ /* 0x000fc800000000ff */
[----:B------:R-:W-:-:S04]  /*1300*/  FFMA R4, -R3, R0, R16 ;  /* 0x0000000003047223 */ /* 0x000fc80000000110 */
[----:B------:R-:W-:Y:S01]  /*1310*/  FFMA R5, R5, R4, R0 ;  /* 0x0000000405057223 */ /* 0x000fe20000000000 */
[----:B-1----:R-:W-:Y:S06]  /*1320*/  @!P0 BRA `(.L_x_103) ;  /* 0x00000000000c8947 */ /* 0x002fec0003800000 */
[----:B------:R-:W-:-:S07]  /*1330*/  MOV R2, 0x1350 ;  /* 0x0000135000027802 */ /* 0x000fce0000000f00 */
[----:B------:R-:W-:Y:S05]  /*1340*/  CALL.REL.NOINC `($__internal_5_$__cuda_sm3x_div_rn_noftz_f32_slowpath) ;  /* 0x0000000000107944 */ /* 0x000fea0003c00000 */
[----:B------:R-:W-:-:S07]  /*1350*/  MOV R5, R0 ;  /* 0x0000000000057202 */ /* 0x000fce0000000f00 */
.L_x_103:
[----:B------:R-:W-:Y:S05]  /*1360*/  BSYNC.RECONVERGENT B0 ;  /* 0x0000000000007941 */ /* 0x000fea0003800200 */
.L_x_102:
[----:B------:R-:W-:Y:S01]  /*1370*/  STG.E desc[UR4][R22.64], R5 ;  /* 0x0000000516007986 */ /* 0x000fe2000c101904 */
[----:B------:R-:W-:Y:S05]  /*1380*/  EXIT ;  /* 0x000000000000794d */ /* 0x000fea0003800000 */
        .weak           $__internal_5_$__cuda_sm3x_div_rn_noftz_f32_slowpath
        .type           $__internal_5_$__cuda_sm3x_div_rn_noftz_f32_slowpath,@function
        .size           $__internal_5_$__cuda_sm3x_div_rn_noftz_f32_slowpath,(.L_x_168 - $__internal_5_$__cuda_sm3x_div_rn_noftz_f32_slowpath)
$__internal_5_$__cuda_sm3x_div_rn_noftz_f32_slowpath:
        /* <DEDUP_REMOVED lines=9> */
[----:B------:R-:W-:Y:S02]  /*1420*/  ISETP.GT.U32.OR P0, PT, R8, 0xfd, P0 ;  /* 0x000000fd0800780c */ /* 0x000fe40000704470 */
[----:B------:R-:W-:-:S11]  /*1430*/  MOV R6, R3 ;  /* 0x0000000300067202 */ /* 0x000fd60000000f00 */
        /* <DEDUP_REMOVED lines=25> */
.L_x_105:
[----:B------:R-:W-:Y:S01]  /*15d0*/  LEA R3, R4, 0xc0800000, 0x17 ;  /* 0xc080000004037811 */ /* 0x000fe200078eb8ff */
[----:B------:R-:W-:Y:S03]  /*15e0*/  BSSY.RECONVERGENT B2, `(.L_x_110) ;  /* 0x0000036000027945 */ /* 0x000fe60003800200 */
[----:B------:R-:W-:Y:S02]  /*15f0*/  IADD3 R6, PT, PT, -R3, R6, RZ ;  /* 0x0000000603067210 */ /* 0x000fe40007ffe1ff */
[----:B------:R-:W-:Y:S02]  /*1600*/  IADD3 R3, PT, PT, R0, -0x7f, RZ ;  /* 0xffffff8100037810 */ /* 0x000fe40007ffe0ff */
[----:B------:R-:W0:Y:S01]  /*1610*/  MUFU.RCP R8, R6 ;  /* 0x0000000600087308 */ /* 0x000e220000001000 */
[----:B------:R-:W-:Y:S01]  /*1620*/  FADD.FTZ R9, -R6, -RZ ;  /* 0x800000ff06097221 */ /* 0x000fe20000010100 */
[C---:B------:R-:W-:Y:S01]  /*1630*/  IADD3 R4, PT, PT, R3.reuse, 0x7f, -R4 ;  /* 0x0000007f03047810 */ /* 0x040fe20007ffe804 */
[----:B------:R-:W-:-:S03]  /*1640*/  IMAD R0, R3, -0x800000, R5 ;  /* 0xff80000003007824 */ /* 0x000fc600078e0205 */
        /* <DEDUP_REMOVED lines=43> */
.L_x_112:
[----:B------:R-:W-:-:S04]  /*1900*/  LOP3.LUT R0, R0, 0x80000000, RZ, 0xc0, !PT ;  /* 0x8000000000007812 */ /* 0x000fc800078ec0ff */
[----:B------:R-:W-:Y:S01]  /*1910*/  LOP3.LUT R0, R0, 0x7f800000, RZ, 0xfc, !PT ;  /* 0x7f80000000007812 */ /* 0x000fe200078efcff */
[----:B------:R-:W-:Y:S06]  /*1920*/  BRA `(.L_x_113) ;  /* 0x0000000000047947 */ /* 0x000fec0003800000 */
.L_x_111:
[----:B------:R-:W-:-:S07]  /*1930*/  LEA R0, R4, R0, 0x17 ;  /* 0x0000000004007211 */ /* 0x000fce00078eb8ff */
.L_x_113:
[----:B------:R-:W-:Y:S05]  /*1940*/  BSYNC.RECONVERGENT B2 ;  /* 0x0000000000027941 */ /* 0x000fea0003800200 */
.L_x_110:
[----:B------:R-:W-:Y:S05]  /*1950*/  BRA `(.L_x_114) ;  /* 0x0000000000207947 */ /* 0x000fea0003800000 */
.L_x_109:
[----:B------:R-:W-:-:S04]  /*1960*/  LOP3.LUT R0, R6, 0x80000000, R5, 0x48, !PT ;  /* 0x8000000006007812 */ /* 0x000fc800078e4805 */
[----:B------:R-:W-:Y:S01]  /*1970*/  LOP3.LUT R0, R0, 0x7f800000, RZ, 0xfc, !PT ;  /* 0x7f80000000007812 */ /* 0x000fe200078efcff */
[----:B------:R-:W-:Y:S06]  /*1980*/  BRA `(.L_x_114) ;  /* 0x0000000000147947 */ /* 0x000fec0003800000 */
.L_x_108:
[----:B------:R-:W-:Y:S01]  /*1990*/  LOP3.LUT R0, R6, 0x80000000, R5, 0x48, !PT ;  /* 0x8000000006007812 */ /* 0x000fe200078e4805 */
[----:B------:R-:W-:Y:S06]  /*19a0*/  BRA `(.L_x_114) ;  /* 0x00000000000c7947 */ /* 0x000fec0003800000 */
.L_x_107:
[----:B------:R-:W0:Y:S01]  /*19b0*/  MUFU.RSQ R0, -QNAN ;  /* 0xffc0000000007908 */ /* 0x000e220000001400 */
[----:B------:R-:W-:Y:S05]  /*19c0*/  BRA `(.L_x_114) ;  /* 0x0000000000047947 */ /* 0x000fea0003800000 */
.L_x_106:
[----:B------:R-:W-:-:S07]  /*19d0*/  FADD.FTZ R0, R16, R3 ;  /* 0x0000000310007221 */ /* 0x000fce0000010000 */
.L_x_114:
[----:B------:R-:W-:Y:S05]  /*19e0*/  BSYNC.RECONVERGENT B1 ;  /* 0x0000000000017941 */ /* 0x000fea0003800200 */
.L_x_104:
[----:B------:R-:W-:-:S04]  /*19f0*/  HFMA2 R3, -RZ, RZ, 0, 0 ;  /* 0x00000000ff037431 */ /* 0x000fc800000001ff */
[----:B0-----:R-:W-:Y:S05]  /*1a00*/  RET.REL.NODEC R2 `(_Z29roughness_multiple_scatteringPfS_S_S_S_S_ffi) ;  /* 0xffffffe4027c7950 */ /* 0x001fea0003c3ffff */
.L_x_115:
        /* <DEDUP_REMOVED lines=15> */
.L_x_168:


//--------------------- .text._Z27roughness_single_scatteringPfS_S_S_S_S_fi --------------------------
	.section	.text._Z27roughness_single_scatteringPfS_S_S_S_S_fi,"ax",@progbits
	.align	128
        .global         _Z27roughness_single_scatteringPfS_S_S_S_S_fi
        .type           _Z27roughness_single_scatteringPfS_S_S_S_S_fi,@function
        .size           _Z27roughness_single_scatteringPfS_S_S_S_S_fi,(.L_x_178 - _Z27roughness_single_scatteringPfS_S_S_S_S_fi)
        .other          _Z27roughness_single_scatteringPfS_S_S_S_S_fi,@"STO_CUDA_ENTRY STV_DEFAULT"
_Z27roughness_single_scatteringPfS_S_S_S_S_fi:
.text._Z27roughness_single_scatteringPfS_S_S_S_S_fi:
[----:B------:R-:W-:Y:S01]  /*0000*/  LDC R1, c[0x0][0x37c] ;  /* 0x0000df00ff017b82 */ /* 0x000fe20000000800 */
[----:B------:R-:W0:Y:S01]  /*0010*/  S2R R4, SR_TID.X ;  /* 0x0000000000047919 */ /* 0x000e220000002100 */
[----:B------:R-:W1:Y:S01]  /*0020*/  LDCU.64 UR8, c[0x0][0x358] ;  /* 0x00006b00ff0877ac */ /* 0x000e620008000a00 */
[----:B------:R-:W2:Y:S05]  /*0030*/  S2R R11, SR_CTAID.X ;  /* 0x00000000000b7919 */ /* 0x000eaa0000002500 */
[----:B------:R-:W3:Y:S01]  /*0040*/  S2UR UR5, SR_CgaCtaId ;  /* 0x00000000000579c3 */ /* 0x000ee20000008800 */
[----:B------:R-:W-:Y:S01]  /*0050*/  UMOV UR4, 0x400 ;  /* 0x0000040000047882 */ /* 0x000fe20000000000 */
[----:B------:R-:W4:Y:S06]  /*0060*/  LDCU UR7, c[0x0][0x3b0] ;  /* 0x00007600ff0777ac */ /* 0x000f2c0008000800 */
[----:B------:R-:W5:Y:S08]  /*0070*/  LDC R13, c[0x0][0x3b4] ;  /* 0x0000ed00ff0d7b82 */ /* 0x000f700000000800 */
[----:B------:R-:W4:Y:S08]  /*0080*/  LDC.64 R6, c[0x0][0x388] ;  /* 0x0000e200ff067b82 */ /* 0x000f300000000a00 */
[----:B------:R-:W4:Y:S01]  /*0090*/  LDC.64 R8, c[0x0][0x390] ;  /* 0x0000e400ff087b82 */ /* 0x000f220000000a00 */
[----:B0-----:R-:W-:-:S07]  /*00a0*/  ISETP.NE.AND P0, PT, R4, RZ, PT ;  /* 0x000000ff0400720c */ /* 0x001fce0003f05270 */
[----:B------:R-:W0:Y:S08]  /*00b0*/  LDC.64 R22, c[0x0][0x398] ;  /* 0x0000e600ff167b82 */ /* 0x000e300000000a00 */
[----:B------:R-:W2:Y:S08]  /*00c0*/  @!P0 LDC.64 R2, c[0x0][0x380] ;  /* 0x0000e000ff028b82 */ /* 0x000eb00000000a00 */
[----:B------:R-:W0:Y:S01]  /*00d0*/  LDC.64 R30, c[0x0][0x3a8] ;  /* 0x0000ea00ff1e7b82 */ /* 0x000e220000000a00 */
[----:B--2---:R-:W-:-:S05]  /*00e0*/  @!P0 IMAD.WIDE.U32 R2, R11, 0x4, R2 ;  /* 0x000000040b028825 */ /* 0x004fca00078e0002 */
[----:B-1----:R1:W2:Y:S01]  /*00f0*/  @!P0 LDG.E R5, desc[UR8][R2.64] ;  /* 0x0000000802058981 */ /* 0x0022a2000c1e1900 */
[----:B---3--:R-:W-:Y:S01]  /*0100*/  ULEA UR6, UR5, UR4, 0x18 ;  /* 0x0000000405067291 */ /* 0x008fe2000f8ec0ff */
[----:B------:R-:W-:-:S04]  /*0110*/  IMAD R0, R11, 0x8ed28, R4 ;  /* 0x0008ed280b007824 */ /* 0x000fc800078e0204 */
[----:B-----5:R-:W-:-:S04]  /*0120*/  IMAD R0, R13, 0x64, R0 ;  /* 0x000000640d007824 */ /* 0x020fc800078e0200 */
[----:B----4-:R-:W-:-:S04]  /*0130*/  IMAD.WIDE.U32 R6, R0, 0x4, R6 ;  /* 0x0000000400067825 */ /* 0x010fc800078e0006 */
[----:B-1----:R-:W-:-:S04]  /*0140*/  IMAD.WIDE.U32 R2, R0, 0x4, R8 ;  /* 0x0000000400027825 */ /* 0x002fc800078e0008 */
[----:B0-----:R-:W-:-:S04]  /*0150*/  IMAD.WIDE.U32 R22, R0, 0x4, R22 ;  /* 0x0000000400167825 */ /* 0x001fc800078e0016 */
[----:B------:R-:W-:Y:S01]  /*0160*/  IMAD.WIDE.U32 R30, R4, 0x4, R30 ;  /* 0x00000004041e7825 */ /* 0x000fe200078e001e */
[----:B--2---:R-:W-:Y:S01]  /*0170*/  @!P0 STS [UR6], R5 ;  /* 0x00000005ff008988 */ /* 0x004fe20008000806 */
[----:B------:R-:W-:Y:S06]  /*0180*/  BAR.SYNC.DEFER_BLOCKING 0x0 ;  /* 0x0000000000007b1d */ /* 0x000fec0000010000 */
[----:B------:R-:W2:Y:S04]  /*0190*/  LDG.E R6, desc[UR8][R6.64] ;  /* 0x0000000806067981 */ /* 0x000ea8000c1e1900 */
[----:B------:R-:W3:Y:S04]  /*01a0*/  LDG.E R8, desc[UR8][R2.64] ;  /* 0x0000000802087981 */ /* 0x000ee8000c1e1900 */
[----:B------:R-:W3:Y:S01]  /*01b0*/  LDG.E R25, desc[UR8][R22.64] ;  /* 0x0000000816197981 */ /* 0x000ee2000c1e1900 */
[----:B------:R-:W-:Y:S06]  /*01c0*/  BAR.SYNC.DEFER_BLOCKING 0x0 ;  /* 0x0000000000007b1d */ /* 0x000fec0000010000 */
[----:B------:R-:W4:Y:S04]  /*01d0*/  LDG.E R15, desc[UR8][R30.64] ;  /* 0x000000081e0f7981 */ /* 0x000f28000c1e1900 */
        /* <DEDUP_REMOVED lines=16> */
[----:B------:R-:W-:-:S03]  /*02e0*/  UIADD3 UR4, UPT, UPT, UR4, 0x4, URZ ;  /* 0x0000000404047890 */ /* 0x000fc6000fffe0ff */
[----:B------:R-:W5:Y:S01]  /*02f0*/  LDG.E R29, desc[UR8][R30.64+0x1a90] ;  /* 0x001a90081e1d7981 */ /* 0x000f62000c1e1900 */
[----:B------:R-:W-:-:S03]  /*0300*/  ULEA UR4, UR5, UR4, 0x18 ;  /* 0x0000000405047291 */ /* 0x000fc6000f8ec0ff */
[----:B------:R-:W5:Y:S04]  /*0310*/  LDG.E R27, desc[UR8][R30.64+0x1c20] ;  /* 0x001c20081e1b7981 */ /* 0x000f68000c1e1900 */
[----:B------:R-:W5:Y:S01]  /*0320*/  LDG.E R20, desc[UR8][R30.64+0x28a0] ;  /* 0x0028a0081e147981 */ /* 0x000f62000c1e1900 */
[----:B--2---:R-:W-:-:S04]  /*0330*/  FMUL R6, R6, UR7 ;  /* 0x0000000706067c20 */ /* 0x004fc80008400000 */
[----:B---3--:R-:W-:Y:S01]  /*0340*/  FFMA R8, R8, R6, R25 ;  /* 0x0000000608087223 */ /* 0x008fe20000000019 */
[----:B------:R-:W-:-:S05]  /*0350*/  LEA R25, R4, UR4, 0x2 ;  /* 0x0000000404197c11 */ /* 0x000fca000f8e10ff */
[----:B------:R0:W-:Y:S04]  /*0360*/  STS [R25], R8 ;  /* 0x0000000819007388 */ /* 0x0001e80000000800 */
[----:B------:R-:W4:Y:S04]  /*0370*/  LDS.128 R4, [UR6] ;  /* 0x00000006ff047984 */ /* 0x000f280008000c00 */
[----:B0-----:R-:W2:Y:S01]  /*0380*/  LDG.E R25, desc[UR8][R30.64+0x1db0] ;  /* 0x001db0081e197981 */ /* 0x001ea2000c1e1900 */
[C---:B----4-:R-:W-:Y:S01]  /*0390*/  FMUL R15, R4.reuse, R15 ;  /* 0x0000000f040f7220 */ /* 0x050fe20000400000 */
[----:B-----5:R-:W-:-:S03]  /*03a0*/  FMUL R10, R4, R13 ;  /* 0x0000000d040a7220 */ /* 0x020fc60000400000 */
[----:B------:R-:W-:Y:S02]  /*03b0*/  FFMA R5, R15, R5, R8 ;  /* 0x000000050f057223 */ /* 0x000fe40000000008 */
[----:B------:R-:W0:Y:S01]  /*03c0*/  LDS.128 R12, [UR6+0x10] ;  /* 0x00001006ff0c7984 */ /* 0x000e220008000c00 */
[----:B------:R-:W-:Y:S01]  /*03d0*/  FMUL R21, R4, R21 ;  /* 0x0000001504157220 */ /* 0x000fe20000400000 */
[----:B------:R-:W-:Y:S01]  /*03e0*/  FFMA R6, R10, R6, R5 ;  /* 0x000000060a067223 */ /* 0x000fe20000000005 */
[C---:B------:R-:W-:Y:S01]  /*03f0*/  FMUL R9, R4.reuse, R9 ;  /* 0x0000000904097220 */ /* 0x040fe20000400000 */
[----:B------:R-:W-:Y:S01]  /*0400*/  FMUL R17, R4, R17 ;  /* 0x0000001104117220 */ /* 0x000fe20000400000 */
[----:B------:R-:W3:Y:S01]  /*0410*/  LDG.E R5, desc[UR8][R30.64+0x2580] ;  /* 0x002580081e057981 */ /* 0x000ee2000c1e1900 */
[----:B------:R-:W-:-:S03]  /*0420*/  FFMA R7, R21, R7, R6 ;  /* 0x0000000715077223 */ /* 0x000fc60000000006 */
[----:B------:R-:W4:Y:S01]  /*0430*/  LDG.E R21, desc[UR8][R30.64+0x1f40] ;  /* 0x001f40081e157981 */ /* 0x000f22000c1e1900 */
[----:B------:R-:W-:-:S03]  /*0440*/  FMUL R6, R4, R19 ;  /* 0x0000001304067220 */ /* 0x000fc60000400000 */
[----:B------:R-:W5:Y:S01]  /*0450*/  LDG.E R19, desc[UR8][R30.64+0x20d0] ;  /* 0x0020d0081e137981 */ /* 0x000f62000c1e1900 */
[----:B0-----:R-:W-:-:S03]  /*0460*/  FFMA R6, R6, R12, R7 ;  /* 0x0000000c06067223 */ /* 0x001fc60000000007 */
[----:B------:R-:W3:Y:S01]  /*0470*/  LDG.E R7, desc[UR8][R30.64+0x23f0] ;  /* 0x0023f0081e077981 */ /* 0x000ee2000c1e1900 */
[----:B------:R-:W-:Y:S01]  /*0480*/  FFMA R9, R9, R13, R6 ;  /* 0x0000000d09097223 */ /* 0x000fe20000000006 */
[----:B------:R-:W-:-:S04]  /*0490*/  FMUL R6, R4, R11 ;  /* 0x0000000b04067220 */ /* 0x000fc80000400000 */
[----:B------:R-:W-:Y:S01]  /*04a0*/  FFMA R6, R6, R14, R9 ;  /* 0x0000000e06067223 */ /* 0x000fe20000000009 */
[C---:B------:R-:W-:Y:S01]  /*04b0*/  FMUL R13, R4.reuse, R3 ;  /* 0x00000003040d7220 */ /* 0x040fe20000400000 */
[----:B------:R-:W0:Y:S02]  /*04c0*/  LDS.128 R8, [UR6+0x20] ;  /* 0x00002006ff087984 */ /* 0x000e240008000c00 */
[----:B------:R-:W-:Y:S02]  /*04d0*/  FFMA R15, R17, R15, R6 ;  /* 0x0000000f110f7223 */ /* 0x000fe40000000006 */
[----:B------:R-:W3:Y:S04]  /*04e0*/  LDG.E R17, desc[UR8][R30.64+0x2260] ;  /* 0x002260081e117981 */ /* 0x000ee8000c1e1900 */
[----:B------:R-:W3:Y:S01]  /*04f0*/  LDG.E R3, desc[UR8][R30.64+0x2710] ;  /* 0x002710081e037981 */ /* 0x000ee2000c1e1900 */
[----:B------:R-:W-:-:S03]  /*0500*/  FMUL R6, R4, R23 ;  /* 0x0000001704067220 */ /* 0x000fc60000400000 */
[----:B------:R-:W3:Y:S01]  /*0510*/  LDG.E R23, desc[UR8][R30.64+0x2a30] ;  /* 0x002a30081e177981 */ /* 0x000ee2000c1e1900 */
[----:B------:R-:W-:Y:S01]  /*0520*/  FMUL R24, R4, R24 ;  /* 0x0000001804187220 */ /* 0x000fe20000400000 */
[----:B0-----:R-:W-:-:S04]  /*0530*/  FFMA R6, R6, R8, R15 ;  /* 0x0000000806067223 */ /* 0x001fc8000000000f */
[----:B------:R-:W-:Y:S01]  /*0540*/  FFMA R9, R13, R9, R6 ;  /* 0x000000090d097223 */ /* 0x000fe20000000006 */
[C---:B------:R-:W-:Y:S01]  /*0550*/  FMUL R18, R4.reuse, R18 ;  /* 0x0000001204127220 */ /* 0x040fe20000400000 */
[C---:B------:R-:W-:Y:S01]  /*0560*/  FMUL R2, R4.reuse, R2 ;  /* 0x0000000204027220 */ /* 0x040fe20000400000 */
[----:B------:R-:W-:Y:S01]  /*0570*/  FMUL R37, R4, R37 ;  /* 0x0000002504257220 */ /* 0x000fe20000400000 */
[----:B------:R-:W-:Y:S01]  /*0580*/  FFMA R10, R24, R10, R9 ;  /* 0x0000000a180a7223 */ /* 0x000fe20000000009 */
[C---:B------:R-:W-:Y:S01]  /*0590*/  FMUL R9, R4.reuse, R22 ;  /* 0x0000001604097220 */ /* 0x040fe20000400000 */
[----:B------:R-:W3:Y:S03]  /*05a0*/  LDG.E R6, desc[UR8][R30.64+0x2ee0] ;  /* 0x002ee0081e067981 */ /* 0x000ee6000c1e1900 */
[----:B------:R-:W-:Y:S01]  /*05b0*/  FFMA R13, R9, R11, R10 ;  /* 0x0000000b090d7223 */ /* 0x000fe2000000000a */
[C---:B------:R-:W-:Y:S01]  /*05c0*/  FMUL R33, R4.reuse, R33 ;  /* 0x0000002104217220 */ /* 0x040fe20000400000 */
[----:B------:R-:W0:Y:S01]  /*05d0*/  LDS.128 R8, [UR6+0x30] ;  /* 0x00003006ff087984 */ /* 0x000e220008000c00 */
[----:B------:R-:W-:-:S03]  /*05e0*/  FMUL R27, R4, R27 ;  /* 0x0000001b041b7220 */ /* 0x000fc60000400000 */
[----:B------:R-:W3:Y:S04]  /*05f0*/  LDG.E R22, desc[UR8][R30.64+0x47e0] ;  /* 0x0047e0081e167981 */ /* 0x000ee8000c1e1900 */
[----:B------:R-:W3:Y:S01]  /*0600*/  LDG.E R24, desc[UR8][R30.64+0x9ab0] ;  /* 0x009ab0081e187981 */ /* 0x000ee2000c1e1900 */
[----:B0-----:R-:W-:Y:S01]  /*0610*/  FFMA R8, R18, R8, R13 ;  /* 0x0000000812087223 */ /* 0x001fe2000000000d */
[----:B------:R-:W-:Y:S02]  /*0620*/  FMUL R13, R4, R16 ;  /* 0x00000010040d7220 */ /* 0x000fe40000400000 */
[----:B------:R-:W3:Y:S02]  /*0630*/  LDG.E R18, desc[UR8][R30.64+0x2d50] ;  /* 0x002d50081e127981 */ /* 0x000ee4000c1e1900 */
[----:B------:R-:W-:-:S02]  /*0640*/  FFMA R9, R13, R9, R8 ;  /* 0x000000090d097223 */ /* 0x000fc40000000008 */
[----:B------:R-:W3:Y:S02]  /*0650*/  LDG.E R16, desc[UR8][R30.64+0x2bc0] ;  /* 0x002bc0081e107981 */ /* 0x000ee4000c1e1900 */
[----:B------:R-:W-:Y:S02]  /*0660*/  FFMA R2, R2, R10, R9 ;  /* 0x0000000a02027223 */ /* 0x000fe40000000009 */
[----:B------:R-:W-:Y:S02]  /*0670*/  LDS.128 R12, [UR6+0x50] ;  /* 0x00005006ff0c7984 */ /* 0x000fe40008000c00 */
[----:B------:R-:W-:Y:S02]  /*0680*/  FFMA R37, R37, R11, R2 ;  /* 0x0000000b25257223 */ /* 0x000fe40000000002 */
[----:B------:R-:W0:Y:S01]  /*0690*/  LDS.128 R8, [UR6+0x40] ;  /* 0x00004006ff087984 */ /* 0x000e220008000c00 */
[----:B------:R-:W-:-:S03]  /*06a0*/  FMUL R2, R4, R35 ;  /* 0x0000002304027220 */ /* 0x000fc60000400000 */
[----:B------:R-:W3:Y:S01]  /*06b0*/  LDG.E R35, desc[UR8][R30.64+0x3070] ;  /* 0x003070081e237981 */ /* 0x000ee2000c1e1900 */
[----:B0-----:R-:W-:-:S03]  /*06c0*/  FFMA R2, R2, R8, R37 ;  /* 0x0000000802027223 */ /* 0x001fc60000000025 */
[----:B------:R-:W3:Y:S01]  /*06d0*/  LDG.E R37, desc[UR8][R30.64+0x3200] ;  /* 0x003200081e257981 */ /* 0x000ee2000c1e1900 */
[----:B------:R-:W-:-:S03]  /*06e0*/  FFMA R9, R33, R9, R2 ;  /* 0x0000000921097223 */ /* 0x000fc60000000002 */
[----:B------:R-:W3:Y:S01]  /*06f0*/  LDG.E R2, desc[UR8][R30.64+0x3390] ;  /* 0x003390081e027981 */ /* 0x000ee2000c1e1900 */
[----:B------:R-:W-:-:S03]  /*0700*/  FMUL R8, R4, R29 ;  /* 0x0000001d04087220 */ /* 0x000fc60000400000 */
[----:B------:R-:W3:Y:S01]  /*0710*/  LDG.E R33, desc[UR8][R30.64+0x3840] ;  /* 0x003840081e217981 */ /* 0x000ee2000c1e1900 */
[----:B------:R-:W-:-:S03]  /*0720*/  FFMA R8, R8, R10, R9 ;  /* 0x0000000a08087223 */ /* 0x000fc60000000009 */
[----:B------:R-:W3:Y:S01]  /*0730*/  LDG.E R29, desc[UR8][R30.64+0x3520] ;  /* 0x003520081e1d7981 */ /* 0x000ee2000c1e1900 */
[----:B------:R-:W-:-:S03]  /*0740*/  FFMA R11, R27, R11, R8 ;  /* 0x0000000b1b0b7223 */ /* 0x000fc60000000008 */
[----:B------:R-:W3:Y:S01]  /*0750*/  LDG.E R27, desc[UR8][R30.64+0x36b0] ;  /* 0x0036b0081e1b7981 */ /* 0x000ee2000c1e1900 */
[----:B--2---:R-:W-:-:S03]  /*0760*/  FMUL R8, R4, R25 ;  /* 0x0000001904087220 */ /* 0x004fc60000400000 */
[----:B------:R-:W2:Y:S01]  /*0770*/  LDG.E R25, desc[UR8][R30.64+0x39d0] ;  /* 0x0039d0081e197981 */ /* 0x000ea2000c1e1900 */
[----:B------:R-:W-:Y:S01]  /*0780*/  FFMA R8, R8, R12, R11 ;  /* 0x0000000c08087223 */ /* 0x000fe2000000000b */
[----:B----4-:R-:W-:-:S04]  /*0790*/  FMUL R21, R4, R21 ;  /* 0x0000001504157220 */ /* 0x010fc80000400000 */
[----:B------:R-:W-:Y:S01]  /*07a0*/  FFMA R13, R21, R13, R8 ;  /* 0x0000000d150d7223 */ /* 0x000fe20000000008 */
[----:B-----5:R-:W-:Y:S01]  /*07b0*/  FMUL R8, R4, R19 ;  /* 0x0000001304087220 */ /* 0x020fe20000400000 */
[----:B------:R-:W4:Y:S03]  /*07c0*/  LDG.E R21, desc[UR8][R30.64+0x3b60] ;  /* 0x003b60081e157981 */ /* 0x000f26000c1e1900 */
[----:B------:R-:W-:Y:S01]  /*07d0*/  FFMA R14, R8, R14, R13 ;  /* 0x0000000e080e7223 */ /* 0x000fe2000000000d */
[----:B------:R-:W5:Y:S04]  /*07e0*/  LDG.E R19, desc[UR8][R30.64+0x3cf0] ;  /* 0x003cf0081e137981 */ /* 0x000f68000c1e1900 */
[----:B------:R-:W0:Y:S01]  /*07f0*/  LDS.128 R8, [UR6+0x60] ;  /* 0x00006006ff087984 */ /* 0x000e220008000c00 */
[C---:B---3--:R-:W-:Y:S01]  /*0800*/  FMUL R5, R4.reuse, R5 ;  /* 0x0000000504057220 */ /* 0x048fe20000400000 */
[----:B------:R-:W-:-:S02]  /*0810*/  FMUL R12, R4, R7 ;  /* 0x00000007040c7220 */ /* 0x000fc40000400000 */
[----:B------:R-:W3:Y:S01]  /*0820*/  LDG.E R7, desc[UR8][R30.64+0x4010] ;  /* 0x004010081e077981 */ /* 0x000ee2000c1e1900 */
[----:B------:R-:W-:-:S04]  /*0830*/  FMUL R17, R4, R17 ;  /* 0x0000001104117220 */ /* 0x000fc80000400000 */
[----:B------:R-:W-:Y:S02]  /*0840*/  FFMA R15, R17, R15, R14 ;  /* 0x0000000f110f7223 */ /* 0x000fe4000000000e */
[----:B------:R-:W3:Y:S02]  /*0850*/  LDG.E R17, desc[UR8][R30.64+0x3e80] ;  /* 0x003e80081e117981 */ /* 0x000ee4000c1e1900 */
[----:B0-----:R-:W-:-:S04]  /*0860*/  FFMA R8, R12, R8, R15 ;  /* 0x000000080c087223 */ /* 0x001fc8000000000f */
[----:B------:R-:W-:Y:S01]  /*0870*/  FFMA R5, R5, R9, R8 ;  /* 0x0000000905057223 */ /* 0x000fe20000000008 */
[C---:B------:R-:W-:Y:S01]  /*0880*/  FMUL R8, R4.reuse, R3 ;  /* 0x0000000304087220 */ /* 0x040fe20000400000 */
[C---:B------:R-:W-:Y:S01]  /*0890*/  FMUL R3, R4.reuse, R20 ;  /* 0x0000001404037220 */ /* 0x040fe20000400000 */
[----:B------:R-:W-:Y:S01]  /*08a0*/  FMUL R12, R4, R23 ;  /* 0x00000017040c7220 */ /* 0x000fe20000400000 */
[----:B------:R-:W3:Y:S01]  /*08b0*/  LDG.E R20, desc[UR8][R30.64+0x4650] ;  /* 0x004650081e147981 */ /* 0x000ee2000c1e1900 */
[----:B------:R-:W-:-:S03]  /*08c0*/  FFMA R8, R8, R10, R5 ;  /* 0x0000000a08087223 */ /* 0x000fc60000000005 */
[----:B------:R-:W3:Y:S01]  /*08d0*/  LDG.E R5, desc[UR8][R30.64+0x41a0] ;  /* 0x0041a0081e057981 */ /* 0x000ee2000c1e1900 */
[----:B------:R-:W-:-:S03]  /*08e0*/  FFMA R13, R3, R11, R8 ;  /* 0x0000000b030d7223 */ /* 0x000fc60000000008 */
[----:B------:R-:W3:Y:S04]  /*08f0*/  LDG.E R3, desc[UR8][R30.64+0x4330] ;  /* 0x004330081e037981 */ /* 0x000ee8000c1e1900 */
[----:B------:R-:W3:Y:S04]  /*0900*/  LDG.E R23, desc[UR8][R30.64+0x44c0] ;  /* 0x0044c0081e177981 */ /* 0x000ee8000c1e1900 */
[----:B------:R-:W0:Y:S02]  /*0910*/  LDS.128 R8, [UR6+0x70] ;  /* 0x00007006ff087984 */ /* 0x000e240008000c00 */
[----:B0-----:R-:W-:Y:S01]  /*0920*/  FFMA R8, R12, R8, R13 ;  /* 0x000000080c087223 */ /* 0x001fe2000000000d */
[C---:B------:R-:W-:Y:S01]  /*0930*/  FMUL R13, R4.reuse, R16 ;  /* 0x00000010040d7220 */ /* 0x040fe20000400000 */
[----:B------:R-:W-:Y:S01]  /*0940*/  FMUL R18, R4, R18 ;  /* 0x0000001204127220 */ /* 0x000fe20000400000 */
[----:B------:R-:W3:Y:S02]  /*0950*/  LDG.E R16, desc[UR8][R30.64+0x4c90] ;  /* 0x004c90081e107981 */ /* 0x000ee4000c1e1900 */
[----:B------:R-:W-:-:S02]  /*0960*/  FFMA R9, R13, R9, R8 ;  /* 0x000000090d097223 */ /* 0x000fc40000000008 */
[----:B------:R-:W0:Y:S02]  /*0970*/  LDS.128 R12, [UR6+0x80] ;  /* 0x00008006ff0c7984 */ /* 0x000e240008000c00 */
[----:B------:R-:W-:Y:S01]  /*0980*/  FFMA R10, R18, R10, R9 ;  /* 0x0000000a120a7223 */ /* 0x000fe20000000009 */
[C---:B------:R-:W-:Y:S01]  /*0990*/  FMUL R9, R4.reuse, R6 ;  /* 0x0000000604097220 */ /* 0x040fe20000400000 */
[----:B------:R-:W3:Y:S03]  /*09a0*/  LDG.E R18, desc[UR8][R30.64+0x4b00] ;  /* 0x004b00081e127981 */ /* 0x000ee6000c1e1900 */
[----:B------:R-:W-:Y:S01]  /*09b0*/  FFMA R9, R9, R11, R10 ;  /* 0x0000000b09097223 */ /* 0x000fe2000000000a */
[----:B------:R-:W-:Y:S02]  /*09c0*/  FMUL R6, R4, R35 ;  /* 0x0000002304067220 */ /* 0x000fe40000400000 */
[----:B------:R-:W3:Y:S02]  /*09d0*/  LDG.E R35, desc[UR8][R30.64+0x5140] ;  /* 0x005140081e237981 */ /* 0x000ee4000c1e1900 */
[----:B0-----:R-:W-:-:S02]  /*09e0*/  FFMA R6, R6, R12, R9 ;  /* 0x0000000c06067223 */ /* 0x001fc40000000009 */
[----:B------:R-:W0:Y:S01]  /*09f0*/  LDS.128 R8, [UR6+0x90] ;  /* 0x00009006ff087984 */ /* 0x000e220008000c00 */
[----:B------:R-:W-:-:S04]  /*0a00*/  FMUL R37, R4, R37 ;  /* 0x0000002504257220 */ /* 0x000fc80000400000 */
[----:B------:R-:W-:Y:S01]  /*0a10*/  FFMA R13, R37, R13, R6 ;  /* 0x0000000d250d7223 */ /* 0x000fe20000000006 */
[----:B------:R-:W-:Y:S01]  /*0a20*/  FMUL R6, R4, R2 ;  /* 0x0000000204067220 */ /* 0x000fe20000400000 */
[----:B------:R-:W3:Y:S04]  /*0a30*/  LDG.E R37, desc[UR8][R30.64+0x4fb0] ;  /* 0x004fb0081e257981 */ /* 0x000ee8000c1e1900 */
[----:B------:R-:W3:Y:S01]  /*0a40*/  LDG.E R2, desc[UR8][R30.64+0x4970] ;  /* 0x004970081e027981 */ /* 0x000ee2000c1e1900 */
[----:B------:R-:W-:Y:S01]  /*0a50*/  FFMA R6, R6, R14, R13 ;  /* 0x0000000e06067223 */ /* 0x000fe2000000000d */
[C---:B------:R-:W-:Y:S02]  /*0a60*/  FMUL R13, R4.reuse, R33 ;  /* 0x00000021040d7220 */ /* 0x040fe40000400000 */
[----:B------:R-:W3:Y:S01]  /*0a70*/  LDG.E R33, desc[UR8][R30.64+0x4e20] ;  /* 0x004e20081e217981 */ /* 0x000ee2000c1e1900 */
[----:B------:R-:W-:-:S04]  /*0a80*/  FMUL R29, R4, R29 ;  /* 0x0000001d041d7220 */ /* 0x000fc80000400000 */
[----:B------:R-:W-:Y:S01]  /*0a90*/  FFMA R15, R29, R15, R6 ;  /* 0x0000000f1d0f7223 */ /* 0x000fe20000000006 */
[----:B------:R-:W-:Y:S01]  /*0aa0*/  FMUL R6, R4, R27 ;  /* 0x0000001b04067220 */ /* 0x000fe20000400000 */
[----:B------:R-:W3:Y:S04]  /*0ab0*/  LDG.E R29, desc[UR8][R30.64+0x52d0] ;  /* 0x0052d0081e1d7981 */ /* 0x000ee8000c1e1900 */
[----:B------:R-:W3:Y:S01]  /*0ac0*/  LDG.E R27, desc[UR8][R30.64+0x5780] ;  /* 0x005780081e1b7981 */ /* 0x000ee2000c1e1900 */
[----:B0-----:R-:W-:-:S04]  /*0ad0*/  FFMA R6, R6, R8, R15 ;  /* 0x0000000806067223 */ /* 0x001fc8000000000f */
[----:B------:R-:W-:Y:S02]  /*0ae0*/  FFMA R9, R13, R9, R6 ;  /* 0x000000090d097223 */ /* 0x000fe40000000006 */
[----:B------:R-:W0:Y:S01]  /*0af0*/  LDS.128 R12, [UR6+0xa0] ;  /* 0x0000a006ff0c7984 */ /* 0x000e220008000c00 */
[----:B--2---:R-:W-:-:S03]  /*0b00*/  FMUL R6, R4, R25 ;  /* 0x0000001904067220 */ /* 0x004fc60000400000 */
[----:B------:R-:W2:Y:S01]  /*0b10*/  LDG.E R25, desc[UR8][R30.64+0x5460] ;  /* 0x005460081e197981 */ /* 0x000ea2000c1e1900 */
[----:B------:R-:W-:Y:S01]  /*0b20*/  FFMA R6, R6, R10, R9 ;  /* 0x0000000a06067223 */ /* 0x000fe20000000009 */
[----:B----4-:R-:W-:-:S04]  /*0b30*/  FMUL R21, R4, R21 ;  /* 0x0000001504157220 */ /* 0x010fc80000400000 */
[----:B------:R-:W-:Y:S01]  /*0b40*/  FFMA R11, R21, R11, R6 ;  /* 0x0000000b150b7223 */ /* 0x000fe20000000006 */
[----:B-----5:R-:W-:Y:S01]  /*0b50*/  FMUL R6, R4, R19 ;  /* 0x0000001304067220 */ /* 0x020fe20000400000 */
[----:B------:R-:W4:Y:S03]  /*0b60*/  LDG.E R21, desc[UR8][R30.64+0x55f0] ;  /* 0x0055f0081e157981 */ /* 0x000f26000c1e1900 */
[----:B0-----:R-:W-:Y:S01]  /*0b70*/  FFMA R6, R6, R12, R11 ;  /* 0x0000000c06067223 */ /* 0x001fe2000000000b */
[----:B------:R-:W5:Y:S04]  /*0b80*/  LDG.E R19, desc[UR8][R30.64+0x5910] ;  /* 0x005910081e137981 */ /* 0x000f68000c1e1900 */
[----:B------:R-:W0:Y:S01]  /*0b90*/  LDS.128 R8, [UR6+0xb0] ;  /* 0x0000b006ff087984 */ /* 0x000e220008000c00 */
[----:B---3--:R-:W-:-:S04]  /*0ba0*/  FMUL R17, R4, R17 ;  /* 0x0000001104117220 */ /* 0x008fc80000400000 */
[----:B------:R-:W-:Y:S02]  /*0bb0*/  FFMA R13, R17, R13, R6 ;  /* 0x0000000d110d7223 */ /* 0x000fe40000000006 */
[----:B------:R-:W3:Y:S01]  /*0bc0*/  LDG.E R17, desc[UR8][R30.64+0x5aa0] ;  /* 0x005aa0081e117981 */ /* 0x000ee2000c1e1900 */
[----:B------:R-:W-:-:S03]  /*0bd0*/  FMUL R6, R4, R7 ;  /* 0x0000000704067220 */ /* 0x000fc60000400000 */
[----:B------:R-:W3:Y:S01]  /*0be0*/  LDG.E R7, desc[UR8][R30.64+0x5c30] ;  /* 0x005c30081e077981 */ /* 0x000ee2000c1e1900 */
[----:B------:R-:W-:Y:S01]  /*0bf0*/  FFMA R6, R6, R14, R13 ;  /* 0x0000000e06067223 */ /* 0x000fe2000000000d */
[----:B------:R-:W-:-:S04]  /*0c00*/  FMUL R5, R4, R5 ;  /* 0x0000000504057220 */ /* 0x000fc80000400000 */
[----:B------:R-:W-:Y:S01]  /*0c10*/  FFMA R5, R5, R15, R6 ;  /* 0x0000000f05057223 */ /* 0x000fe20000000006 */
[----:B------:R-:W-:Y:S02]  /*0c20*/  FMUL R6, R4, R3 ;  /* 0x0000000304067220 */ /* 0x000fe40000400000 */
[----:B------:R-:W3:Y:S02]  /*0c30*/  LDG.E R3, desc[UR8][R30.64+0x5f50] ;  /* 0x005f50081e037981 */ /* 0x000ee4000c1e1900 */
[----:B0-----:R-:W-:Y:S02]  /*0c40*/  FFMA R6, R6, R8, R5 ;  /* 0x0000000806067223 */ /* 0x001fe40000000005 */
[----:B------:R-:W3:Y:S01]  /*0c50*/  LDG.E R5, desc[UR8][R30.64+0x5dc0] ;  /* 0x005dc0081e057981 */ /* 0x000ee2000c1e1900 */
[----:B------:R-:W-:-:S04]  /*0c60*/  FMUL R23, R4, R23 ;  /* 0x0000001704177220 */ /* 0x000fc80000400000 */
[----:B------:R-:W-:Y:S02]  /*0c70*/  FFMA R9, R23, R9, R6 ;  /* 0x0000000917097223 */ /* 0x000fe40000000006 */
[----:B------:R-:W3:Y:S01]  /*0c80*/  LDG.E R23, desc[UR8][R30.64+0x60e0] ;  /* 0x0060e0081e177981 */ /* 0x000ee2000c1e1900 */
[----:B------:R-:W-:-:S03]  /*0c90*/  FMUL R20, R4, R20 ;  /* 0x0000001404147220 */ /* 0x000fc60000400000 */
[----:B------:R-:W3:Y:S01]  /*0ca0*/  LDG.E R6, desc[UR8][R30.64+0x6270] ;  /* 0x006270081e067981 */ /* 0x000ee2000c1e1900 */
[----:B------:R-:W-:Y:S01]  /*0cb0*/  FFMA R10, R20, R10, R9 ;  /* 0x0000000a140a7223 */ /* 0x000fe20000000009 */
[C---:B------:R-:W-:Y:S02]  /*0cc0*/  FMUL R9, R4.reuse, R22 ;  /* 0x0000001604097220 */ /* 0x040fe40000400000 */
[----:B------:R-:W3:Y:S02]  /*0cd0*/  LDG.E R20, desc[UR8][R30.64+0x6400] ;  /* 0x006400081e147981 */ /* 0x000ee4000c1e1900 */
[----:B------:R-:W-:Y:S02]  /*0ce0*/  FFMA R13, R9, R11, R10 ;  /* 0x0000000b090d7223 */ /* 0x000fe4000000000a */
[----:B------:R-:W0:Y:S04]  /*0cf0*/  LDS.128 R8, [UR6+0xc0] ;  /* 0x0000c006ff087984 */ /* 0x000e280008000c00 */
[----:B------:R-:W3:Y:S01]  /*0d00*/  LDG.E R22, desc[UR8][R30.64+0x8020] ;  /* 0x008020081e167981 */ /* 0x000ee2000c1e1900 */
[C---:B------:R-:W-:Y:S01]  /*0d10*/  FMUL R16, R4.reuse, R16 ;  /* 0x0000001004107220 */ /* 0x040fe20000400000 */
[----:B------:R-:W-:-:S04]  /*0d20*/  FMUL R2, R4, R2 ;  /* 0x0000000204027220 */ /* 0x000fc80000400000 */
[----:B0-----:R-:W-:Y:S01]  /*0d30*/  FFMA R2, R2, R8, R13 ;  /* 0x0000000802027223 */ /* 0x001fe2000000000d */
[C---:B------:R-:W-:Y:S01]  /*0d40*/  FMUL R13, R4.reuse, R18 ;  /* 0x00000012040d7220 */ /* 0x040fe20000400000 */
[C---:B------:R-:W-:Y:S01]  /*0d50*/  FMUL R33, R4.reuse, R33 ;  /* 0x0000002104217220 */ /* 0x040fe20000400000 */
[----:B------:R-:W-:Y:S01]  /*0d60*/  FMUL R35, R4, R35 ;  /* 0x0000002304237220 */ /* 0x000fe20000400000 */
[----:B------:R-:W3:Y:S01]  /*0d70*/  LDG.E R18, desc[UR8][R30.64+0x7d00] ;  /* 0x007d00081e127981 */ /* 0x000ee2000c1e1900 */
[----:B------:R-:W-:-:S03]  /*0d80*/  FFMA R9, R13, R9, R2 ;  /* 0x000000090d097223 */ /* 0x000fc60000000002 */
[----:B------:R-:W0:Y:S01]  /*0d90*/  LDS.128 R12, [UR6+0xd0] ;  /* 0x0000d006ff0c7984 */ /* 0x000e220008000c00 */
[----:B------:R-:W-:Y:S01]  /*0da0*/  FFMA R10, R16, R10, R9 ;  /* 0x0000000a100a7223 */ /* 0x000fe20000000009 */
[----:B------:R-:W-:Y:S02]  /*0db0*/  FMUL R2, R4, R37 ;  /* 0x0000002504027220 */ /* 0x000fe40000400000 */
[----:B------:R-:W3:Y:S01]  /*0dc0*/  LDG.E R16, desc[UR8][R30.64+0x6590] ;  /* 0x006590081e107981 */ /* 0x000ee2000c1e1900 */
[----:B------:R-:W-:-:S03]  /*0dd0*/  FFMA R11, R33, R11, R10 ;  /* 0x0000000b210b7223 */ /* 0x000fc6000000000a */
[----:B------:R-:W3:Y:S04]  /*0de0*/  LDG.E R37, desc[UR8][R30.64+0x6720] ;  /* 0x006720081e257981 */ /* 0x000ee8000c1e1900 */
[----:B------:R-:W3:Y:S01]  /*0df0*/  LDG.E R33, desc[UR8][R30.64+0x6bd0] ;  /* 0x006bd0081e217981 */ /* 0x000ee2000c1e1900 */
[----:B0-----:R-:W-:-:S03]  /*0e00*/  FFMA R2, R2, R12, R11 ;  /* 0x0000000c02027223 */ /* 0x001fc6000000000b */
[----:B------:R-:W0:Y:S01]  /*0e10*/  LDS.128 R8, [UR6+0xe0] ;  /* 0x0000e006ff087984 */ /* 0x000e220008000c00 */
[----:B------:R-:W-:Y:S01]  /*0e20*/  FFMA R13, R35, R13, R2 ;  /* 0x0000000d230d7223 */ /* 0x000fe20000000002 */
[----:B------:R-:W-:Y:S02]  /*0e30*/  FMUL R2, R4, R29 ;  /* 0x0000001d04027220 */ /* 0x000fe40000400000 */
[----:B------:R-:W3:Y:S02]  /*0e40*/  LDG.E R35, desc[UR8][R30.64+0x68b0] ;  /* 0x0068b0081e237981 */ /* 0x000ee4000c1e1900 */
[----:B------:R-:W-:Y:S01]  /*0e50*/  FFMA R14, R2, R14, R13 ;  /* 0x0000000e020e7223 */ /* 0x000fe2000000000d */
[C---:B--2---:R-:W-:Y:S01]  /*0e60*/  FMUL R25, R4.reuse, R25 ;  /* 0x0000001904197220 */ /* 0x044fe20000400000 */
[----:B------:R-:W2:Y:S03]  /*0e70*/  LDG.E R2, desc[UR8][R30.64+0x6a40] ;  /* 0x006a40081e027981 */ /* 0x000ea6000c1e1900 */
[----:B------:R-:W-:Y:S01]  /*0e80*/  FFMA R15, R25, R15, R14 ;  /* 0x0000000f190f7223 */ /* 0x000fe2000000000e */
[----:B------:R-:W2:Y:S04]  /*0e90*/  LDG.E R29, desc[UR8][R30.64+0x6ef0] ;  /* 0x006ef0081e1d7981 */ /* 0x000ea8000c1e1900 */
[----:B------:R-:W2:Y:S01]  /*0ea0*/  LDG.E R25, desc[UR8][R30.64+0x6d60] ;  /* 0x006d60081e197981 */ /* 0x000ea2000c1e1900 */
[C---:B------:R-:W-:Y:S01]  /*0eb0*/  FMUL R27, R4.reuse, R27 ;  /* 0x0000001b041b7220 */ /* 0x040fe20000400000 */
[----:B----4-:R-:W-:-:S02]  /*0ec0*/  FMUL R12, R4, R21 ;  /* 0x00000015040c7220 */ /* 0x010fc40000400000 */
[----:B------:R-:W4:Y:S02]  /*0ed0*/  LDG.E R21, desc[UR8][R30.64+0x7080] ;  /* 0x007080081e157981 */ /* 0x000f24000c1e1900 */
[----:B0-----:R-:W-:Y:S02]  /*0ee0*/  FFMA R8, R12, R8, R15 ;  /* 0x000000080c087223 */ /* 0x001fe4000000000f */
[----:B------:R-:W0:Y:S02]  /*0ef0*/  LDS.128 R12, [UR6+0xf0] ;  /* 0x0000f006ff0c7984 */ /* 0x000e240008000c00 */
[----:B------:R-:W-:Y:S01]  /*0f00*/  FFMA R9, R27, R9, R8 ;  /* 0x000000091b097223 */ /* 0x000fe20000000008 */
[----:B-----5:R-:W-:Y:S01]  /*0f10*/  FMUL R8, R4, R19 ;  /* 0x0000001304087220 */ /* 0x020fe20000400000 */
[----:B------:R-:W5:Y:S03]  /*0f20*/  LDG.E R27, desc[UR8][R30.64+0x7b70] ;  /* 0x007b70081e1b7981 */ /* 0x000f66000c1e1900 */
[----:B------:R-:W-:Y:S01]  /*0f30*/  FFMA R8, R8, R10, R9 ;  /* 0x0000000a08087223 */ /* 0x000fe20000000009 */
[----:B------:R-:W5:Y:S01]  /*0f40*/  LDG.E R19, desc[UR8][R30.64+0x7210] ;  /* 0x007210081e137981 */ /* 0x000f62000c1e1900 */
[----:B---3--:R-:W-:-:S04]  /*0f50*/  FMUL R17, R4, R17 ;  /* 0x0000001104117220 */ /* 0x008fc80000400000 */
[----:B------:R-:W-:Y:S02]  /*0f60*/  FFMA R11, R17, R11, R8 ;  /* 0x0000000b110b7223 */ /* 0x000fe40000000008 */
[----:B------:R-:W3:Y:S01]  /*0f70*/  LDG.E R17, desc[UR8][R30.64+0x73a0] ;  /* 0x0073a0081e117981 */ /* 0x000ee2000c1e1900 */
[----:B------:R-:W-:-:S04]  /*0f80*/  FMUL R8, R4, R7 ;  /* 0x0000000704087220 */ /* 0x000fc80000400000 */
[----:B0-----:R-:W-:Y:S01]  /*0f90*/  FFMA R8, R8, R12, R11 ;  /* 0x0000000c08087223 */ /* 0x001fe2000000000b */
[C---:B------:R-:W-:Y:S02]  /*0fa0*/  FMUL R7, R4.reuse, R5 ;  /* 0x0000000504077220 */ /* 0x040fe40000400000 */
[----:B------:R-:W3:Y:S02]  /*0fb0*/  LDG.E R5, desc[UR8][R30.64+0x7530] ;  /* 0x007530081e057981 */ /* 0x000ee4000c1e1900 */
[----:B------:R-:W-:Y:S01]  /*0fc0*/  FFMA R7, R7, R13, R8 ;  /* 0x0000000d07077223 */ /* 0x000fe20000000008 */
[----:B------:R-:W-:Y:S02]  /*0fd0*/  FMUL R8, R4, R3 ;  /* 0x0000000304087220 */ /* 0x000fe40000400000 */
[----:B------:R-:W3:Y:S02]  /*0fe0*/  LDG.E R3, desc[UR8][R30.64+0x76c0] ;  /* 0x0076c0081e037981 */ /* 0x000ee4000c1e1900 */
[----:B------:R-:W-:-:S02]  /*0ff0*/  FFMA R14, R8, R14, R7 ;  /* 0x0000000e080e7223 */ /* 0x000fc40000000007 */
[----:B------:R-:W3:Y:S01]  /*1000*/  LDG.E R7, desc[UR8][R30.64+0x7850] ;  /* 0x007850081e077981 */ /* 0x000ee2000c1e1900 */
[----:B------:R-:W-:-:S03]  /*1010*/  FMUL R23, R4, R23 ;  /* 0x0000001704177220 */ /* 0x000fc60000400000 */
[----:B------:R-:W0:Y:S01]  /*1020*/  LDS.128 R8, [UR6+0x100] ;  /* 0x00010006ff087984 */ /* 0x000e220008000c00 */
[----:B------:R-:W-:-:S03]  /*1030*/  FFMA R15, R23, R15, R14 ;  /* 0x0000000f170f7223 */ /* 0x000fc6000000000e */
[----:B------:R-:W3:Y:S01]  /*1040*/  LDG.E R23, desc[UR8][R30.64+0x79e0] ;  /* 0x0079e0081e177981 */ /* 0x000ee2000c1e1900 */
[C---:B------:R-:W-:Y:S01]  /*1050*/  FMUL R6, R4.reuse, R6 ;  /* 0x0000000604067220 */ /* 0x040fe20000400000 */
[----:B------:R-:W-:Y:S02]  /*1060*/  FMUL R13, R4, R20 ;  /* 0x00000014040d7220 */ /* 0x000fe40000400000 */
[----:B------:R-:W3:Y:S01]  /*1070*/  LDG.E R20, desc[UR8][R30.64+0x7e90] ;  /* 0x007e90081e147981 */ /* 0x000ee2000c1e1900 */
[----:B0-----:R-:W-:-:S04]  /*1080*/  FFMA R6, R6, R8, R15 ;  /* 0x0000000806067223 */ /* 0x001fc8000000000f */
[----:B------:R-:W-:Y:S02]  /*1090*/  FFMA R9, R13, R9, R6 ;  /* 0x000000090d097223 */ /* 0x000fe40000000006 */
[----:B------:R-:W0:Y:S01]  /*10a0*/  LDS.128 R12, [UR6+0x110] ;  /* 0x00011006ff0c7984 */ /* 0x000e220008000c00 */
[----:B------:R-:W-:-:S04]  /*10b0*/  FMUL R16, R4, R16 ;  /* 0x0000001004107220 */ /* 0x000fc80000400000 */
[----:B------:R-:W-:Y:S01]  /*10c0*/  FFMA R10, R16, R10, R9 ;  /* 0x0000000a100a7223 */ /* 0x000fe20000000009 */
[C---:B------:R-:W-:Y:S01]  /*10d0*/  FMUL R37, R4.reuse, R37 ;  /* 0x0000002504257220 */ /* 0x040fe20000400000 */
[----:B------:R-:W3:Y:S03]  /*10e0*/  LDG.E R16, desc[UR8][R30.64+0x81b0] ;  /* 0x0081b0081e107981 */ /* 0x000ee6000c1e1900 */
[----:B------:R-:W-:Y:S02]  /*10f0*/  FFMA R11, R37, R11, R10 ;  /* 0x0000000b250b7223 */ /* 0x000fe4000000000a */
[----:B------:R-:W3:Y:S01]  /*1100*/  LDG.E R37, desc[UR8][R30.64+0x9920] ;  /* 0x009920081e257981 */ /* 0x000ee2000c1e1900 */
[----:B------:R-:W-:-:S03]  /*1110*/  FMUL R6, R4, R35 ;  /* 0x0000002304067220 */ /* 0x000fc60000400000 */
[----:B------:R-:W3:Y:S01]  /*1120*/  LDG.E R35, desc[UR8][R30.64+0x9790] ;  /* 0x009790081e237981 */ /* 0x000ee2000c1e1900 */
[----:B0-----:R-:W-:Y:S01]  /*1130*/  FFMA R6, R6, R12, R11 ;  /* 0x0000000c06067223 */ /* 0x001fe2000000000b */
[----:B--2---:R-:W-:-:S04]  /*1140*/  FMUL R9, R4, R2 ;  /* 0x0000000204097220 */ /* 0x004fc80000400000 */
[----:B------:R-:W-:Y:S02]  /*1150*/  FFMA R13, R9, R13, R6 ;  /* 0x0000000d090d7223 */ /* 0x000fe40000000006 */
[----:B------:R-:W0:Y:S01]  /*1160*/  LDS.128 R8, [UR6+0x120] ;  /* 0x00012006ff087984 */ /* 0x000e220008000c00 */
[----:B------:R-:W-:-:S03]  /*1170*/  FMUL R2, R4, R33 ;  /* 0x0000002104027220 */ /* 0x000fc60000400000 */
[----:B------:R-:W2:Y:S01]  /*1180*/  LDG.E R6, desc[UR8][R30.64+0x8340] ;  /* 0x008340081e067981 */ /* 0x000ea2000c1e1900 */
[----:B------:R-:W-:Y:S01]  /*1190*/  FFMA R2, R2, R14, R13 ;  /* 0x0000000e02027223 */ /* 0x000fe2000000000d */
[C---:B------:R-:W-:Y:S02]  /*11a0*/  FMUL R25, R4.reuse, R25 ;  /* 0x0000001904197220 */ /* 0x040fe40000400000 */
[----:B------:R-:W2:Y:S02]  /*11b0*/  LDG.E R33, desc[UR8][R30.64+0x9600] ;  /* 0x009600081e217981 */ /* 0x000ea4000c1e1900 */
[----:B------:R-:W-:Y:S01]  /*11c0*/  FFMA R15, R25, R15, R2 ;  /* 0x0000000f190f7223 */ /* 0x000fe20000000002 */
[----:B------:R-:W-:Y:S01]  /*11d0*/  FMUL R2, R4, R29 ;  /* 0x0000001d04027220 */ /* 0x000fe20000400000 */
[----:B------:R-:W2:Y:S04]  /*11e0*/  LDG.E R25, desc[UR8][R30.64+0x92e0] ;  /* 0x0092e0081e197981 */ /* 0x000ea8000c1e1900 */
[----:B------:R-:W2:Y:S01]  /*11f0*/  LDG.E R29, desc[UR8][R30.64+0x84d0] ;  /* 0x0084d0081e1d7981 */ /* 0x000ea2000c1e1900 */
[----:B0-----:R-:W-:-:S03]  /*1200*/  FFMA R2, R2, R8, R15 ;  /* 0x0000000802027223 */ /* 0x001fc6000000000f */
[----:B------:R-:W0:Y:S01]  /*1210*/  LDS.128 R12, [UR6+0x130] ;  /* 0x00013006ff0c7984 */ /* 0x000e220008000c00 */
[----:B----4-:R-:W-:-:S04]  /*1220*/  FMUL R21, R4, R21 ;  /* 0x0000001504157220 */ /* 0x010fc80000400000 */
[----:B------:R-:W-:Y:S02]  /*1230*/  FFMA R9, R21, R9, R2 ;  /* 0x0000000915097223 */ /* 0x000fe40000000002 */
[----:B------:R-:W4:Y:S01]  /*1240*/  LDG.E R2, desc[UR8][R30.64+0x8660] ;  /* 0x008660081e027981 */ /* 0x000f22000c1e1900 */
[----:B-----5:R-:W-:-:S03]  /*1250*/  FMUL R8, R4, R19 ;  /* 0x0000001304087220 */ /* 0x020fc60000400000 */
[----:B------:R-:W5:Y:S01]  /*1260*/  LDG.E R21, desc[UR8][R30.64+0x8fc0] ;  /* 0x008fc0081e157981 */ /* 0x000f62000c1e1900 */
[----:B------:R-:W-:-:S03]  /*1270*/  FFMA R8, R8, R10, R9 ;  /* 0x0000000a08087223 */ /* 0x000fc60000000009 */
[----:B------:R-:W5:Y:S01]  /*1280*/  LDG.E R19, desc[UR8][R30.64+0x87f0] ;  /* 0x0087f0081e137981 */ /* 0x000f62000c1e1900 */
[----:B---3--:R-:W-:-:S04]  /*1290*/  FMUL R17, R4, R17 ;  /* 0x0000001104117220 */ /* 0x008fc80000400000 */
[----:B------:R-:W-:Y:S02]  /*12a0*/  FFMA R11, R17, R11, R8 ;  /* 0x0000000b110b7223 */ /* 0x000fe40000000008 */
[----:B------:R-:W3:Y:S01]  /*12b0*/  LDG.E R17, desc[UR8][R30.64+0x8980] ;  /* 0x008980081e117981 */ /* 0x000ee2000c1e1900 */
[----:B------:R-:W-:-:S04]  /*12c0*/  FMUL R8, R4, R5 ;  /* 0x0000000504087220 */ /* 0x000fc80000400000 */
[----:B0-----:R-:W-:Y:S01]  /*12d0*/  FFMA R12, R8, R12, R11 ;  /* 0x0000000c080c7223 */ /* 0x001fe2000000000b */
[----:B------:R-:W-:Y:S01]  /*12e0*/  FMUL R5, R4, R3 ;  /* 0x0000000304057220 */ /* 0x000fe20000400000 */
[----:B------:R-:W0:Y:S04]  /*12f0*/  LDS.128 R8, [UR6+0x140] ;  /* 0x00014006ff087984 */ /* 0x000e280008000c00 */
[----:B------:R-:W3:Y:S01]  /*1300*/  LDG.E R3, desc[UR8][R30.64+0x8b10] ;  /* 0x008b10081e037981 */ /* 0x000ee2000c1e1900 */
[----:B------:R-:W-:-:S03]  /*1310*/  FFMA R13, R5, R13, R12 ;  /* 0x0000000d050d7223 */ /* 0x000fc6000000000c */
[----:B------:R-:W3:Y:S01]  /*1320*/  LDG.E R5, desc[UR8][R30.64+0x8ca0] ;  /* 0x008ca0081e057981 */ /* 0x000ee2000c1e1900 */
[----:B------:R-:W-:-:S03]  /*1330*/  FMUL R12, R4, R7 ;  /* 0x00000007040c7220 */ /* 0x000fc60000400000 */
[----:B------:R-:W3:Y:S01]  /*1340*/  LDG.E R7, desc[UR8][R30.64+0x8e30] ;  /* 0x008e30081e077981 */ /* 0x000ee2000c1e1900 */
[----:B------:R-:W-:Y:S01]  /*1350*/  FFMA R12, R12, R14, R13 ;  /* 0x0000000e0c0c7223 */ /* 0x000fe2000000000d */
[C---:B------:R-:W-:Y:S02]  /*1360*/  FMUL R13, R4.reuse, R23 ;  /* 0x00000017040d7220 */ /* 0x040fe40000400000 */
[----:B------:R-:W3:Y:S02]  /*1370*/  LDG.E R23, desc[UR8][R30.64+0x9150] ;  /* 0x009150081e177981 */ /* 0x000ee4000c1e1900 */
[----:B------:R-:W-:Y:S01]  /*1380*/  FFMA R13, R13, R15, R12 ;  /* 0x0000000f0d0d7223 */ /* 0x000fe2000000000c */
[----:B------:R-:W-:Y:S02]  /*1390*/  FMUL R12, R4, R27 ;  /* 0x0000001b040c7220 */ /* 0x000fe40000400000 */
[----:B------:R-:W3:Y:S02]  /*13a0*/  LDG.E R27, desc[UR8][R30.64+0x9470] ;  /* 0x009470081e1b7981 */ /* 0x000ee4000c1e1900 */
[----:B0-----:R-:W-:Y:S01]  /*13b0*/  FFMA R8, R12, R8, R13 ;  /* 0x000000080c087223 */ /* 0x001fe2000000000d */
[----:B------:R-:W-:-:S04]  /*13c0*/  FMUL R13, R4, R18 ;  /* 0x00000012040d7220 */ /* 0x000fc80000400000 */
[----:B------:R-:W-:Y:S02]  /*13d0*/  FFMA R9, R13, R9, R8 ;  /* 0x000000090d097223 */ /* 0x000fe40000000008 */
[----:B------:R-:W0:Y:S01]  /*13e0*/  LDS.128 R12, [UR6+0x150] ;  /* 0x00015006ff0c7984 */ /* 0x000e220008000c00 */
[----:B------:R-:W-:-:S04]  /*13f0*/  FMUL R20, R4, R20 ;  /* 0x0000001404147220 */ /* 0x000fc80000400000 */
[----:B------:R-:W-:Y:S01]  /*1400*/  FFMA R10, R20, R10, R9 ;  /* 0x0000000a140a7223 */ /* 0x000fe20000000009 */
[----:B------:R-:W-:-:S04]  /*1410*/  FMUL R9, R4, R22 ;  /* 0x0000001604097220 */ /* 0x000fc80000400000 */
[----:B------:R-:W-:Y:S01]  /*1420*/  FFMA R9, R9, R11, R10 ;  /* 0x0000000b09097223 */ /* 0x000fe2000000000a */
[----:B------:R-:W-:-:S04]  /*1430*/  FMUL R16, R4, R16 ;  /* 0x0000001004107220 */ /* 0x000fc80000400000 */
[----:B0-----:R-:W-:Y:S01]  /*1440*/  FFMA R12, R16, R12, R9 ;  /* 0x0000000c100c7223 */ /* 0x001fe20000000009 */
[----:B--2---:R-:W-:-:S04]  /*1450*/  FMUL R9, R4, R6 ;  /* 0x0000000604097220 */ /* 0x004fc80000400000 */
[----:B------:R-:W-:Y:S02]  /*1460*/  FFMA R13, R9, R13, R12 ;  /* 0x0000000d090d7223 */ /* 0x000fe4000000000c */
[----:B------:R-:W0:Y:S01]  /*1470*/  LDS.128 R8, [UR6+0x160] ;  /* 0x00016006ff087984 */ /* 0x000e220008000c00 */
[----:B------:R-:W-:-:S04]  /*1480*/  FMUL R6, R4, R29 ;  /* 0x0000001d04067220 */ /* 0x000fc80000400000 */
[----:B------:R-:W-:Y:S01]  /*1490*/  FFMA R6, R6, R14, R13 ;  /* 0x0000000e06067223 */ /* 0x000fe2000000000d */
[----:B----4-:R-:W-:-:S04]  /*14a0*/  FMUL R13, R4, R2 ;  /* 0x00000002040d7220 */ /* 0x010fc80000400000 */
[----:B------:R-:W-:Y:S02]  /*14b0*/  FFMA R29, R13, R15, R6 ;  /* 0x0000000f0d1d7223 */ /* 0x000fe40000000006 */
[----:B------:R-:W1:Y:S01]  /*14c0*/  LDS.128 R12, [UR6+0x170] ;  /* 0x00017006ff0c7984 */ /* 0x000e620008000c00 */
[----:B-----5:R-:W-:-:S04]  /*14d0*/  FMUL R2, R4, R19 ;  /* 0x0000001304027220 */ /* 0x020fc80000400000 */
[----:B0-----:R-:W-:Y:S01]  /*14e0*/  FFMA R2, R2, R8, R29 ;  /* 0x0000000802027223 */ /* 0x001fe2000000001d */
[C---:B------:R-:W-:Y:S01]  /*14f0*/  FMUL R21, R4.reuse, R21 ;  /* 0x0000001504157220 */ /* 0x040fe20000400000 */
[----:B---3--:R-:W-:-:S04]  /*1500*/  FMUL R17, R4, R17 ;  /* 0x0000001104117220 */ /* 0x008fc80000400000 */
[----:B------:R-:W-:Y:S02]  /*1510*/  FFMA R9, R17, R9, R2 ;  /* 0x0000000911097223 */ /* 0x000fe40000000002 */
[----:B------:R-:W0:Y:S01]  /*1520*/  LDS.128 R16, [UR6+0x180] ;  /* 0x00018006ff107984 */ /* 0x000e220008000c00 */
[----:B------:R-:W-:-:S04]  /*1530*/  FMUL R2, R4, R3 ;  /* 0x0000000304027220 */ /* 0x000fc80000400000 */
[----:B------:R-:W-:Y:S01]  /*1540*/  FFMA R2, R2, R10, R9 ;  /* 0x0000000a02027223 */ /* 0x000fe20000000009 */
[----:B------:R-:W-:-:S04]  /*1550*/  FMUL R5, R4, R5 ;  /* 0x0000000504057220 */ /* 0x000fc80000400000 */
[----:B------:R-:W-:Y:S01]  /*1560*/  FFMA R5, R5, R11, R2 ;  /* 0x0000000b05057223 */ /* 0x000fe20000000002 */
[----:B------:R-:W-:-:S04]  /*1570*/  FMUL R2, R4, R7 ;  /* 0x0000000704027220 */ /* 0x000fc80000400000 */
[----:B-1----:R-:W-:Y:S02]  /*1580*/  FFMA R2, R2, R12, R5 ;  /* 0x0000000c02027223 */ /* 0x002fe40000000005 */
[----:B------:R-:W1:Y:S02]  /*1590*/  LDS R5, [UR6+0x190] ;  /* 0x00019006ff057984 */ /* 0x000e640008000800 */
[----:B------:R-:W-:Y:S01]  /*15a0*/  FFMA R13, R21, R13, R2 ;  /* 0x0000000d150d7223 */ /* 0x000fe20000000002 */
[C---:B------:R-:W-:Y:S01]  /*15b0*/  FMUL R2, R4.reuse, R23 ;  /* 0x0000001704027220 */ /* 0x040fe20000400000 */
[----:B------:R-:W-:-:S03]  /*15c0*/  FMUL R25, R4, R25 ;  /* 0x0000001904197220 */ /* 0x000fc60000400000 */
[----:B------:R-:W-:-:S04]  /*15d0*/  FFMA R2, R2, R14, R13 ;  /* 0x0000000e02027223 */ /* 0x000fc8000000000d */
[----:B------:R-:W-:Y:S01]  /*15e0*/  FFMA R15, R25, R15, R2 ;  /* 0x0000000f190f7223 */ /* 0x000fe20000000002 */
[C---:B------:R-:W-:Y:S01]  /*15f0*/  FMUL R2, R4.reuse, R27 ;  /* 0x0000001b04027220 */ /* 0x040fe20000400000 */
[----:B------:R-:W-:-:S03]  /*1600*/  FMUL R6, R4, R33 ;  /* 0x0000002104067220 */ /* 0x000fc60000400000 */
[----:B0-----:R-:W-:Y:S02]  /*1610*/  FFMA R15, R2, R16, R15 ;  /* 0x00000010020f7223 */ /* 0x001fe4000000000f */
[----:B------:R-:W0:Y:S02]  /*1620*/  LDC.64 R2, c[0x0][0x3a0] ;  /* 0x0000e800ff027b82 */ /* 0x000e240000000a00 */
[----:B------:R-:W-:Y:S01]  /*1630*/  FFMA R17, R6, R17, R15 ;  /* 0x0000001106117223 */ /* 0x000fe2000000000f */
[C---:B------:R-:W-:Y:S01]  /*1640*/  FMUL R6, R4.reuse, R35 ;  /* 0x0000002304067220 */ /* 0x040fe20000400000 */
[----:B------:R-:W-:-:S03]  /*1650*/  FMUL R37, R4, R37 ;  /* 0x0000002504257220 */ /* 0x000fc60000400000 */
[----:B------:R-:W-:Y:S01]  /*1660*/  FFMA R6, R6, R18, R17 ;  /* 0x0000001206067223 */ /* 0x000fe20000000011 */
[----:B------:R-:W-:-:S03]  /*1670*/  FMUL R7, R4, R24 ;  /* 0x0000001804077220 */ /* 0x000fc60000400000 */
[----:B------:R-:W-:-:S04]  /*1680*/  FFMA R6, R37, R19, R6 ;  /* 0x0000001325067223 */ /* 0x000fc80000000006 */
[----:B-1----:R-:W-:Y:S01]  /*1690*/  FFMA R5, R7, R5, R6 ;  /* 0x0000000507057223 */ /* 0x002fe20000000006 */
[----:B0-----:R-:W-:-:S04]  /*16a0*/  IMAD.WIDE.U32 R2, R0, 0x4, R2 ;  /* 0x0000000400027825 */ /* 0x001fc800078e0002 */
[----:B------:R-:W-:Y:S01]  /*16b0*/  FMNMX.NAN R5, RZ, R5, !PT ;  /* 0x00000005ff057209 */ /* 0x000fe20007820000 */
[----:B------:R-:W-:Y:S06]  /*16c0*/  BAR.SYNC.DEFER_BLOCKING 0x0 ;  /* 0x0000000000007b1d */ /* 0x000fec0000010000 */
[----:B------:R-:W-:Y:S01]  /*16d0*/  STG.E desc[UR8][R2.64], R5 ;  /* 0x0000000502007986 */ /* 0x000fe2000c101908 */
[----:B------:R-:W-:Y:S05]  /*16e0*/  EXIT ;  /* 0x000000000000794d */ /* 0x000fea0003800000 */
.L_x_116:
        /* <DEDUP_REMOVED lines=9> */
.L_x_178:


//--------------------- .text._Z16sfcpartialshadowPiPfS0_S0_i --------------------------
	.section	.text._Z16sfcpartialshadowPiPfS0_S0_i,"ax",@progbits
	.align	128
        .global         _Z16sfcpartialshadowPiPfS0_S0_i
        .type           _Z16sfcpartialshadowPiPfS0_S0_i,@function
        .size           _Z16sfcpartialshadowPiPfS0_S0_i,(.L_x_170 - _Z16sfcpartialshadowPiPfS0_S0_i)
        .other          _Z16sfcpartialshadowPiPfS0_S0_i,@"STO_CUDA_ENTRY STV_DEFAULT"
_Z16sfcpartialshadowPiPfS0_S0_i:
.text._Z16sfcpartialshadowPiPfS0_S0_i:
[----:B------:R-:W-:Y:S01]  /*0000*/  LDC R1, c[0x0][0x37c] ;  /* 0x0000df00ff017b82 */ /* 0x000fe20000000800 */
[----:B------:R-:W0:Y:S01]  /*0010*/  S2R R12, SR_TID.X ;  /* 0x00000000000c7919 */ /* 0x000e220000002100 */
[----:B------:R-:W-:Y:S01]  /*0020*/  MOV R3, 0x400 ;  /* 0x0000040000037802 */ /* 0x000fe20000000f00 */
[----:B------:R-:W1:Y:S01]  /*0030*/  LDCU.64 UR8, c[0x0][0x358] ;  /* 0x00006b00ff0877ac */ /* 0x000e620008000a00 */
[----:B------:R-:W-:Y:S01]  /*0040*/  BSSY.RECONVERGENT B0, `(.L_x_117) ;  /* 0x000000f000007945 */ /* 0x000fe20003800200 */
[----:B------:R-:W2:Y:S01]  /*0050*/  S2R R0, SR_CgaCtaId ;  /* 0x0000000000007919 */ /* 0x000ea20000008800 */
[----:B0-----:R-:W-:Y:S02]  /*0060*/  ISETP.NE.AND P0, PT, R12, RZ, PT ;  /* 0x000000ff0c00720c */ /* 0x001fe40003f05270 */
[----:B--2---:R-:W-:-:S11]  /*0070*/  LEA R8, R0, R3, 0x18 ;  /* 0x0000000300087211 */ /* 0x004fd600078ec0ff */
[----:B-1----:R-:W-:Y:S05]  /*0080*/  @P0 BRA `(.L_x_118) ;  /* 0x0000000000280947 */ /* 0x002fea0003800000 */
[----:B------:R-:W0:Y:S01]  /*0090*/  S2R R7, SR_CTAID.X ;  /* 0x0000000000077919 */ /* 0x000e220000002500 */
[----:B------:R-:W0:Y:S08]  /*00a0*/  LDC R2, c[0x0][0x3a0] ;  /* 0x0000e800ff027b82 */ /* 0x000e300000000800 */
[----:B------:R-:W1:Y:S01]  /*00b0*/  LDC.64 R4, c[0x0][0x380] ;  /* 0x0000e000ff047b82 */ /* 0x000e620000000a00 */
[----:B0-----:R-:W-:-:S04]  /*00c0*/  IMAD R7, R7, 0x16da, R2 ;  /* 0x000016da07077824 */ /* 0x001fc800078e0202 */
[----:B-1----:R-:W-:-:S06]  /*00d0*/  IMAD.WIDE.U32 R4, R7, 0x4, R4 ;  /* 0x0000000407047825 */ /* 0x002fcc00078e0004 */
[----:B------:R-:W2:Y:S01]  /*00e0*/  LDG.E R4, desc[UR8][R4.64] ;  /* 0x0000000804047981 */ /* 0x000ea2000c1e1900 */
[----:B------:R-:W0:Y:S01]  /*00f0*/  S2UR UR5, SR_CgaCtaId ;  /* 0x00000000000579c3 */ /* 0x000e220000008800 */
[----:B------:R-:W-:Y:S02]  /*0100*/  UMOV UR4, 0x400 ;  /* 0x0000040000047882 */ /* 0x000fe40000000000 */
[----:B0-----:R-:W-:-:S09]  /*0110*/  ULEA UR4, UR5, UR4, 0x18 ;  /* 0x0000000405047291 */ /* 0x001fd2000f8ec0ff */
[----:B--2---:R0:W-:Y:S03]  /*0120*/  STS [UR4], R4 ;  /* 0x00000004ff007988 */ /* 0x0041e60008000804 */
.L_x_118:
[----:B------:R-:W-:Y:S05]  /*0130*/  BSYNC.RECONVERGENT B0 ;  /* 0x0000000000007941 */ /* 0x000fea0003800200 */
.L_x_117:
[----:B------:R-:W-:Y:S06]  /*0140*/  BAR.SYNC.DEFER_BLOCKING 0x0 ;  /* 0x0000000000007b1d */ /* 0x000fec0000010000 */
[----:B------:R-:W1:Y:S02]  /*0150*/  LDS R2, [R8] ;  /* 0x0000000008027984 */ /* 0x000e640000000800 */
[----:B-1----:R-:W-:-:S13]  /*0160*/  ISETP.NE.AND P1, PT, R2, 0x1, PT ;  /* 0x000000010200780c */ /* 0x002fda0003f25270 */
[----:B------:R-:W-:Y:S05]  /*0170*/  @P1 BRA `(.L_x_119) ;  /* 0x0000001000b01947 */ /* 0x000fea0003800000 */
[----:B------:R-:W1:Y:S01]  /*0180*/  S2R R7, SR_CTAID.X ;  /* 0x0000000000077919 */ /* 0x000e620000002500 */
[----:B------:R-:W-:Y:S01]  /*0190*/  ISETP.GT.U32.AND P1, PT, R12, 0x3, PT ;  /* 0x000000030c00780c */ /* 0x000fe20003f24070 */
[----:B------:R-:W2:Y:S08]  /*01a0*/  LDC R9, c[0x0][0x3a0] ;  /* 0x0000e800ff097b82 */ /* 0x000eb00000000800 */
[----:B------:R-:W3:Y:S08]  /*01b0*/  LDC.64 R14, c[0x0][0x388] ;  /* 0x0000e200ff0e7b82 */ /* 0x000ef00000000a00 */
[----:B0-----:R-:W0:Y:S01]  /*01c0*/  @!P1 LDC.64 R4, c[0x0][0x390] ;  /* 0x0000e400ff049b82 */ /* 0x001e220000000a00 */
[----:B-1----:R-:W-:-:S02]  /*01d0*/  @!P1 IMAD R2, R7, 0x448e, R12 ;  /* 0x0000448e07029824 */ /* 0x002fc400078e020c */
[----:B------:R-:W-:Y:S02]  /*01e0*/  IMAD R6, R7, 0x8ed28, R12 ;  /* 0x0008ed2807067824 */ /* 0x000fe400078e020c */
[C---:B--2---:R-:W-:Y:S02]  /*01f0*/  @!P1 IMAD R7, R9.reuse, 0x3, R2 ;  /* 0x0000000309079824 */ /* 0x044fe400078e0202 */
[----:B------:R-:W-:Y:S02]  /*0200*/  IMAD R9, R9, 0x64, R6 ;  /* 0x0000006409097824 */ /* 0x000fe400078e0206 */
[----:B0-----:R-:W-:-:S04]  /*0210*/  @!P1 IMAD.WIDE.U32 R4, R7, 0x4, R4 ;  /* 0x0000000407049825 */ /* 0x001fc800078e0004 */
[----:B---3--:R-:W-:Y:S02]  /*0220*/  IMAD.WIDE.U32 R14, R9, 0x4, R14 ;  /* 0x00000004090e7825 */ /* 0x008fe400078e000e */
[----:B------:R-:W2:Y:S04]  /*0230*/  @!P1 LDG.E R4, desc[UR8][R4.64] ;  /* 0x0000000804049981 */ /* 0x000ea8000c1e1900 */
[----:B------:R-:W3:Y:S01]  /*0240*/  LDG.E R9, desc[UR8][R14.64] ;  /* 0x000000080e097981 */ /* 0x000ee2000c1e1900 */
[C---:B------:R-:W-:Y:S01]  /*0250*/  @!P1 IADD3 R7, PT, PT, R3.reuse, 0x4, RZ ;  /* 0x0000000403079810 */ /* 0x040fe20007ffe0ff */
[----:B------:R-:W-:Y:S01]  /*0260*/  BSSY.RECONVERGENT B0, `(.L_x_120) ;  /* 0x0000054000007945 */ /* 0x000fe20003800200 */
[----:B------:R-:W-:Y:S02]  /*0270*/  IADD3 R3, PT, PT, R3, 0x10, RZ ;  /* 0x0000001003037810 */ /* 0x000fe40007ffe0ff */
[----:B------:R-:W-:-:S02]  /*0280*/  @!P1 LEA R7, R0, R7, 0x18 ;  /* 0x0000000700079211 */ /* 0x000fc400078ec0ff */
[----:B------:R-:W-:Y:S02]  /*0290*/  LEA R3, R0, R3, 0x18 ;  /* 0x0000000300037211 */ /* 0x000fe400078ec0ff */
[C---:B------:R-:W-:Y:S02]  /*02a0*/  @!P1 LEA R7, R12.reuse, R7, 0x2 ;  /* 0x000000070c079211 */ /* 0x040fe400078e10ff */
[----:B------:R-:W-:-:S03]  /*02b0*/  LEA R2, R12, R3, 0x2 ;  /* 0x000000030c027211 */ /* 0x000fc600078e10ff */
[----:B--2---:R0:W-:Y:S04]  /*02c0*/  @!P1 STS [R7], R4 ;  /* 0x0000000407009388 */ /* 0x0041e80000000800 */
[----:B---3--:R0:W-:Y:S01]  /*02d0*/  STS [R2], R9 ;  /* 0x0000000902007388 */ /* 0x0081e20000000800 */
[----:B------:R-:W-:Y:S06]  /*02e0*/  BAR.SYNC.DEFER_BLOCKING 0x0 ;  /* 0x0000000000007b1d */ /* 0x000fec0000010000 */
[----:B------:R-:W-:Y:S05]  /*02f0*/  @P0 BRA `(.L_x_121) ;  /* 0x0000000400280947 */ /* 0x000fea0003800000 */
[----:B0-----:R-:W0:Y:S04]  /*0300*/  LDS R9, [R8+0x8] ;  /* 0x0000080008097984 */ /* 0x001e280000000800 */
[----:B------:R-:W1:Y:S01]  /*0310*/  LDS R3, [R8+0x4] ;  /* 0x0000040008037984 */ /* 0x000e620000000800 */
[----:B0-----:R-:W-:-:S04]  /*0320*/  FMUL R0, R9, R9 ;  /* 0x0000000909007220 */ /* 0x001fc80000400000 */
[----:B-1----:R-:W-:-:S04]  /*0330*/  FFMA R0, R3, R3, R0 ;  /* 0x0000000303007223 */ /* 0x002fc80000000000 */
[----:B------:R0:W1:Y:S01]  /*0340*/  MUFU.RSQ R5, R0 ;  /* 0x0000000000057308 */ /* 0x0000620000001400 */
[----:B------:R-:W-:-:S04]  /*0350*/  IADD3 R4, PT, PT, R0, -0xd000000, RZ ;  /* 0xf300000000047810 */ /* 0x000fc80007ffe0ff */
[----:B------:R-:W-:-:S13]  /*0360*/  ISETP.GT.U32.AND P0, PT, R4, 0x727fffff, PT ;  /* 0x727fffff0400780c */ /* 0x000fda0003f04070 */
[----:B01----:R-:W-:Y:S05]  /*0370*/  @!P0 BRA `(.L_x_122) ;  /* 0x0000000000148947 */ /* 0x003fea0003800000 */
[----:B------:R-:W-:Y:S01]  /*0380*/  BSSY.RECONVERGENT B1, `(.L_x_123) ;  /* 0x0000003000017945 */ /* 0x000fe20003800200 */
[----:B------:R-:W-:-:S07]  /*0390*/  MOV R4, 0x3b0 ;  /* 0x000003b000047802 */ /* 0x000fce0000000f00 */
[----:B------:R-:W-:Y:S05]  /*03a0*/  CALL.REL.NOINC `($__internal_6_$__cuda_sm20_sqrt_rn_f32_slowpath) ;  /* 0x00000010002c7944 */ /* 0x000fea0003c00000 */
[----:B------:R-:W-:Y:S05]  /*03b0*/  BSYNC.RECONVERGENT B1 ;  /* 0x0000000000017941 */ /* 0x000fea0003800200 */
.L_x_123:
[----:B------:R-:W-:Y:S05]  /*03c0*/  BRA `(.L_x_124) ;  /* 0x0000000000107947 */ /* 0x000fea0003800000 */
.L_x_122:
[----:B------:R-:W-:Y:S01]  /*03d0*/  FMUL.FTZ R7, R0, R5 ;  /* 0x0000000500077220 */ /* 0x000fe20000410000 */
[----:B------:R-:W-:-:S03]  /*03e0*/  FMUL.FTZ R5, R5, 0.5 ;  /* 0x3f00000005057820 */ /* 0x000fc60000410000 */
[----:B------:R-:W-:-:S04]  /*03f0*/  FFMA R0, -R7, R7, R0 ;  /* 0x0000000707007223 */ /* 0x000fc80000000100 */
[----:B------:R-:W-:-:S07]  /*0400*/  FFMA R7, R0, R5, R7 ;  /* 0x0000000500077223 */ /* 0x000fce0000000007 */
.L_x_124:
[----:B------:R-:W0:Y:S01]  /*0410*/  MUFU.RCP R0, R7 ;  /* 0x0000000700007308 */ /* 0x000e220000001000 */
[----:B------:R-:W-:Y:S07]  /*0420*/  BSSY.RECONVERGENT B1, `(.L_x_125) ;  /* 0x000000c000017945 */ /* 0x000fee0003800200 */
        /* <DEDUP_REMOVED lines=9> */
[----:B------:R-:W-:Y:S05]  /*04c0*/  CALL.REL.NOINC `($__internal_7_$__cuda_sm3x_div_rn_noftz_f32_slowpath) ;  /* 0x0000001000387944 */ /* 0x000fea0003c00000 */
[----:B------:R-:W-:-:S07]  /*04d0*/  MOV R4, R3 ;  /* 0x0000000300047202 */ /* 0x000fce0000000f00 */
.L_x_126:
[----:B------:R-:W-:Y:S05]  /*04e0*/  BSYNC.RECONVERGENT B1 ;  /* 0x0000000000017941 */ /* 0x000fea0003800200 */
.L_x_125:
[----:B------:R-:W0:Y:S01]  /*04f0*/  S2UR UR5, SR_CgaCtaId ;  /* 0x00000000000579c3 */ /* 0x000e220000008800 */
[----:B------:R-:W1:Y:S01]  /*0500*/  MUFU.RCP R0, R7 ;  /* 0x0000000700007308 */ /* 0x000e620000001000 */
[----:B------:R-:W-:Y:S01]  /*0510*/  UMOV UR4, 0x400 ;  /* 0x0000040000047882 */ /* 0x000fe20000000000 */
[----:B------:R-:W-:Y:S06]  /*0520*/  BSSY.RECONVERGENT B1, `(.L_x_127) ;  /* 0x000000e000017945 */ /* 0x000fec0003800200 */
[----:B------:R-:W2:Y:S01]  /*0530*/  FCHK P0, R9, R7 ;  /* 0x0000000709007302 */ /* 0x000ea20000000000 */
[----:B-1----:R-:W-:-:S04]  /*0540*/  FFMA R3, R0, -R7, 1 ;  /* 0x3f80000000037423 */ /* 0x002fc80000000807 */
[----:B------:R-:W-:Y:S01]  /*0550*/  FFMA R0, R0, R3, R0 ;  /* 0x0000000300007223 */ /* 0x000fe20000000000 */
[----:B0-----:R-:W-:-:S03]  /*0560*/  ULEA UR4, UR5, UR4, 0x18 ;  /* 0x0000000405047291 */ /* 0x001fc6000f8ec0ff */
[----:B------:R-:W-:-:S04]  /*0570*/  FFMA R6, R0, R9, RZ ;  /* 0x0000000900067223 */ /* 0x000fc800000000ff */
[----:B------:R-:W-:Y:S02]  /*0580*/  FFMA R3, R6, -R7, R9 ;  /* 0x8000000706037223 */ /* 0x000fe40000000009 */
[----:B------:R0:W-:Y:S02]  /*0590*/  STS [UR4+0x4], R4 ;  /* 0x00000404ff007988 */ /* 0x0001e40008000804 */
[----:B------:R-:W-:Y:S01]  /*05a0*/  FFMA R3, R0, R3, R6 ;  /* 0x0000000300037223 */ /* 0x000fe20000000006 */
[----:B--2---:R-:W-:Y:S06]  /*05b0*/  @!P0 BRA `(.L_x_128) ;  /* 0x0000000000108947 */ /* 0x004fec0003800000 */
[----:B------:R-:W-:Y:S02]  /*05c0*/  MOV R3, R9 ;  /* 0x0000000900037202 */ /* 0x000fe40000000f00 */
[----:B------:R-:W-:Y:S02]  /*05d0*/  MOV R0, R7 ;  /* 0x0000000700007202 */ /* 0x000fe40000000f00 */
[----:B0-----:R-:W-:-:S07]  /*05e0*/  MOV R4, 0x600 ;  /* 0x0000060000047802 */ /* 0x001fce0000000f00 */
[----:B------:R-:W-:Y:S05]  /*05f0*/  CALL.REL.NOINC `($__internal_7_$__cuda_sm3x_div_rn_noftz_f32_slowpath) ;  /* 0x0000000c00ec7944 */ /* 0x000fea0003c00000 */
.L_x_128:
[----:B------:R-:W-:Y:S05]  /*0600*/  BSYNC.RECONVERGENT B1 ;  /* 0x0000000000017941 */ /* 0x000fea0003800200 */
.L_x_127:
[----:B------:R-:W1:Y:S01]  /*0610*/  S2UR UR5, SR_CgaCtaId ;  /* 0x00000000000579c3 */ /* 0x000e620000008800 */
[----:B------:R-:W-:Y:S01]  /*0620*/  UMOV UR4, 0x400 ;  /* 0x0000040000047882 */ /* 0x000fe20000000000 */
[----:B------:R-:W2:Y:S01]  /*0630*/  MUFU.RCP R0, R7 ;  /* 0x0000000700007308 */ /* 0x000ea20000001000 */
[----:B------:R-:W-:Y:S01]  /*0640*/  BSSY.RECONVERGENT B1, `(.L_x_129) ;  /* 0x0000010000017945 */ /* 0x000fe20003800200 */
[----:B--2---:R-:W-:-:S04]  /*0650*/  FFMA R5, R0, -R7, 1 ;  /* 0x3f80000000057423 */ /* 0x004fc80000000807 */
[----:B------:R-:W-:Y:S01]  /*0660*/  FFMA R0, R0, R5, R0 ;  /* 0x0000000500007223 */ /* 0x000fe20000000000 */
[----:B-1----:R-:W-:-:S09]  /*0670*/  ULEA UR4, UR5, UR4, 0x18 ;  /* 0x0000000405047291 */ /* 0x002fd2000f8ec0ff */
[----:B------:R-:W1:Y:S04]  /*0680*/  LDS R9, [UR4+0xc] ;  /* 0x00000c04ff097984 */ /* 0x000e680008000800 */
[----:B------:R2:W-:Y:S01]  /*0690*/  STS [UR4+0x8], R3 ;  /* 0x00000803ff007988 */ /* 0x0005e20008000804 */
[----:B-1----:R-:W1:Y:S01]  /*06a0*/  FCHK P0, R9, R7 ;  /* 0x0000000709007302 */ /* 0x002e620000000000 */
[----:B0-----:R-:W-:-:S04]  /*06b0*/  FFMA R4, R0, R9, RZ ;  /* 0x0000000900047223 */ /* 0x001fc800000000ff */
[----:B------:R-:W-:-:S04]  /*06c0*/  FFMA R5, R4, -R7, R9 ;  /* 0x8000000704057223 */ /* 0x000fc80000000009 */
[----:B------:R-:W-:Y:S01]  /*06d0*/  FFMA R5, R0, R5, R4 ;  /* 0x0000000500057223 */ /* 0x000fe20000000004 */
[----:B-12---:R-:W-:Y:S06]  /*06e0*/  @!P0 BRA `(.L_x_130) ;  /* 0x0000000000148947 */ /* 0x006fec0003800000 */
[----:B------:R-:W-:Y:S02]  /*06f0*/  MOV R3, R9 ;  /* 0x0000000900037202 */ /* 0x000fe40000000f00 */
[----:B------:R-:W-:Y:S02]  /*0700*/  MOV R0, R7 ;  /* 0x0000000700007202 */ /* 0x000fe40000000f00 */
[----:B------:R-:W-:-:S07]  /*0710*/  MOV R4, 0x730 ;  /* 0x0000073000047802 */ /* 0x000fce0000000f00 */
[----:B------:R-:W-:Y:S05]  /*0720*/  CALL.REL.NOINC `($__internal_7_$__cuda_sm3x_div_rn_noftz_f32_slowpath) ;  /* 0x0000000c00a07944 */ /* 0x000fea0003c00000 */
[----:B------:R-:W-:-:S07]  /*0730*/  MOV R5, R3 ;  /* 0x0000000300057202 */ /* 0x000fce0000000f00 */
.L_x_130:
[----:B------:R-:W-:Y:S05]  /*0740*/  BSYNC.RECONVERGENT B1 ;  /* 0x0000000000017941 */ /* 0x000fea0003800200 */
.L_x_129:
[----:B------:R-:W0:Y:S01]  /*0750*/  S2UR UR5, SR_CgaCtaId ;  /* 0x00000000000579c3 */ /* 0x000e220000008800 */
[----:B------:R-:W-:Y:S02]  /*0760*/  UMOV UR4, 0x400 ;  /* 0x0000040000047882 */ /* 0x000fe40000000000 */
[----:B0-----:R-:W-:-:S06]  /*0770*/  ULEA UR4, UR5, UR4, 0x18 ;  /* 0x0000000405047291 */ /* 0x001fcc000f8ec0ff */
[----:B------:R-:W-:-:S05]  /*0780*/  MOV R8, UR4 ;  /* 0x0000000400087c02 */ /* 0x000fca0008000f00 */
[----:B------:R1:W-:Y:S02]  /*0790*/  STS [R8+0xc], R5 ;  /* 0x00000c0508007388 */ /* 0x0003e40000000800 */
.L_x_121:
[----:B------:R-:W-:Y:S05]  /*07a0*/  BSYNC.RECONVERGENT B0 ;  /* 0x0000000000007941 */ /* 0x000fea0003800200 */
.L_x_120:
[----:B------:R-:W-:Y:S06]  /*07b0*/  BAR.SYNC.DEFER_BLOCKING 0x0 ;  /* 0x0000000000007b1d */ /* 0x000fec0000010000 */
[----:B------:R-:W-:Y:S01]  /*07c0*/  BSSY.RECONVERGENT B0, `(.L_x_131) ;  /* 0x0000010000007945 */ /* 0x000fe20003800200 */
[----:B01----:R-:W0:Y:S02]  /*07d0*/  LDS.128 R8, [R8] ;  /* 0x0000000008087984 */ /* 0x003e240000000c00 */
[----:B0-----:R-:W-:-:S04]  /*07e0*/  FMUL R0, R10, R10 ;  /* 0x0000000a0a007220 */ /* 0x001fc80000400000 */
[----:B------:R-:W-:-:S04]  /*07f0*/  FFMA R0, R9, R9, R0 ;  /* 0x0000000909007223 */ /* 0x000fc80000000000 */
[----:B------:R0:W1:Y:S01]  /*0800*/  MUFU.RSQ R3, R0 ;  /* 0x0000000000037308 */ /* 0x0000620000001400 */
[----:B------:R-:W-:-:S04]  /*0810*/  IADD3 R4, PT, PT, R0, -0xd000000, RZ ;  /* 0xf300000000047810 */ /* 0x000fc80007ffe0ff */
[----:B------:R-:W-:-:S13]  /*0820*/  ISETP.GT.U32.AND P0, PT, R4, 0x727fffff, PT ;  /* 0x727fffff0400780c */ /* 0x000fda0003f04070 */
[----:B01----:R-:W-:Y:S05]  /*0830*/  @!P0 BRA `(.L_x_132) ;  /* 0x0000000000108947 */ /* 0x003fea0003800000 */
[----:B------:R-:W-:-:S07]  /*0840*/  MOV R4, 0x860 ;  /* 0x0000086000047802 */ /* 0x000fce0000000f00 */
[----:B------:R-:W-:Y:S05]  /*0850*/  CALL.REL.NOINC `($__internal_6_$__cuda_sm20_sqrt_rn_f32_slowpath) ;  /* 0x0000000c00007944 */ /* 0x000fea0003c00000 */
[----:B------:R-:W-:Y:S01]  /*0860*/  MOV R0, R7 ;  /* 0x0000000700007202 */ /* 0x000fe20000000f00 */
[----:B------:R-:W-:Y:S06]  /*0870*/  BRA `(.L_x_133) ;  /* 0x0000000000107947 */ /* 0x000fec0003800000 */
.L_x_132:
[----:B------:R-:W-:Y:S01]  /*0880*/  FMUL.FTZ R5, R0, R3 ;  /* 0x0000000300057220 */ /* 0x000fe20000410000 */
[----:B------:R-:W-:-:S03]  /*0890*/  FMUL.FTZ R3, R3, 0.5 ;  /* 0x3f00000003037820 */ /* 0x000fc60000410000 */
[----:B------:R-:W-:-:S04]  /*08a0*/  FFMA R0, -R5, R5, R0 ;  /* 0x0000000505007223 */ /* 0x000fc80000000100 */
[----:B------:R-:W-:-:S07]  /*08b0*/  FFMA R0, R0, R3, R5 ;  /* 0x0000000300007223 */ /* 0x000fce0000000005 */
.L_x_133:
[----:B------:R-:W-:Y:S05]  /*08c0*/  BSYNC.RECONVERGENT B0 ;  /* 0x0000000000007941 */ /* 0x000fea0003800200 */
.L_x_131:
[----:B------:R-:W0:Y:S01]  /*08d0*/  MUFU.RCP R3, R0 ;  /* 0x0000000000037308 */ /* 0x000e220000001000 */
[----:B------:R-:W-:Y:S07]  /*08e0*/  BSSY.RECONVERGENT B0, `(.L_x_134) ;  /* 0x000000b000007945 */ /* 0x000fee0003800200 */
[----:B------:R-:W1:Y:S01]  /*08f0*/  FCHK P0, |R11|, R0 ;  /* 0x000000000b007302 */ /* 0x000e620000000200 */
[----:B0-----:R-:W-:-:S04]  /*0900*/  FFMA R4, R3, -R0, 1 ;  /* 0x3f80000003047423 */ /* 0x001fc80000000800 */
[----:B------:R-:W-:-:S04]  /*0910*/  FFMA R4, R3, R4, R3 ;  /* 0x0000000403047223 */ /* 0x000fc80000000003 */
[----:B------:R-:W-:-:S04]  /*0920*/  FFMA R3, |R11|, R4, RZ ;  /* 0x000000040b037223 */ /* 0x000fc800000002ff */
[----:B------:R-:W-:-:S04]  /*0930*/  FFMA R5, R3, -R0, |R11| ;  /* 0x8000000003057223 */ /* 0x000fc8000000040b */
[----:B------:R-:W-:Y:S01]  /*0940*/  FFMA R3, R4, R5, R3 ;  /* 0x0000000504037223 */ /* 0x000fe20000000003 */
[----:B-1----:R-:W-:Y:S06]  /*0950*/  @!P0 BRA `(.L_x_135) ;  /* 0x00000000000c8947 */ /* 0x002fec0003800000 */
[----:B------:R-:W-:Y:S01]  /*0960*/  FADD R3, |R11|, -RZ ;  /* 0x800000ff0b037221 */ /* 0x000fe20000000200 */
[----:B------:R-:W-:-:S07]  /*0970*/  MOV R4, 0x990 ;  /* 0x0000099000047802 */ /* 0x000fce0000000f00 */
[----:B------:R-:W-:Y:S05]  /*0980*/  CALL.REL.NOINC `($__internal_7_$__cuda_sm3x_div_rn_noftz_f32_slowpath) ;  /* 0x0000000c00087944 */ /* 0x000fea0003c00000 */
.L_x_135:
[----:B------:R-:W-:Y:S05]  /*0990*/  BSYNC.RECONVERGENT B0 ;  /* 0x0000000000007941 */ /* 0x000fea0003800200 */
.L_x_134:
[----:B------:R-:W-:Y:S01]  /*09a0*/  HFMA2 R5, -RZ, RZ, 0, 4.36305999755859375e-05 ;  /* 0x000002dcff057431 */ /* 0x000fe200000001ff */
[----:B------:R0:W1:Y:S01]  /*09b0*/  LDS R11, [R2] ;  /* 0x00000000020b7984 */ /* 0x0000620000000800 */
[----:B------:R-:W-:Y:S01]  /*09c0*/  UMOV UR7, 0x286c ;  /* 0x0000286c00077882 */ /* 0x000fe20000000000 */
[----:B------:R-:W-:Y:S02]  /*09d0*/  UMOV UR4, URZ ;  /* 0x000000ff00047c82 */ /* 0x000fe40008000000 */
[----:B------:R-:W-:Y:S02]  /*09e0*/  IMAD R0, R12, 0xc, R5 ;  /* 0x0000000c0c007824 */ /* 0x000fe400078e0205 */
[----:B------:R-:W-:-:S04]  /*09f0*/  HFMA2 R5, -RZ, RZ, 0, 0.00025844573974609375 ;  /* 0x00000c3cff057431 */ /* 0x000fc800000001ff */
[----:B------:R-:W2:Y:S01]  /*0a00*/  LDC R0, c[0x3][R0+0x8] ;  /* 0x00c0020000007b82 */ /* 0x000ea20000000800 */
[----:B------:R-:W-:-:S07]  /*0a10*/  IMAD R5, R12, 0x18, R5 ;  /* 0x000000180c057824 */ /* 0x000fce00078e0205 */
[----:B------:R0:W3:Y:S08]  /*0a20*/  LDC R23, c[0x3][R5] ;  /* 0x00c0000005177b82 */ /* 0x0000f00000000800 */
[----:B------:R0:W4:Y:S08]  /*0a30*/  LDC R21, c[0x3][R5+0xc] ;  /* 0x00c0030005157b82 */ /* 0x0001300000000800 */
[----:B------:R0:W0:Y:S08]  /*0a40*/  LDC R20, c[0x3][R5+0x4] ;  /* 0x00c0010005147b82 */ /* 0x0000300000000800 */
[----:B------:R0:W0:Y:S08]  /*0a50*/  LDC R18, c[0x3][R5+0x10] ;  /* 0x00c0040005127b82 */ /* 0x0000300000000800 */
[----:B------:R0:W0:Y:S01]  /*0a60*/  LDC R19, c[0x3][R5+0x8] ;  /* 0x00c0020005137b82 */ /* 0x0000220000000800 */
[----:B--2---:R-:W-:-:S07]  /*0a70*/  IMAD R4, R0, 0xc, RZ ;  /* 0x0000000c00047824 */ /* 0x004fce00078e02ff */
[----:B------:R2:W0:Y:S08]  /*0a80*/  LDC R17, c[0x3][R5+0x14] ;  /* 0x00c0050005117b82 */ /* 0x0004300000000800 */
[----:B------:R2:W0:Y:S08]  /*0a90*/  LDC R16, c[0x3][R4] ;  /* 0x00c0000004107b82 */ /* 0x0004300000000800 */
[----:B------:R2:W0:Y:S08]  /*0aa0*/  LDC R13, c[0x3][R4+0x4] ;  /* 0x00c00100040d7b82 */ /* 0x0004300000000800 */
[----:B-1-34-:R2:W0:Y:S02]  /*0ab0*/  LDC R12, c[0x3][R4+0x8] ;  /* 0x00c00200040c7b82 */ /* 0x01a4240000000800 */
.L_x_149:
[----:B------:R-:W0:Y:S01]  /*0ac0*/  LDCU UR5, c[0x3][UR7+-0x10] ;  /* 0x00fffe00070577ac */ /* 0x000e220008000800 */
[----:B------:R-:W-:Y:S01]  /*0ad0*/  BSSY.RECONVERGENT B0, `(.L_x_136) ;  /* 0x0000018000007945 */ /* 0x000fe20003800200 */
[----:B-1----:R-:W1:Y:S01]  /*0ae0*/  LDCU UR6, c[0x3][UR7+-0xc] ;  /* 0x00fffe80070677ac */ /* 0x002e620008000800 */
[----:B------:R-:W-:-:S04]  /*0af0*/  UIADD3 UR4, UPT, UPT, UR4, 0x4, URZ ;  /* 0x0000000404047890 */ /* 0x000fc8000fffe0ff */
[----:B------:R-:W-:Y:S01]  /*0b00*/  UISETP.NE.AND UP0, UPT, UR4, 0x64, UPT ;  /* 0x000000640400788c */ /* 0x000fe2000bf05270 */
[----:B0-----:R-:W-:Y:S01]  /*0b10*/  FFMA R22, R23, UR5, R16 ;  /* 0x0000000517167c23 */ /* 0x001fe20008000010 */
[----:B--2---:R-:W-:Y:S01]  /*0b20*/  FFMA R5, R20, UR5, R13 ;  /* 0x0000000514057c23 */ /* 0x004fe2000800000d */
[----:B------:R-:W-:Y:S02]  /*0b30*/  FFMA R26, R19, UR5, R12 ;  /* 0x00000005131a7c23 */ /* 0x000fe4000800000c */
[----:B-1----:R-:W-:Y:S01]  /*0b40*/  FFMA R22, R21, UR6, R22 ;  /* 0x0000000615167c23 */ /* 0x002fe20008000016 */
[----:B------:R-:W-:Y:S01]  /*0b50*/  FFMA R24, R18, UR6, R5 ;  /* 0x0000000612187c23 */ /* 0x000fe20008000005 */
[----:B------:R-:W-:Y:S02]  /*0b60*/  FFMA R26, R17, UR6, R26 ;  /* 0x00000006111a7c23 */ /* 0x000fe4000800001a */
[----:B------:R-:W-:-:S04]  /*0b70*/  FMUL R5, R22, R10 ;  /* 0x0000000a16057220 */ /* 0x000fc80000400000 */
[----:B------:R-:W-:-:S04]  /*0b80*/  FFMA R5, R24, R9, -R5 ;  /* 0x0000000918057223 */ /* 0x000fc80000000805 */
[----:B------:R-:W-:-:S04]  /*0b90*/  FFMA R0, -R5, R5, 100 ;  /* 0x42c8000005007423 */ /* 0x000fc80000000105 */
[----:B------:R0:W1:Y:S01]  /*0ba0*/  MUFU.RSQ R5, R0 ;  /* 0x0000000000057308 */ /* 0x0000620000001400 */
[----:B------:R-:W-:-:S04]  /*0bb0*/  IADD3 R4, PT, PT, R0, -0xd000000, RZ ;  /* 0xf300000000047810 */ /* 0x000fc80007ffe0ff */
[----:B------:R-:W-:-:S13]  /*0bc0*/  ISETP.GT.U32.AND P0, PT, R4, 0x727fffff, PT ;  /* 0x727fffff0400780c */ /* 0x000fda0003f04070 */
[----:B01----:R-:W-:Y:S05]  /*0bd0*/  @!P0 BRA `(.L_x_137) ;  /* 0x00000000000c8947 */ /* 0x003fea0003800000 */
[----:B------:R-:W-:-:S07]  /*0be0*/  MOV R4, 0xc00 ;  /* 0x00000c0000047802 */ /* 0x000fce0000000f00 */
[----:B------:R-:W-:Y:S05]  /*0bf0*/  CALL.REL.NOINC `($__internal_6_$__cuda_sm20_sqrt_rn_f32_slowpath) ;  /* 0x0000000800187944 */ /* 0x000fea0003c00000 */
[----:B------:R-:W-:Y:S05]  /*0c00*/  BRA `(.L_x_138) ;  /* 0x0000000000107947 */ /* 0x000fea0003800000 */
.L_x_137:
[----:B------:R-:W-:Y:S01]  /*0c10*/  FMUL.FTZ R7, R0, R5 ;  /* 0x0000000500077220 */ /* 0x000fe20000410000 */
[----:B------:R-:W-:-:S03]  /*0c20*/  FMUL.FTZ R4, R5, 0.5 ;  /* 0x3f00000005047820 */ /* 0x000fc60000410000 */
[----:B------:R-:W-:-:S04]  /*0c30*/  FFMA R0, -R7, R7, R0 ;  /* 0x0000000707007223 */ /* 0x000fc80000000100 */
[----:B------:R-:W-:-:S07]  /*0c40*/  FFMA R7, R0, R4, R7 ;  /* 0x0000000400077223 */ /* 0x000fce0000000007 */
.L_x_138:
[----:B------:R-:W-:Y:S05]  /*0c50*/  BSYNC.RECONVERGENT B0 ;  /* 0x0000000000007941 */ /* 0x000fea0003800200 */
.L_x_136:
[----:B------:R-:W-:Y:S01]  /*0c60*/  FMUL R5, R24, R10 ;  /* 0x0000000a18057220 */ /* 0x000fe20000400000 */
[----:B------:R-:W0:Y:S01]  /*0c70*/  LDCU UR5, c[0x3][UR7+-0x8] ;  /* 0x00ffff00070577ac */ /* 0x000e220008000800 */
[----:B------:R-:W-:Y:S01]  /*0c80*/  FSETP.NEU.AND P0, PT, R11, RZ, PT ;  /* 0x000000ff0b00720b */ /* 0x000fe20003f0d000 */
[----:B------:R-:W-:Y:S01]  /*0c90*/  BSSY.RECONVERGENT B0, `(.L_x_139) ;  /* 0x0000020000007945 */ /* 0x000fe20003800200 */
[----:B------:R-:W-:Y:S01]  /*0ca0*/  FFMA R22, R22, R9, R5 ;  /* 0x0000000916167223 */ /* 0x000fe20000000005 */
[----:B------:R-:W1:Y:S03]  /*0cb0*/  LDCU UR6, c[0x3][UR7+-0x4] ;  /* 0x00ffff80070677ac */ /* 0x000e660008000800 */
[----:B------:R-:W-:-:S04]  /*0cc0*/  FADD R22, R22, -R7 ;  /* 0x8000000716167221 */ /* 0x000fc80000000000 */
[----:B------:R-:W-:-:S05]  /*0cd0*/  FMUL R5, R22, R3 ;  /* 0x0000000316057220 */ /* 0x000fca0000400000 */
[----:B------:R-:W-:Y:S01]  /*0ce0*/  FSETP.LE.AND P0, PT, R26, R5, P0 ;  /* 0x000000051a00720b */ /* 0x000fe20000703000 */
[----:B0-----:R-:W-:Y:S01]  /*0cf0*/  FFMA R22, R23, UR5, R16 ;  /* 0x0000000517167c23 */ /* 0x001fe20008000010 */
[----:B------:R-:W-:Y:S01]  /*0d00*/  FFMA R5, R20, UR5, R13 ;  /* 0x0000000514057c23 */ /* 0x000fe2000800000d */
[----:B------:R-:W-:Y:S02]  /*0d10*/  FFMA R26, R19, UR5, R12 ;  /* 0x00000005131a7c23 */ /* 0x000fe4000800000c */
[----:B-1----:R-:W-:Y:S01]  /*0d20*/  FFMA R22, R21, UR6, R22 ;  /* 0x0000000615167c23 */ /* 0x002fe20008000016 */
[----:B------:R-:W-:Y:S01]  /*0d30*/  FFMA R24, R18, UR6, R5 ;  /* 0x0000000612187c23 */ /* 0x000fe20008000005 */
[----:B------:R-:W-:Y:S02]  /*0d40*/  FFMA R26, R17, UR6, R26 ;  /* 0x00000006111a7c23 */ /* 0x000fe4000800001a */
[----:B------:R-:W-:-:S04]  /*0d50*/  FMUL R5, R22, R10 ;  /* 0x0000000a16057220 */ /* 0x000fc80000400000 */
[----:B------:R-:W-:Y:S01]  /*0d60*/  @P0 FADD R11, R11, -0.0099999997764825820923 ;  /* 0xbc23d70a0b0b0421 */ /* 0x000fe20000000000 */
[----:B------:R-:W-:-:S04]  /*0d70*/  FFMA R5, R24, R9, -R5 ;  /* 0x0000000918057223 */ /* 0x000fc80000000805 */
[----:B------:R-:W-:Y:S01]  /*0d80*/  FSETP.LT.OR P0, PT, R11, RZ, P0 ;  /* 0x000000ff0b00720b */ /* 0x000fe20000701400 */
[----:B------:R-:W-:Y:S01]  /*0d90*/  FFMA R6, -R5, R5, 100 ;  /* 0x42c8000005067423 */ /* 0x000fe20000000105 */
[----:B------:R-:W-:-:S03]  /*0da0*/  FSETP.GEU.AND P1, PT, R11, RZ, PT ;  /* 0x000000ff0b00720b */ /* 0x000fc60003f2e000 */
[----:B------:R0:W1:Y:S01]  /*0db0*/  MUFU.RSQ R5, R6 ;  /* 0x0000000600057308 */ /* 0x0000620000001400 */
[----:B------:R-:W-:Y:S02]  /*0dc0*/  FSEL R11, R11, RZ, P1 ;  /* 0x000000ff0b0b7208 */ /* 0x000fe40000800000 */
[----:B------:R-:W-:-:S05]  /*0dd0*/  IADD3 R0, PT, PT, R6, -0xd000000, RZ ;  /* 0xf300000006007810 */ /* 0x000fca0007ffe0ff */
[----:B------:R0:W-:Y:S01]  /*0de0*/  @P0 STS [R2], R11 ;  /* 0x0000000b02000388 */ /* 0x0001e20000000800 */
[----:B------:R-:W-:-:S13]  /*0df0*/  ISETP.GT.U32.AND P0, PT, R0, 0x727fffff, PT ;  /* 0x727fffff0000780c */ /* 0x000fda0003f04070 */
[----:B01----:R-:W-:Y:S05]  /*0e00*/  @!P0 BRA `(.L_x_140) ;  /* 0x0000000000108947 */ /* 0x003fea0003800000 */
[----:B------:R-:W-:Y:S02]  /*0e10*/  MOV R0, R6 ;  /* 0x0000000600007202 */ /* 0x000fe40000000f00 */
[----:B------:R-:W-:-:S07]  /*0e20*/  MOV R4, 0xe40 ;  /* 0x00000e4000047802 */ /* 0x000fce0000000f00 */
[----:B------:R-:W-:Y:S05]  /*0e30*/  CALL.REL.NOINC `($__internal_6_$__cuda_sm20_sqrt_rn_f32_slowpath) ;  /* 0x0000000400887944 */ /* 0x000fea0003c00000 */
[----:B------:R-:W-:Y:S05]  /*0e40*/  BRA `(.L_x_141) ;  /* 0x0000000000107947 */ /* 0x000fea0003800000 */
.L_x_140:
[----:B------:R-:W-:Y:S01]  /*0e50*/  FMUL.FTZ R7, R6, R5 ;  /* 0x0000000506077220 */ /* 0x000fe20000410000 */
[----:B------:R-:W-:-:S03]  /*0e60*/  FMUL.FTZ R4, R5, 0.5 ;  /* 0x3f00000005047820 */ /* 0x000fc60000410000 */
[----:B------:R-:W-:-:S04]  /*0e70*/  FFMA R0, -R7, R7, R6 ;  /* 0x0000000707007223 */ /* 0x000fc80000000106 */
[----:B------:R-:W-:-:S07]  /*0e80*/  FFMA R7, R0, R4, R7 ;  /* 0x0000000400077223 */ /* 0x000fce0000000007 */
.L_x_141:
[----:B------:R-:W-:Y:S05]  /*0e90*/  BSYNC.RECONVERGENT B0 ;  /* 0x0000000000007941 */ /* 0x000fea0003800200 */
.L_x_139:
        /* <DEDUP_REMOVED lines=10> */
[----:B------:R-:W-:-:S03]  /*0f40*/  FFMA R5, R20, UR5, R13 ;  /* 0x0000000514057c23 */ /* 0x000fc6000800000d */
[----:B-1----:R-:W-:Y:S01]  /*0f50*/  FFMA R24, R21, UR6, R24 ;  /* 0x0000000615187c23 */ /* 0x002fe20008000018 */
[----:B------:R-:W-:-:S03]  /*0f60*/  FFMA R22, R18, UR6, R5 ;  /* 0x0000000612167c23 */ /* 0x000fc60008000005 */
        /* <DEDUP_REMOVED lines=10> */
[----:B------:R-:W-:Y:S01]  /*1010*/  ISETP.GT.U32.AND P0, PT, R0, 0x727fffff, PT ;  /* 0x727fffff0000780c */ /* 0x000fe20003f04070 */
[----:B------:R-:W-:-:S04]  /*1020*/  FFMA R0, R19, UR5, R12 ;  /* 0x0000000513007c23 */ /* 0x000fc8000800000c */
[----:B------:R-:W-:-:S08]  /*1030*/  FFMA R11, R17, UR6, R0 ;  /* 0x00000006110b7c23 */ /* 0x000fd00008000000 */
[----:B01----:R-:W-:Y:S05]  /*1040*/  @!P0 BRA `(.L_x_143) ;  /* 0x0000000000108947 */ /* 0x003fea0003800000 */
[----:B------:R-:W-:Y:S02]  /*1050*/  MOV R0, R6 ;  /* 0x0000000600007202 */ /* 0x000fe40000000f00 */
[----:B------:R-:W-:-:S07]  /*1060*/  MOV R4, 0x1080 ;  /* 0x0000108000047802 */ /* 0x000fce0000000f00 */
[----:B------:R-:W-:Y:S05]  /*1070*/  CALL.REL.NOINC `($__internal_6_$__cuda_sm20_sqrt_rn_f32_slowpath) ;  /* 0x0000000000f87944 */ /* 0x000fea0003c00000 */
[----:B------:R-:W-:Y:S05]  /*1080*/  BRA `(.L_x_144) ;  /* 0x0000000000107947 */ /* 0x000fea0003800000 */
.L_x_143:
[----:B------:R-:W-:Y:S01]  /*1090*/  FMUL.FTZ R7, R6, R5 ;  /* 0x0000000506077220 */ /* 0x000fe20000410000 */
[----:B------:R-:W-:-:S03]  /*10a0*/  FMUL.FTZ R4, R5, 0.5 ;  /* 0x3f00000005047820 */ /* 0x000fc60000410000 */
[----:B------:R-:W-:-:S04]  /*10b0*/  FFMA R0, -R7, R7, R6 ;  /* 0x0000000707007223 */ /* 0x000fc80000000106 */
[----:B------:R-:W-:-:S07]  /*10c0*/  FFMA R7, R0, R4, R7 ;  /* 0x0000000400077223 */ /* 0x000fce0000000007 */
.L_x_144:
[----:B------:R-:W-:Y:S05]  /*10d0*/  BSYNC.RECONVERGENT B0 ;  /* 0x0000000000007941 */ /* 0x000fea0003800200 */
.L_x_142:
        /* <DEDUP_REMOVED lines=27> */
[----:B------:R-:W-:Y:S01]  /*1290*/  BSSY.RECONVERGENT B1, `(.L_x_147) ;  /* 0x0000004000017945 */ /* 0x000fe20003800200 */
[----:B------:R-:W-:Y:S02]  /*12a0*/  MOV R0, R6 ;  /* 0x0000000600007202 */ /* 0x000fe40000000f00 */
[----:B------:R-:W-:-:S07]  /*12b0*/  MOV R4, 0x12d0 ;  /* 0x000012d000047802 */ /* 0x000fce0000000f00 */
[----:B------:R-:W-:Y:S05]  /*12c0*/  CALL.REL.NOINC `($__internal_6_$__cuda_sm20_sqrt_rn_f32_slowpath) ;  /* 0x0000000000647944 */ /* 0x000fea0003c00000 */
[----:B------:R-:W-:Y:S05]  /*12d0*/  BSYNC.RECONVERGENT B1 ;  /* 0x0000000000017941 */ /* 0x000fea0003800200 */
.L_x_147:
[----:B------:R-:W-:Y:S05]  /*12e0*/  BRA `(.L_x_148) ;  /* 0x0000000000107947 */ /* 0x000fea0003800000 */
.L_x_146:
[----:B------:R-:W-:Y:S01]  /*12f0*/  FMUL.FTZ R7, R6, R5 ;  /* 0x0000000506077220 */ /* 0x000fe20000410000 */
[----:B------:R-:W-:-:S03]  /*1300*/  FMUL.FTZ R4, R5, 0.5 ;  /* 0x3f00000005047820 */ /* 0x000fc60000410000 */
[----:B------:R-:W-:-:S04]  /*1310*/  FFMA R0, -R7, R7, R6 ;  /* 0x0000000707007223 */ /* 0x000fc80000000106 */
[----:B------:R-:W-:-:S07]  /*1320*/  FFMA R7, R0, R4, R7 ;  /* 0x0000000400077223 */ /* 0x000fce0000000007 */
.L_x_148:
[----:B------:R-:W-:Y:S05]  /*1330*/  BSYNC.RECONVERGENT B0 ;  /* 0x0000000000007941 */ /* 0x000fea0003800200 */
.L_x_145:
[----:B------:R-:W-:Y:S01]  /*1340*/  FMUL R22, R22, R10 ;  /* 0x0000000a16167220 */ /* 0x000fe20000400000 */
[----:B------:R-:W-:Y:S01]  /*1350*/  FSETP.NEU.AND P0, PT, R27, RZ, PT ;  /* 0x000000ff1b00720b */ /* 0x000fe20003f0d000 */
[----:B------:R-:W-:Y:S02]  /*1360*/  UIADD3 UR7, UPT, UPT, UR7, 0x20, URZ ;  /* 0x0000002007077890 */ /* 0x000fe4000fffe0ff */
[----:B------:R-:W-:-:S04]  /*1370*/  FFMA R22, R11, R9, R22 ;  /* 0x000000090b167223 */ /* 0x000fc80000000016 */
[----:B------:R-:W-:-:S04]  /*1380*/  FADD R22, R22, -R7 ;  /* 0x8000000716167221 */ /* 0x000fc80000000000 */
[----:B------:R-:W-:-:S05]  /*1390*/  FMUL R5, R22, R3 ;  /* 0x0000000316057220 */ /* 0x000fca0000400000 */
[----:B------:R-:W-:-:S13]  /*13a0*/  FSETP.LE.AND P0, PT, R24, R5, P0 ;  /* 0x000000051800720b */ /* 0x000fda0000703000 */
[----:B------:R-:W-:-:S05]  /*13b0*/  @P0 FADD R27, R27, -0.0099999997764825820923 ;  /* 0xbc23d70a1b1b0421 */ /* 0x000fca0000000000 */
[C---:B------:R-:W-:Y:S02]  /*13c0*/  FSETP.LT.OR P0, PT, R27.reuse, RZ, P0 ;  /* 0x000000ff1b00720b */ /* 0x040fe40000701400 */
[----:B------:R-:W-:-:S04]  /*13d0*/  FSETP.GEU.AND P1, PT, R27, RZ, PT ;  /* 0x000000ff1b00720b */ /* 0x000fc80003f2e000 */
[----:B------:R-:W-:-:S07]  /*13e0*/  FSEL R11, R27, RZ, P1 ;  /* 0x000000ff1b0b7208 */ /* 0x000fce0000800000 */
[----:B------:R1:W-:Y:S01]  /*13f0*/  @P0 STS [R2], R11 ;  /* 0x0000000b02000388 */ /* 0x0003e20000000800 */
[----:B------:R-:W-:Y:S05]  /*1400*/  BRA.U UP0, `(.L_x_149) ;  /* 0xfffffff500ac7547 */ /* 0x000fea000b83ffff */
[----:B------:R-:W-:Y:S06]  /*1410*/  BAR.SYNC.DEFER_BLOCKING 0x0 ;  /* 0x0000000000007b1d */ /* 0x000fec0000010000 */
[----:B------:R-:W0:Y:S04]  /*1420*/  LDS R3, [R2] ;  /* 0x0000000002037984 */ /* 0x000e280000000800 */
[----:B0-----:R2:W-:Y:S02]  /*1430*/  STG.E desc[UR8][R14.64], R3 ;  /* 0x000000030e007986 */ /* 0x0015e4000c101908 */
.L_x_119:
[----:B------:R-:W-:Y:S06]  /*1440*/  BAR.SYNC.DEFER_BLOCKING 0x0 ;  /* 0x0000000000007b1d */ /* 0x000fec0000010000 */
[----:B------:R-:W-:Y:S05]  /*1450*/  EXIT ;  /* 0x000000000000794d */ /* 0x000fea0003800000 */
        .weak           $__internal_6_$__cuda_sm20_sqrt_rn_f32_slowpath
        .type           $__internal_6_$__cuda_sm20_sqrt_rn_f32_slowpath,@function
        .size           $__internal_6_$__cuda_sm20_sqrt_rn_f32_slowpath,($__internal_7_$__cuda_sm3x_div_rn_noftz_f32_slowpath - $__internal_6_$__cuda_sm20_sqrt_rn_f32_slowpath)
$__internal_6_$__cuda_sm20_sqrt_rn_f32_slowpath:
        /* <DEDUP_REMOVED lines=13> */
[----:B------:R-:W-:-:S03]  /*1530*/  @P0 FMUL.FTZ R6, R25, 0.5 ;  /* 0x3f00000019060820 */ /* 0x000fc60000410000 */
[----:B------:R-:W-:-:S04]  /*1540*/  @P0 FADD.FTZ R7, -R5, -RZ ;  /* 0x800000ff05070221 */ /* 0x000fc80000010100 */
[----:B------:R-:W-:Y:S01]  /*1550*/  @P0 FFMA R28, R5, R7, R8 ;  /* 0x00000007051c0223 */ /* 0x000fe20000000008 */
[----:B------:R-:W-:-:S03]  /*1560*/  @!P0 MOV R7, R0 ;  /* 0x0000000000078202 */ /* 0x000fc60000000f00 */
[----:B------:R-:W-:-:S04]  /*1570*/  @P0 FFMA R6, R28, R6, R5 ;  /* 0x000000061c060223 */ /* 0x000fc80000000005 */
[----:B------:R-:W-:-:S07]  /*1580*/  @P0 FMUL.FTZ R7, R6, 2.3283064365386962891e-10 ;  /* 0x2f80000006070820 */ /* 0x000fce0000410000 */
.L_x_150:
[----:B------:R-:W-:-:S04]  /*1590*/  HFMA2 R5, -RZ, RZ, 0, 0 ;  /* 0x00000000ff057431 */ /* 0x000fc800000001ff */
[----:B------:R-:W-:Y:S05]  /*15a0*/  RET.REL.NODEC R4 `(_Z16sfcpartialshadowPiPfS0_S0_i) ;  /* 0xffffffe804947950 */ /* 0x000fea0003c3ffff */
        .weak           $__internal_7_$__cuda_sm3x_div_rn_noftz_f32_slowpath
        .type           $__internal_7_$__cuda_sm3x_div_rn_noftz_f32_slowpath,@function
        .size           $__internal_7_$__cuda_sm3x_div_rn_noftz_f32_slowpath,(.L_x_170 - $__internal_7_$__cuda_sm3x_div_rn_noftz_f32_slowpath)
$__internal_7_$__cuda_sm3x_div_rn_noftz_f32_slowpath:
        /* <DEDUP_REMOVED lines=34> */
.L_x_152:
[----:B------:R-:W-:Y:S01]  /*17d0*/  LEA R11, R6, 0xc0800000, 0x17 ;  /* 0xc0800000060b7811 */ /* 0x000fe200078eb8ff */
[----:B------:R-:W-:Y:S01]  /*17e0*/  BSSY.RECONVERGENT B3, `(.L_x_157) ;  /* 0x0000036000037945 */ /* 0x000fe20003800200 */
[----:B------:R-:W-:Y:S02]  /*17f0*/  IADD3 R8, PT, PT, R8, -0x7f, RZ ;  /* 0xffffff8108087810 */ /* 0x000fe40007ffe0ff */
[----:B------:R-:W-:Y:S02]  /*1800*/  IADD3 R11, PT, PT, -R11, R0, RZ ;  /* 0x000000000b0b7210 */ /* 0x000fe40007ffe1ff */
[C---:B------:R-:W-:Y:S01]  /*1810*/  IADD3 R6, PT, PT, R8.reuse, 0x7f, -R6 ;  /* 0x0000007f08067810 */ /* 0x040fe20007ffe806 */
[----:B------:R-:W-:Y:S01]  /*1820*/  IMAD R0, R8, -0x800000, R3 ;  /* 0xff80000008007824 */ /* 0x000fe200078e0203 */
[----:B------:R-:W0:Y:S01]  /*1830*/  MUFU.RCP R13, R11 ;  /* 0x0000000b000d7308 */ /* 0x000e220000001000 */
[----:B------:R-:W-:Y:S01]  /*1840*/  FADD.FTZ R17, -R11, -RZ ;  /* 0x800000ff0b117221 */ /* 0x000fe20000010100 */
[----:B------:R-:W-:-:S03]  /*1850*/  IADD3 R6, PT, PT, R6, R5, RZ ;  /* 0x0000000506067210 */ /* 0x000fc60007ffe0ff */
        /* <DEDUP_REMOVED lines=42> */
.L_x_159:
[----:B------:R-:W-:-:S04]  /*1b00*/  LOP3.LUT R0, R0, 0x80000000, RZ, 0xc0, !PT ;  /* 0x8000000000007812 */ /* 0x000fc800078ec0ff */
[----:B------:R-:W-:Y:S01]  /*1b10*/  LOP3.LUT R0, R0, 0x7f800000, RZ, 0xfc, !PT ;  /* 0x7f80000000007812 */ /* 0x000fe200078efcff */
[----:B------:R-:W-:Y:S06]  /*1b20*/  BRA `(.L_x_160) ;  /* 0x0000000000047947 */ /* 0x000fec0003800000 */
.L_x_158:
[----:B------:R-:W-:-:S07]  /*1b30*/  LEA R0, R6, R0, 0x17 ;  /* 0x0000000006007211 */ /* 0x000fce00078eb8ff */
.L_x_160:
[----:B------:R-:W-:Y:S05]  /*1b40*/  BSYNC.RECONVERGENT B3 ;  /* 0x0000000000037941 */ /* 0x000fea0003800200 */
.L_x_157:
[----:B------:R-:W-:Y:S05]  /*1b50*/  BRA `(.L_x_161) ;  /* 0x0000000000207947 */ /* 0x000fea0003800000 */
.L_x_156:
[----:B------:R-:W-:-:S04]  /*1b60*/  LOP3.LUT R0, R0, 0x80000000, R3, 0x48, !PT ;  /* 0x8000000000007812 */ /* 0x000fc800078e4803 */
[----:B------:R-:W-:Y:S01]  /*1b70*/  LOP3.LUT R0, R0, 0x7f800000, RZ, 0xfc, !PT ;  /* 0x7f80000000007812 */ /* 0x000fe200078efcff */
[----:B------:R-:W-:Y:S06]  /*1b80*/  BRA `(.L_x_161) ;  /* 0x0000000000147947 */ /* 0x000fec0003800000 */
.L_x_155:
[----:B------:R-:W-:Y:S01]  /*1b90*/  LOP3.LUT R0, R0, 0x80000000, R3, 0x48, !PT ;  /* 0x8000000000007812 */ /* 0x000fe200078e4803 */
[----:B------:R-:W-:Y:S06]  /*1ba0*/  BRA `(.L_x_161) ;  /* 0x00000000000c7947 */ /* 0x000fec0003800000 */
.L_x_154:
[----:B------:R-:W0:Y:S01]  /*1bb0*/  MUFU.RSQ R0, -QNAN ;  /* 0xffc0000000007908 */ /* 0x000e220000001400 */
[----:B------:R-:W-:Y:S05]  /*1bc0*/  BRA `(.L_x_161) ;  /* 0x0000000000047947 */ /* 0x000fea0003800000 */
.L_x_153:
[----:B------:R-:W-:-:S07]  /*1bd0*/  FADD.FTZ R0, R3, R0 ;  /* 0x0000000003007221 */ /* 0x000fce0000010000 */
.L_x_161:
[----:B------:R-:W-:Y:S05]  /*1be0*/  BSYNC.RECONVERGENT B2 ;  /* 0x0000000000027941 */ /* 0x000fea0003800200 */
.L_x_151:
[----:B------:R-:W-:Y:S01]  /*1bf0*/  HFMA2 R5, -RZ, RZ, 0, 0 ;  /* 0x00000000ff057431 */ /* 0x000fe200000001ff */
[----:B0-----:R-:W-:-:S03]  /*1c00*/  MOV R3, R0 ;  /* 0x0000000000037202 */ /* 0x001fc60000000f00 */
[----:B------:R-:W-:Y:S05]  /*1c10*/  RET.REL.NODEC R4 `(_Z16sfcpartialshadowPiPfS0_S0_i) ;  /* 0xffffffe004f87950 */ /* 0x000fea0003c3ffff */
.L_x_162:
        /* <DEDUP_REMOVED lines=14> */
.L_x_170:


//--------------------- .nv.shared._Z9convergedPbPfS0_f --------------------------
	.section	.nv.shared._Z9convergedPbPfS0_f,"aw",@nobits
	.sectionflags	@""
.nv.shared._Z9convergedPbPfS0_f:
	.zero		1025


//--------------------- .nv.shared.reserved.0     --------------------------
	.section	.nv.shared.reserved.0,"aw",@nobits
	.weak		__nv_reservedSMEM_offset_0_alias
	.size		__nv_reservedSMEM_offset_0_alias, 0, 64
	.other		__nv_reservedSMEM_offset_0_alias,@"STO_CUDA_RESERVED_SHARED STV_DEFAULT"
__nv_reservedSMEM_offset_0_alias:
	.zero		0
	.zero		64


//--------------------- .nv.shared._Z26roughness_inst_equilibriumPbPfS0_S0_S0_S0_S0_ffi --------------------------
	.section	.nv.shared._Z26roughness_inst_equilibriumPbPfS0_S0_S0_S0_S0_ffi,"aw",@nobits
	.sectionflags	@""
	.align	4
.nv.shared._Z26roughness_inst_equilibriumPbPfS0_S0_S0_S0_S0_ffi:
	.zero		1432


//--------------------- .nv.shared._Z18boundary_conditionPbPfS0_S0_S0_S0_S0_S0_S0_S0_fffi --------------------------
	.section	.nv.shared._Z18boundary_conditionPbPfS0_S0_S0_S0_S0_S0_S0_S0_fffi,"aw",@nobits
	.sectionflags	@""
	.align	4
.nv.shared._Z18boundary_conditionPbPfS0_S0_S0_S0_S0_S0_S0_S0_fffi:
	.zero		1440


//--------------------- .nv.shared._Z17finite_differencePbPfS0_ --------------------------
	.section	.nv.shared._Z17finite_differencePbPfS0_,"aw",@nobits
	.sectionflags	@""
	.align	4
.nv.shared._Z17finite_differencePbPfS0_:
	.zero		1032


//--------------------- .nv.shared._Z33roughness_initialise_temperaturesPfS_S_S_S_S_S_ff --------------------------
	.section	.nv.shared._Z33roughness_initialise_temperaturesPfS_S_S_S_S_S_ff,"aw",@nobits
	.sectionflags	@""
	.align	4
.nv.shared._Z33roughness_initialise_temperaturesPfS_S_S_S_S_S_ff:
	.zero		1428


//--------------------- .nv.shared._Z29roughness_multiple_scatteringPfS_S_S_S_S_ffi --------------------------
	.section	.nv.shared._Z29roughness_multiple_scatteringPfS_S_S_S_S_ffi,"aw",@nobits
	.sectionflags	@""
	.align	4
.nv.shared._Z29roughness_multiple_scatteringPfS_S_S_S_S_ffi:
	.zero		1436


//--------------------- .nv.shared._Z27roughness_single_scatteringPfS_S_S_S_S_fi --------------------------
	.section	.nv.shared._Z27roughness_single_scatteringPfS_S_S_S_S_fi,"aw",@nobits
	.sectionflags	@""
	.align	4
.nv.shared._Z27roughness_single_scatteringPfS_S_S_S_S_fi:
	.zero		1428


//--------------------- .nv.shared._Z16sfcpartialshadowPiPfS0_S0_i --------------------------
	.section	.nv.shared._Z16sfcpartialshadowPiPfS0_S0_i,"aw",@nobits
	.sectionflags	@""
	.align	4
.nv.shared._Z16sfcpartialshadowPiPfS0_S0_i:
	.zero		1440


//--------------------- .nv.constant0._Z9convergedPbPfS0_f --------------------------
	.section	.nv.constant0._Z9convergedPbPfS0_f,"a",@progbits
	.sectionflags	@""
	.align	4
.nv.constant0._Z9convergedPbPfS0_f:
	.zero		924


//--------------------- .nv.constant0._Z26roughness_inst_equilibriumPbPfS0_S0_S0_S0_S0_ffi --------------------------
	.section	.nv.constant0._Z26roughness_inst_equilibriumPbPfS0_S0_S0_S0_S0_ffi,"a",@progbits
	.sectionflags	@""
	.align	4
.nv.constant0._Z26roughness_inst_equilibriumPbPfS0_S0_S0_S0_S0_ffi:
	.zero		964


//--------------------- .nv.constant0._Z18boundary_conditionPbPfS0_S0_S0_S0_S0_S0_S0_S0_fffi --------------------------
	.section	.nv.constant0._Z18boundary_conditionPbPfS0_S0_S0_S0_S0_S0_S0_S0_fffi,"a",@progbits
	.sectionflags	@""
	.align	4
.nv.constant0._Z18boundary_conditionPbPfS0_S0_S0_S0_S0_S0_S0_S0_fffi:
	.zero		992


//--------------------- .nv.constant0._Z17finite_differencePbPfS0_ --------------------------
	.section	.nv.constant0._Z17finite_differencePbPfS0_,"a",@progbits
	.sectionflags	@""
	.align	4
.nv.constant0._Z17finite_differencePbPfS0_:
	.zero		920


//--------------------- .nv.constant0._Z33roughness_initialise_temperaturesPfS_S_S_S_S_S_ff --------------------------
	.section	.nv.constant0._Z33roughness_initialise_temperaturesPfS_S_S_S_S_S_ff,"a",@progbits
	.sectionflags	@""
	.align	4
.nv.constant0._Z33roughness_initialise_temperaturesPfS_S_S_S_S_S_ff:
	.zero		960


//--------------------- .nv.constant0._Z27roughness_zero_temperaturesPfS_S_ --------------------------
	.section	.nv.constant0._Z27roughness_zero_temperaturesPfS_S_,"a",@progbits
	.sectionflags	@""
	.align	4
.nv.constant0._Z27roughness_zero_temperaturesPfS_S_:
	.zero		920


//--------------------- .nv.constant0._Z29roughness_multiple_scatteringPfS_S_S_S_S_ffi --------------------------
	.section	.nv.constant0._Z29roughness_multiple_scatteringPfS_S_S_S_S_ffi,"a",@progbits
	.sectionflags	@""
	.align	4
.nv.constant0._Z29roughness_multiple_scatteringPfS_S_S_S_S_ffi:
	.zero		956


//--------------------- .nv.constant0._Z27roughness_single_scatteringPfS_S_S_S_S_fi --------------------------
	.section	.nv.constant0._Z27roughness_single_scatteringPfS_S_S_S_S_fi,"a",@progbits
	.sectionflags	@""
	.align	4
.nv.constant0._Z27roughness_single_scatteringPfS_S_S_S_S_fi:
	.zero		952


//--------------------- .nv.constant0._Z16sfcpartialshadowPiPfS0_S0_i --------------------------
	.section	.nv.constant0._Z16sfcpartialshadowPiPfS0_S0_i,"a",@progbits
	.sectionflags	@""
	.align	4
.nv.constant0._Z16sfcpartialshadowPiPfS0_S0_i:
	.zero		932


//--------------------- SYMBOLS --------------------------

	.type		.nv.reservedSmem.offset0,@object
	.size		.nv.reservedSmem.offset0,0x4
	.type		.nv.reservedSmem.cap,@object
	.size		.nv.reservedSmem.cap,0x4
